//
// Generated by NVIDIA NVVM Compiler
//
// Compiler Build ID: CL-36424714
// Cuda compilation tools, release 13.0, V13.0.88
// Based on NVVM 20.0.0
//

.version 9.0
.target sm_100
.address_size 64

	// .globl	_Z16find_halo_nodes1PyS_PxyS_S_y
.extern .func  (.param .b32 func_retval0) vprintf
(
	.param .b64 vprintf_param_0,
	.param .b64 vprintf_param_1
)
;
// _ZZ9Find_sizePyS_S_S_S_yyyyS_yS_yE5count has been demoted
// _ZZ7ConvertPyS_S_S_S_S_S_yyyyS_S_yS_yS_E3pos has been demoted
// _ZZN3cub18CUB_300001_SM_10006detail10merge_sort30DeviceMergeSortBlockSortKernelINS2_10policy_hubIPyE9Policy600ES5_PNS0_8NullTypeES5_S9_y9CustomOpTyS8_EEvbT0_T1_T2_T3_T4_PT6_PT7_T5_NS1_7vsmem_tEE19static_temp_storage has been demoted
// _ZZN3cub18CUB_300001_SM_10006detail10merge_sort26DeviceMergeSortMergeKernelINS2_10policy_hubIPyE9Policy600ES5_PNS0_8NullTypeES5_S9_y9CustomOpTyS8_EEvbT2_T3_T4_PT6_PT7_T5_PSD_SD_NS1_7vsmem_tEE19static_temp_storage has been demoted
// _ZZN3cub18CUB_300001_SM_10006detail6select23DeviceSelectSweepKernelINS2_10policy_hubIyNS0_8NullTypeEiLb0ELNS0_10SelectImplE0EE10Policy1000EPyPS5_S9_S9_NS0_13ScanTileStateIiLb1EEES5_N4cuda3std3__48equal_toIvEEiNS2_19streaming_context_tIlLb1EEELS6_0EEEvT0_T1_T2_T3_T4_T5_T6_T7_iT8_NS1_7vsmem_tEE19static_temp_storage has been demoted
// _ZZN3cub18CUB_300001_SM_10006detail4scan16DeviceScanKernelINS2_10policy_hubIyyyyN4cuda3std3__44plusIvEEE10Policy1000EPySC_NS0_13ScanTileStateIyLb1EEES9_NS0_8NullTypeEyyLb0ESF_EEvT0_T1_T2_iT3_T4_T5_E12temp_storage has been demoted
// _ZZN3cub18CUB_300001_SM_10006detail10radix_sort30DeviceSegmentedRadixSortKernelINS1_5radix10policy_hubIyNS0_8NullTypeEiE10Policy1000ELb0ELNS0_9SortOrderE0EyS6_PySA_iNS1_21identity_decomposer_tEEEvPKT2_PSC_PKT3_PSG_T4_T5_iiiT7_E12temp_storage has been demoted
// _ZZN3cub18CUB_300001_SM_10006detail10radix_sort30DeviceSegmentedRadixSortKernelINS1_5radix10policy_hubIyNS0_8NullTypeEiE10Policy1000ELb1ELNS0_9SortOrderE0EyS6_PySA_iNS1_21identity_decomposer_tEEEvPKT2_PSC_PKT3_PSG_T4_T5_iiiT7_E12temp_storage has been demoted
.global .align 1 .b8 _ZN34_INTERNAL_fb0a03ef_4_k_cu_efc789ea4cuda3std3__45__cpo5beginE[1];
.global .align 1 .b8 _ZN34_INTERNAL_fb0a03ef_4_k_cu_efc789ea4cuda3std3__45__cpo3endE[1];
.global .align 1 .b8 _ZN34_INTERNAL_fb0a03ef_4_k_cu_efc789ea4cuda3std3__45__cpo6cbeginE[1];
.global .align 1 .b8 _ZN34_INTERNAL_fb0a03ef_4_k_cu_efc789ea4cuda3std3__45__cpo4cendE[1];
.global .align 1 .b8 _ZN34_INTERNAL_fb0a03ef_4_k_cu_efc789ea4cuda3std3__45__cpo6rbeginE[1];
.global .align 1 .b8 _ZN34_INTERNAL_fb0a03ef_4_k_cu_efc789ea4cuda3std3__45__cpo4rendE[1];
.global .align 1 .b8 _ZN34_INTERNAL_fb0a03ef_4_k_cu_efc789ea4cuda3std3__45__cpo7crbeginE[1];
.global .align 1 .b8 _ZN34_INTERNAL_fb0a03ef_4_k_cu_efc789ea4cuda3std3__45__cpo5crendE[1];
.global .align 1 .b8 _ZN34_INTERNAL_fb0a03ef_4_k_cu_efc789ea4cuda3std3__436_GLOBAL__N__fb0a03ef_4_k_cu_efc789ea6ignoreE[1];
.global .align 1 .b8 _ZN34_INTERNAL_fb0a03ef_4_k_cu_efc789ea4cuda3std3__419piecewise_constructE[1];
.global .align 1 .b8 _ZN34_INTERNAL_fb0a03ef_4_k_cu_efc789ea4cuda3std3__48in_placeE[1];
.global .align 1 .b8 _ZN34_INTERNAL_fb0a03ef_4_k_cu_efc789ea4cuda3std3__420unreachable_sentinelE[1];
.global .align 1 .b8 _ZN34_INTERNAL_fb0a03ef_4_k_cu_efc789ea4cuda3std3__47nulloptE[1];
.global .align 1 .b8 _ZN34_INTERNAL_fb0a03ef_4_k_cu_efc789ea4cuda3std3__48unexpectE[1];
.global .align 1 .b8 _ZN34_INTERNAL_fb0a03ef_4_k_cu_efc789ea4cuda3std6ranges3__45__cpo4swapE[1];
.global .align 1 .b8 _ZN34_INTERNAL_fb0a03ef_4_k_cu_efc789ea4cuda3std6ranges3__45__cpo9iter_moveE[1];
.global .align 1 .b8 _ZN34_INTERNAL_fb0a03ef_4_k_cu_efc789ea4cuda3std6ranges3__45__cpo5beginE[1];
.global .align 1 .b8 _ZN34_INTERNAL_fb0a03ef_4_k_cu_efc789ea4cuda3std6ranges3__45__cpo3endE[1];
.global .align 1 .b8 _ZN34_INTERNAL_fb0a03ef_4_k_cu_efc789ea4cuda3std6ranges3__45__cpo6cbeginE[1];
.global .align 1 .b8 _ZN34_INTERNAL_fb0a03ef_4_k_cu_efc789ea4cuda3std6ranges3__45__cpo4cendE[1];
.global .align 1 .b8 _ZN34_INTERNAL_fb0a03ef_4_k_cu_efc789ea4cuda3std6ranges3__45__cpo7advanceE[1];
.global .align 1 .b8 _ZN34_INTERNAL_fb0a03ef_4_k_cu_efc789ea4cuda3std6ranges3__45__cpo9iter_swapE[1];
.global .align 1 .b8 _ZN34_INTERNAL_fb0a03ef_4_k_cu_efc789ea4cuda3std6ranges3__45__cpo4nextE[1];
.global .align 1 .b8 _ZN34_INTERNAL_fb0a03ef_4_k_cu_efc789ea4cuda3std6ranges3__45__cpo4prevE[1];
.global .align 1 .b8 _ZN34_INTERNAL_fb0a03ef_4_k_cu_efc789ea4cuda3std6ranges3__45__cpo4dataE[1];
.global .align 1 .b8 _ZN34_INTERNAL_fb0a03ef_4_k_cu_efc789ea4cuda3std6ranges3__45__cpo5cdataE[1];
.global .align 1 .b8 _ZN34_INTERNAL_fb0a03ef_4_k_cu_efc789ea4cuda3std6ranges3__45__cpo4sizeE[1];
.global .align 1 .b8 _ZN34_INTERNAL_fb0a03ef_4_k_cu_efc789ea4cuda3std6ranges3__45__cpo5ssizeE[1];
.global .align 1 .b8 _ZN34_INTERNAL_fb0a03ef_4_k_cu_efc789ea4cuda3std6ranges3__45__cpo8distanceE[1];
.global .align 1 .b8 _ZN34_INTERNAL_fb0a03ef_4_k_cu_efc789ea6thrust24THRUST_300001_SM_1000_NS6system6detail10sequential3seqE[1];
.global .align 1 .b8 _ZN34_INTERNAL_fb0a03ef_4_k_cu_efc789ea6thrust24THRUST_300001_SM_1000_NS12placeholders2_1E[1];
.global .align 1 .b8 _ZN34_INTERNAL_fb0a03ef_4_k_cu_efc789ea6thrust24THRUST_300001_SM_1000_NS12placeholders2_2E[1];
.global .align 1 .b8 _ZN34_INTERNAL_fb0a03ef_4_k_cu_efc789ea6thrust24THRUST_300001_SM_1000_NS12placeholders2_3E[1];
.global .align 1 .b8 _ZN34_INTERNAL_fb0a03ef_4_k_cu_efc789ea6thrust24THRUST_300001_SM_1000_NS12placeholders2_4E[1];
.global .align 1 .b8 _ZN34_INTERNAL_fb0a03ef_4_k_cu_efc789ea6thrust24THRUST_300001_SM_1000_NS12placeholders2_5E[1];
.global .align 1 .b8 _ZN34_INTERNAL_fb0a03ef_4_k_cu_efc789ea6thrust24THRUST_300001_SM_1000_NS12placeholders2_6E[1];
.global .align 1 .b8 _ZN34_INTERNAL_fb0a03ef_4_k_cu_efc789ea6thrust24THRUST_300001_SM_1000_NS12placeholders2_7E[1];
.global .align 1 .b8 _ZN34_INTERNAL_fb0a03ef_4_k_cu_efc789ea6thrust24THRUST_300001_SM_1000_NS12placeholders2_8E[1];
.global .align 1 .b8 _ZN34_INTERNAL_fb0a03ef_4_k_cu_efc789ea6thrust24THRUST_300001_SM_1000_NS12placeholders2_9E[1];
.global .align 1 .b8 _ZN34_INTERNAL_fb0a03ef_4_k_cu_efc789ea6thrust24THRUST_300001_SM_1000_NS12placeholders3_10E[1];
.global .align 1 .b8 $str[44] = {105, 100, 58, 32, 37, 108, 108, 117, 44, 32, 99, 111, 108, 95, 105, 100, 120, 95, 110, 101, 119, 58, 32, 37, 108, 108, 117, 44, 32, 99, 111, 108, 95, 105, 100, 120, 58, 32, 37, 108, 108, 117, 10};

.visible .entry _Z16find_halo_nodes1PyS_PxyS_S_y(
	.param .u64 .ptr .align 1 _Z16find_halo_nodes1PyS_PxyS_S_y_param_0,
	.param .u64 .ptr .align 1 _Z16find_halo_nodes1PyS_PxyS_S_y_param_1,
	.param .u64 .ptr .align 1 _Z16find_halo_nodes1PyS_PxyS_S_y_param_2,
	.param .u64 _Z16find_halo_nodes1PyS_PxyS_S_y_param_3,
	.param .u64 .ptr .align 1 _Z16find_halo_nodes1PyS_PxyS_S_y_param_4,
	.param .u64 .ptr .align 1 _Z16find_halo_nodes1PyS_PxyS_S_y_param_5,
	.param .u64 _Z16find_halo_nodes1PyS_PxyS_S_y_param_6
)
{
	.reg .pred 	%p<55>;
	.reg .b32 	%r<3>;
	.reg .b64 	%rd<132>;

	ld.param.u64 	%rd67, [_Z16find_halo_nodes1PyS_PxyS_S_y_param_0];
	ld.param.u64 	%rd68, [_Z16find_halo_nodes1PyS_PxyS_S_y_param_1];
	ld.param.u64 	%rd71, [_Z16find_halo_nodes1PyS_PxyS_S_y_param_2];
	ld.param.u64 	%rd69, [_Z16find_halo_nodes1PyS_PxyS_S_y_param_3];
	ld.param.u64 	%rd72, [_Z16find_halo_nodes1PyS_PxyS_S_y_param_4];
	ld.param.u64 	%rd73, [_Z16find_halo_nodes1PyS_PxyS_S_y_param_5];
	ld.param.u64 	%rd70, [_Z16find_halo_nodes1PyS_PxyS_S_y_param_6];
	cvta.to.global.u64 	%rd1, %rd71;
	cvta.to.global.u64 	%rd2, %rd73;
	cvta.to.global.u64 	%rd3, %rd68;
	cvta.to.global.u64 	%rd4, %rd72;
	mov.u32 	%r1, %ctaid.x;
	cvt.u64.u32 	%rd5, %r1;
	setp.le.u64 	%p1, %rd69, %rd5;
	@%p1 bra 	$L__BB0_53;
	cvta.to.global.u64 	%rd74, %rd67;
	shl.b64 	%rd75, %rd5, 3;
	add.s64 	%rd76, %rd4, %rd75;
	ld.global.u64 	%rd77, [%rd76];
	shl.b64 	%rd78, %rd77, 3;
	add.s64 	%rd79, %rd74, %rd78;
	ld.global.u64 	%rd6, [%rd79];
	ld.global.u64 	%rd7, [%rd79+8];
	sub.s64 	%rd8, %rd7, %rd6;
	mov.u32 	%r2, %tid.x;
	cvt.u64.u32 	%rd124, %r2;
	setp.le.u64 	%p2, %rd8, %rd124;
	@%p2 bra 	$L__BB0_53;
	shl.b64 	%rd80, %rd69, 3;
	add.s64 	%rd10, %rd4, %rd80;
	add.s64 	%rd11, %rd69, -2;
	setp.eq.s64 	%p3, %rd11, 0;
	@%p3 bra 	$L__BB0_3;
	bra.uni 	$L__BB0_39;
$L__BB0_3:
	not.b64 	%rd91, %rd6;
	add.s64 	%rd92, %rd7, %rd91;
	sub.s64 	%rd12, %rd92, %rd124;
	and.b64  	%rd93, %rd12, 768;
	setp.eq.s64 	%p16, %rd93, 768;
	@%p16 bra 	$L__BB0_12;
	shr.u64 	%rd94, %rd12, 8;
	add.s64 	%rd95, %rd94, 1;
	and.b64  	%rd96, %rd95, 3;
	add.s64 	%rd97, %rd6, %rd124;
	shl.b64 	%rd98, %rd97, 3;
	add.s64 	%rd123, %rd3, %rd98;
	neg.s64 	%rd122, %rd96;
	shl.b64 	%rd99, %rd95, 8;
	and.b64  	%rd100, %rd99, 768;
	add.s64 	%rd124, %rd100, %rd124;
$L__BB0_5:
	.pragma "nounroll";
	ld.global.u64 	%rd18, [%rd123];
	ld.global.u64 	%rd19, [%rd4];
	setp.lt.u64 	%p17, %rd18, %rd19;
	@%p17 bra 	$L__BB0_8;
	ld.global.u64 	%rd20, [%rd10+-8];
	setp.gt.u64 	%p18, %rd18, %rd20;
	@%p18 bra 	$L__BB0_8;
	setp.eq.s64 	%p19, %rd18, %rd19;
	setp.eq.s64 	%p20, %rd18, %rd20;
	or.pred  	%p21, %p19, %p20;
	@%p21 bra 	$L__BB0_11;
$L__BB0_8:
	atom.global.add.u64 	%rd21, [%rd2], 1;
	setp.ge.u64 	%p22, %rd21, %rd70;
	@%p22 bra 	$L__BB0_11;
	shl.b64 	%rd101, %rd21, 3;
	add.s64 	%rd22, %rd1, %rd101;
	ld.global.u64 	%rd102, [%rd22];
	setp.ne.s64 	%p23, %rd102, -1;
	@%p23 bra 	$L__BB0_11;
	ld.global.u64 	%rd103, [%rd123];
	st.global.u64 	[%rd22], %rd103;
$L__BB0_11:
	add.s64 	%rd123, %rd123, 2048;
	add.s64 	%rd122, %rd122, 1;
	setp.ne.s64 	%p24, %rd122, 0;
	@%p24 bra 	$L__BB0_5;
$L__BB0_12:
	setp.lt.u64 	%p25, %rd12, 768;
	@%p25 bra 	$L__BB0_53;
	ld.param.u64 	%rd121, [_Z16find_halo_nodes1PyS_PxyS_S_y_param_1];
	add.s64 	%rd104, %rd124, %rd6;
	shl.b64 	%rd105, %rd104, 3;
	cvta.to.global.u64 	%rd106, %rd121;
	add.s64 	%rd107, %rd105, %rd106;
	add.s64 	%rd125, %rd107, 4096;
$L__BB0_14:
	ld.global.u64 	%rd29, [%rd125+-4096];
	ld.global.u64 	%rd30, [%rd4];
	setp.lt.u64 	%p26, %rd29, %rd30;
	@%p26 bra 	$L__BB0_17;
	ld.global.u64 	%rd31, [%rd10+-8];
	setp.gt.u64 	%p27, %rd29, %rd31;
	@%p27 bra 	$L__BB0_17;
	setp.eq.s64 	%p28, %rd29, %rd30;
	setp.eq.s64 	%p29, %rd29, %rd31;
	or.pred  	%p30, %p28, %p29;
	@%p30 bra 	$L__BB0_20;
$L__BB0_17:
	atom.global.add.u64 	%rd32, [%rd2], 1;
	setp.ge.u64 	%p31, %rd32, %rd70;
	@%p31 bra 	$L__BB0_20;
	shl.b64 	%rd108, %rd32, 3;
	add.s64 	%rd33, %rd1, %rd108;
	ld.global.u64 	%rd109, [%rd33];
	setp.ne.s64 	%p32, %rd109, -1;
	@%p32 bra 	$L__BB0_20;
	ld.global.u64 	%rd110, [%rd125+-4096];
	st.global.u64 	[%rd33], %rd110;
$L__BB0_20:
	ld.global.u64 	%rd34, [%rd125+-2048];
	ld.global.u64 	%rd35, [%rd4];
	setp.lt.u64 	%p33, %rd34, %rd35;
	@%p33 bra 	$L__BB0_23;
	ld.global.u64 	%rd36, [%rd10+-8];
	setp.gt.u64 	%p34, %rd34, %rd36;
	@%p34 bra 	$L__BB0_23;
	setp.eq.s64 	%p35, %rd34, %rd35;
	setp.eq.s64 	%p36, %rd34, %rd36;
	or.pred  	%p37, %p35, %p36;
	@%p37 bra 	$L__BB0_26;
$L__BB0_23:
	atom.global.add.u64 	%rd37, [%rd2], 1;
	setp.ge.u64 	%p38, %rd37, %rd70;
	@%p38 bra 	$L__BB0_26;
	shl.b64 	%rd111, %rd37, 3;
	add.s64 	%rd38, %rd1, %rd111;
	ld.global.u64 	%rd112, [%rd38];
	setp.ne.s64 	%p39, %rd112, -1;
	@%p39 bra 	$L__BB0_26;
	ld.global.u64 	%rd113, [%rd125+-2048];
	st.global.u64 	[%rd38], %rd113;
$L__BB0_26:
	ld.global.u64 	%rd39, [%rd125];
	ld.global.u64 	%rd40, [%rd4];
	setp.lt.u64 	%p40, %rd39, %rd40;
	@%p40 bra 	$L__BB0_29;
	ld.global.u64 	%rd41, [%rd10+-8];
	setp.gt.u64 	%p41, %rd39, %rd41;
	@%p41 bra 	$L__BB0_29;
	setp.eq.s64 	%p42, %rd39, %rd40;
	setp.eq.s64 	%p43, %rd39, %rd41;
	or.pred  	%p44, %p42, %p43;
	@%p44 bra 	$L__BB0_32;
$L__BB0_29:
	atom.global.add.u64 	%rd42, [%rd2], 1;
	setp.ge.u64 	%p45, %rd42, %rd70;
	@%p45 bra 	$L__BB0_32;
	shl.b64 	%rd114, %rd42, 3;
	add.s64 	%rd43, %rd1, %rd114;
	ld.global.u64 	%rd115, [%rd43];
	setp.ne.s64 	%p46, %rd115, -1;
	@%p46 bra 	$L__BB0_32;
	ld.global.u64 	%rd116, [%rd125];
	st.global.u64 	[%rd43], %rd116;
$L__BB0_32:
	ld.global.u64 	%rd44, [%rd125+2048];
	ld.global.u64 	%rd45, [%rd4];
	setp.lt.u64 	%p47, %rd44, %rd45;
	@%p47 bra 	$L__BB0_35;
	ld.global.u64 	%rd46, [%rd10+-8];
	setp.gt.u64 	%p48, %rd44, %rd46;
	@%p48 bra 	$L__BB0_35;
	setp.eq.s64 	%p49, %rd44, %rd45;
	setp.eq.s64 	%p50, %rd44, %rd46;
	or.pred  	%p51, %p49, %p50;
	@%p51 bra 	$L__BB0_38;
$L__BB0_35:
	atom.global.add.u64 	%rd47, [%rd2], 1;
	setp.ge.u64 	%p52, %rd47, %rd70;
	@%p52 bra 	$L__BB0_38;
	shl.b64 	%rd117, %rd47, 3;
	add.s64 	%rd48, %rd1, %rd117;
	ld.global.u64 	%rd118, [%rd48];
	setp.ne.s64 	%p53, %rd118, -1;
	@%p53 bra 	$L__BB0_38;
	ld.global.u64 	%rd119, [%rd125+2048];
	st.global.u64 	[%rd48], %rd119;
$L__BB0_38:
	add.s64 	%rd124, %rd124, 1024;
	add.s64 	%rd125, %rd125, 8192;
	setp.lt.u64 	%p54, %rd124, %rd8;
	@%p54 bra 	$L__BB0_14;
	bra.uni 	$L__BB0_53;
$L__BB0_39:
	ld.param.u64 	%rd120, [_Z16find_halo_nodes1PyS_PxyS_S_y_param_1];
	add.s64 	%rd81, %rd124, %rd6;
	cvta.to.global.u64 	%rd82, %rd120;
	shl.b64 	%rd83, %rd81, 3;
	add.s64 	%rd52, %rd82, %rd83;
	ld.global.u64 	%rd53, [%rd52];
	ld.global.u64 	%rd54, [%rd4];
	setp.lt.u64 	%p4, %rd53, %rd54;
	@%p4 bra 	$L__BB0_49;
	ld.global.u64 	%rd55, [%rd10+-8];
	setp.gt.u64 	%p5, %rd53, %rd55;
	@%p5 bra 	$L__BB0_49;
	setp.eq.s64 	%p6, %rd53, %rd54;
	setp.eq.s64 	%p7, %rd53, %rd55;
	or.pred  	%p8, %p6, %p7;
	@%p8 bra 	$L__BB0_52;
	mov.b64 	%rd130, 1;
	mov.u64 	%rd131, %rd11;
$L__BB0_43:
	add.s64 	%rd85, %rd131, %rd130;
	shr.u64 	%rd58, %rd85, 1;
	shl.b64 	%rd86, %rd58, 3;
	add.s64 	%rd87, %rd4, %rd86;
	ld.global.u64 	%rd59, [%rd87];
	setp.ge.u64 	%p9, %rd59, %rd53;
	@%p9 bra 	$L__BB0_45;
	add.s64 	%rd130, %rd58, 1;
	bra.uni 	$L__BB0_48;
$L__BB0_45:
	setp.le.u64 	%p10, %rd59, %rd53;
	@%p10 bra 	$L__BB0_47;
	add.s64 	%rd131, %rd58, -1;
	bra.uni 	$L__BB0_48;
$L__BB0_47:
	setp.eq.s64 	%p11, %rd59, %rd53;
	@%p11 bra 	$L__BB0_52;
$L__BB0_48:
	setp.le.u64 	%p12, %rd130, %rd131;
	@%p12 bra 	$L__BB0_43;
$L__BB0_49:
	atom.global.add.u64 	%rd64, [%rd2], 1;
	setp.ge.u64 	%p13, %rd64, %rd70;
	@%p13 bra 	$L__BB0_52;
	shl.b64 	%rd88, %rd64, 3;
	add.s64 	%rd65, %rd1, %rd88;
	ld.global.u64 	%rd89, [%rd65];
	setp.ne.s64 	%p14, %rd89, -1;
	@%p14 bra 	$L__BB0_52;
	ld.global.u64 	%rd90, [%rd52];
	st.global.u64 	[%rd65], %rd90;
$L__BB0_52:
	add.s64 	%rd124, %rd124, 256;
	setp.lt.u64 	%p15, %rd124, %rd8;
	@%p15 bra 	$L__BB0_39;
$L__BB0_53:
	ret;

}
	// .globl	_Z9Find_sizePyS_S_S_S_yyyyS_yS_y
.visible .entry _Z9Find_sizePyS_S_S_S_yyyyS_yS_y(
	.param .u64 .ptr .align 1 _Z9Find_sizePyS_S_S_S_yyyyS_yS_y_param_0,
	.param .u64 .ptr .align 1 _Z9Find_sizePyS_S_S_S_yyyyS_yS_y_param_1,
	.param .u64 .ptr .align 1 _Z9Find_sizePyS_S_S_S_yyyyS_yS_y_param_2,
	.param .u64 .ptr .align 1 _Z9Find_sizePyS_S_S_S_yyyyS_yS_y_param_3,
	.param .u64 .ptr .align 1 _Z9Find_sizePyS_S_S_S_yyyyS_yS_y_param_4,
	.param .u64 _Z9Find_sizePyS_S_S_S_yyyyS_yS_y_param_5,
	.param .u64 _Z9Find_sizePyS_S_S_S_yyyyS_yS_y_param_6,
	.param .u64 _Z9Find_sizePyS_S_S_S_yyyyS_yS_y_param_7,
	.param .u64 _Z9Find_sizePyS_S_S_S_yyyyS_yS_y_param_8,
	.param .u64 .ptr .align 1 _Z9Find_sizePyS_S_S_S_yyyyS_yS_y_param_9,
	.param .u64 _Z9Find_sizePyS_S_S_S_yyyyS_yS_y_param_10,
	.param .u64 .ptr .align 1 _Z9Find_sizePyS_S_S_S_yyyyS_yS_y_param_11,
	.param .u64 _Z9Find_sizePyS_S_S_S_yyyyS_yS_y_param_12
)
{
	.reg .pred 	%p<159>;
	.reg .b32 	%r<4>;
	.reg .b64 	%rd<234>;
	// demoted variable
	.shared .align 8 .u64 _ZZ9Find_sizePyS_S_S_S_yyyyS_yS_yE5count;
	ld.param.u64 	%rd120, [_Z9Find_sizePyS_S_S_S_yyyyS_yS_y_param_0];
	ld.param.u64 	%rd114, [_Z9Find_sizePyS_S_S_S_yyyyS_yS_y_param_1];
	ld.param.u64 	%rd115, [_Z9Find_sizePyS_S_S_S_yyyyS_yS_y_param_2];
	ld.param.u64 	%rd121, [_Z9Find_sizePyS_S_S_S_yyyyS_yS_y_param_6];
	ld.param.u64 	%rd122, [_Z9Find_sizePyS_S_S_S_yyyyS_yS_y_param_9];
	ld.param.u64 	%rd118, [_Z9Find_sizePyS_S_S_S_yyyyS_yS_y_param_10];
	ld.param.u64 	%rd123, [_Z9Find_sizePyS_S_S_S_yyyyS_yS_y_param_11];
	ld.param.u64 	%rd119, [_Z9Find_sizePyS_S_S_S_yyyyS_yS_y_param_12];
	cvta.to.global.u64 	%rd1, %rd123;
	cvta.to.global.u64 	%rd2, %rd122;
	cvta.to.global.u64 	%rd3, %rd120;
	mov.u32 	%r1, %ctaid.x;
	cvt.u64.u32 	%rd4, %r1;
	setp.le.u64 	%p11, %rd121, %rd4;
	@%p11 bra 	$L__BB1_123;
	cvta.to.global.u64 	%rd124, %rd114;
	cvta.to.global.u64 	%rd125, %rd115;
	mov.b64 	%rd126, 0;
	st.shared.u64 	[_ZZ9Find_sizePyS_S_S_S_yyyyS_yS_yE5count], %rd126;
	shl.b64 	%rd127, %rd4, 3;
	add.s64 	%rd128, %rd124, %rd127;
	ld.global.u64 	%rd5, [%rd128];
	shl.b64 	%rd129, %rd5, 3;
	add.s64 	%rd130, %rd3, %rd129;
	ld.global.u64 	%rd6, [%rd130];
	add.s64 	%rd131, %rd125, %rd129;
	ld.global.u64 	%rd7, [%rd131];
	ld.global.u64 	%rd132, [%rd131+8];
	sub.s64 	%rd8, %rd132, %rd7;
	mov.u32 	%r2, %tid.x;
	cvt.u64.u32 	%rd9, %r2;
	setp.le.u64 	%p12, %rd8, %rd9;
	@%p12 bra 	$L__BB1_121;
	shl.b64 	%rd133, %rd118, 3;
	add.s64 	%rd10, %rd2, %rd133;
	add.s64 	%rd11, %rd118, -2;
	shl.b64 	%rd134, %rd119, 3;
	add.s64 	%rd12, %rd1, %rd134;
	add.s64 	%rd13, %rd119, -2;
	setp.ne.s64 	%p13, %rd13, 0;
	@%p13 bra 	$L__BB1_39;
	mov.u64 	%rd199, %rd9;
$L__BB1_4:
	ld.param.u64 	%rd197, [_Z9Find_sizePyS_S_S_S_yyyyS_yS_y_param_3];
	add.s64 	%rd175, %rd199, %rd7;
	cvta.to.global.u64 	%rd176, %rd197;
	shl.b64 	%rd177, %rd175, 3;
	add.s64 	%rd178, %rd176, %rd177;
	ld.global.u64 	%rd15, [%rd178];
	shl.b64 	%rd179, %rd15, 3;
	add.s64 	%rd180, %rd3, %rd179;
	ld.global.u64 	%rd16, [%rd180];
	setp.lt.u64 	%p105, %rd6, %rd16;
	@%p105 bra 	$L__BB1_22;
	setp.ne.s64 	%p106, %rd6, %rd16;
	setp.ge.u64 	%p107, %rd15, %rd5;
	or.pred  	%p108, %p107, %p106;
	@%p108 bra 	$L__BB1_38;
	ld.global.u64 	%rd17, [%rd2];
	setp.lt.u64 	%p110, %rd15, %rd17;
	mov.pred 	%p109, 0;
	mov.pred 	%p153, %p109;
	@%p110 bra 	$L__BB1_17;
	ld.global.u64 	%rd18, [%rd10+-8];
	setp.gt.u64 	%p112, %rd15, %rd18;
	@%p112 bra 	$L__BB1_17;
	setp.eq.s64 	%p114, %rd15, %rd17;
	mov.pred 	%p113, -1;
	mov.pred 	%p153, %p113;
	@%p114 bra 	$L__BB1_17;
	setp.eq.s64 	%p115, %rd11, 0;
	setp.eq.s64 	%p153, %rd15, %rd18;
	or.pred  	%p116, %p153, %p115;
	@%p116 bra 	$L__BB1_17;
	mov.b64 	%rd202, 1;
	mov.u64 	%rd203, %rd11;
$L__BB1_11:
	add.s64 	%rd182, %rd203, %rd202;
	shr.u64 	%rd21, %rd182, 1;
	shl.b64 	%rd183, %rd21, 3;
	add.s64 	%rd184, %rd2, %rd183;
	ld.global.u64 	%rd22, [%rd184];
	setp.lt.u64 	%p117, %rd22, %rd15;
	@%p117 bra 	$L__BB1_15;
	setp.gt.u64 	%p118, %rd22, %rd15;
	@%p118 bra 	$L__BB1_14;
	setp.eq.s64 	%p120, %rd22, %rd15;
	mov.pred 	%p153, %p113;
	@%p120 bra 	$L__BB1_17;
	bra.uni 	$L__BB1_16;
$L__BB1_14:
	add.s64 	%rd203, %rd21, -1;
	bra.uni 	$L__BB1_16;
$L__BB1_15:
	add.s64 	%rd202, %rd21, 1;
$L__BB1_16:
	setp.le.u64 	%p122, %rd202, %rd203;
	mov.pred 	%p153, %p109;
	@%p122 bra 	$L__BB1_11;
$L__BB1_17:
	ld.global.u64 	%rd27, [%rd1];
	setp.lt.u64 	%p123, %rd15, %rd27;
	@%p123 bra 	$L__BB1_20;
	ld.global.u64 	%rd28, [%rd12+-8];
	setp.gt.u64 	%p124, %rd15, %rd28;
	@%p124 bra 	$L__BB1_20;
	setp.eq.s64 	%p125, %rd15, %rd27;
	setp.eq.s64 	%p126, %rd15, %rd28;
	or.pred  	%p127, %p126, %p125;
	or.pred  	%p128, %p127, %p153;
	@%p128 bra 	$L__BB1_21;
	bra.uni 	$L__BB1_38;
$L__BB1_20:
	not.pred 	%p129, %p153;
	@%p129 bra 	$L__BB1_38;
$L__BB1_21:
	atom.shared.add.u64 	%rd185, [_ZZ9Find_sizePyS_S_S_S_yyyyS_yS_yE5count], 1;
	bra.uni 	$L__BB1_38;
$L__BB1_22:
	ld.global.u64 	%rd29, [%rd2];
	setp.lt.u64 	%p131, %rd15, %rd29;
	mov.pred 	%p130, 0;
	mov.pred 	%p154, %p130;
	@%p131 bra 	$L__BB1_33;
	ld.global.u64 	%rd30, [%rd10+-8];
	setp.gt.u64 	%p133, %rd15, %rd30;
	@%p133 bra 	$L__BB1_33;
	setp.eq.s64 	%p135, %rd15, %rd29;
	mov.pred 	%p134, -1;
	mov.pred 	%p154, %p134;
	@%p135 bra 	$L__BB1_33;
	setp.eq.s64 	%p136, %rd11, 0;
	setp.eq.s64 	%p154, %rd15, %rd30;
	or.pred  	%p137, %p154, %p136;
	@%p137 bra 	$L__BB1_33;
	mov.b64 	%rd206, 1;
	mov.u64 	%rd207, %rd11;
$L__BB1_27:
	add.s64 	%rd187, %rd207, %rd206;
	shr.u64 	%rd33, %rd187, 1;
	shl.b64 	%rd188, %rd33, 3;
	add.s64 	%rd189, %rd2, %rd188;
	ld.global.u64 	%rd34, [%rd189];
	setp.lt.u64 	%p138, %rd34, %rd15;
	@%p138 bra 	$L__BB1_31;
	setp.gt.u64 	%p139, %rd34, %rd15;
	@%p139 bra 	$L__BB1_30;
	setp.eq.s64 	%p141, %rd34, %rd15;
	mov.pred 	%p154, %p134;
	@%p141 bra 	$L__BB1_33;
	bra.uni 	$L__BB1_32;
$L__BB1_30:
	add.s64 	%rd207, %rd33, -1;
	bra.uni 	$L__BB1_32;
$L__BB1_31:
	add.s64 	%rd206, %rd33, 1;
$L__BB1_32:
	setp.le.u64 	%p143, %rd206, %rd207;
	mov.pred 	%p154, %p130;
	@%p143 bra 	$L__BB1_27;
$L__BB1_33:
	ld.global.u64 	%rd39, [%rd1];
	setp.lt.u64 	%p144, %rd15, %rd39;
	@%p144 bra 	$L__BB1_36;
	ld.global.u64 	%rd40, [%rd12+-8];
	setp.gt.u64 	%p145, %rd15, %rd40;
	@%p145 bra 	$L__BB1_36;
	setp.eq.s64 	%p146, %rd15, %rd39;
	setp.eq.s64 	%p147, %rd15, %rd40;
	or.pred  	%p148, %p146, %p147;
	or.pred  	%p149, %p148, %p154;
	@%p149 bra 	$L__BB1_37;
	bra.uni 	$L__BB1_38;
$L__BB1_36:
	not.pred 	%p150, %p154;
	@%p150 bra 	$L__BB1_38;
$L__BB1_37:
	atom.shared.add.u64 	%rd190, [_ZZ9Find_sizePyS_S_S_S_yyyyS_yS_yE5count], 1;
$L__BB1_38:
	add.s64 	%rd199, %rd199, 256;
	setp.lt.u64 	%p151, %rd199, %rd8;
	@%p151 bra 	$L__BB1_4;
	bra.uni 	$L__BB1_121;
$L__BB1_39:
	setp.eq.s64 	%p14, %rd11, 0;
	mov.u64 	%rd217, %rd9;
	@%p14 bra 	$L__BB1_40;
	bra.uni 	$L__BB1_74;
$L__BB1_40:
	mov.u64 	%rd208, %rd9;
$L__BB1_41:
	ld.param.u64 	%rd196, [_Z9Find_sizePyS_S_S_S_yyyyS_yS_y_param_3];
	add.s64 	%rd159, %rd208, %rd7;
	cvta.to.global.u64 	%rd160, %rd196;
	shl.b64 	%rd161, %rd159, 3;
	add.s64 	%rd162, %rd160, %rd161;
	ld.global.u64 	%rd43, [%rd162];
	shl.b64 	%rd163, %rd43, 3;
	add.s64 	%rd164, %rd3, %rd163;
	ld.global.u64 	%rd44, [%rd164];
	setp.lt.u64 	%p68, %rd6, %rd44;
	@%p68 bra 	$L__BB1_58;
	setp.ne.s64 	%p69, %rd6, %rd44;
	setp.ge.u64 	%p70, %rd43, %rd5;
	or.pred  	%p71, %p70, %p69;
	@%p71 bra 	$L__BB1_73;
	ld.global.u64 	%rd45, [%rd2];
	setp.lt.u64 	%p73, %rd43, %rd45;
	mov.pred 	%p155, 0;
	@%p73 bra 	$L__BB1_46;
	ld.global.u64 	%rd46, [%rd10+-8];
	setp.gt.u64 	%p75, %rd43, %rd46;
	@%p75 bra 	$L__BB1_46;
	setp.eq.s64 	%p76, %rd43, %rd45;
	setp.eq.s64 	%p77, %rd43, %rd46;
	or.pred  	%p155, %p76, %p77;
$L__BB1_46:
	ld.global.u64 	%rd47, [%rd1];
	setp.lt.u64 	%p78, %rd43, %rd47;
	@%p78 bra 	$L__BB1_56;
	ld.global.u64 	%rd48, [%rd12+-8];
	setp.gt.u64 	%p79, %rd43, %rd48;
	@%p79 bra 	$L__BB1_56;
	setp.eq.s64 	%p80, %rd43, %rd47;
	setp.eq.s64 	%p81, %rd43, %rd48;
	or.pred  	%p82, %p80, %p81;
	@%p82 bra 	$L__BB1_57;
	mov.b64 	%rd211, 1;
	mov.u64 	%rd212, %rd13;
$L__BB1_50:
	add.s64 	%rd166, %rd212, %rd211;
	shr.u64 	%rd51, %rd166, 1;
	shl.b64 	%rd167, %rd51, 3;
	add.s64 	%rd168, %rd1, %rd167;
	ld.global.u64 	%rd52, [%rd168];
	setp.lt.u64 	%p83, %rd52, %rd43;
	@%p83 bra 	$L__BB1_54;
	setp.gt.u64 	%p84, %rd52, %rd43;
	@%p84 bra 	$L__BB1_53;
	setp.eq.s64 	%p85, %rd52, %rd43;
	@%p85 bra 	$L__BB1_57;
	bra.uni 	$L__BB1_55;
$L__BB1_53:
	add.s64 	%rd212, %rd51, -1;
	bra.uni 	$L__BB1_55;
$L__BB1_54:
	add.s64 	%rd211, %rd51, 1;
$L__BB1_55:
	setp.le.u64 	%p86, %rd211, %rd212;
	@%p86 bra 	$L__BB1_50;
$L__BB1_56:
	not.pred 	%p87, %p155;
	@%p87 bra 	$L__BB1_73;
$L__BB1_57:
	atom.shared.add.u64 	%rd169, [_ZZ9Find_sizePyS_S_S_S_yyyyS_yS_yE5count], 1;
	bra.uni 	$L__BB1_73;
$L__BB1_58:
	ld.global.u64 	%rd57, [%rd2];
	setp.lt.u64 	%p89, %rd43, %rd57;
	mov.pred 	%p156, 0;
	@%p89 bra 	$L__BB1_61;
	ld.global.u64 	%rd58, [%rd10+-8];
	setp.gt.u64 	%p91, %rd43, %rd58;
	@%p91 bra 	$L__BB1_61;
	setp.eq.s64 	%p92, %rd43, %rd57;
	setp.eq.s64 	%p93, %rd43, %rd58;
	or.pred  	%p156, %p92, %p93;
$L__BB1_61:
	ld.global.u64 	%rd59, [%rd1];
	setp.lt.u64 	%p94, %rd43, %rd59;
	@%p94 bra 	$L__BB1_71;
	ld.global.u64 	%rd60, [%rd12+-8];
	setp.gt.u64 	%p95, %rd43, %rd60;
	@%p95 bra 	$L__BB1_71;
	setp.eq.s64 	%p96, %rd43, %rd59;
	setp.eq.s64 	%p97, %rd43, %rd60;
	or.pred  	%p98, %p96, %p97;
	@%p98 bra 	$L__BB1_72;
	mov.b64 	%rd215, 1;
	mov.u64 	%rd216, %rd13;
$L__BB1_65:
	add.s64 	%rd171, %rd216, %rd215;
	shr.u64 	%rd63, %rd171, 1;
	shl.b64 	%rd172, %rd63, 3;
	add.s64 	%rd173, %rd1, %rd172;
	ld.global.u64 	%rd64, [%rd173];
	setp.lt.u64 	%p99, %rd64, %rd43;
	@%p99 bra 	$L__BB1_69;
	setp.gt.u64 	%p100, %rd64, %rd43;
	@%p100 bra 	$L__BB1_68;
	setp.eq.s64 	%p101, %rd64, %rd43;
	@%p101 bra 	$L__BB1_72;
	bra.uni 	$L__BB1_70;
$L__BB1_68:
	add.s64 	%rd216, %rd63, -1;
	bra.uni 	$L__BB1_70;
$L__BB1_69:
	add.s64 	%rd215, %rd63, 1;
$L__BB1_70:
	setp.le.u64 	%p102, %rd215, %rd216;
	@%p102 bra 	$L__BB1_65;
$L__BB1_71:
	not.pred 	%p103, %p156;
	@%p103 bra 	$L__BB1_73;
$L__BB1_72:
	atom.shared.add.u64 	%rd174, [_ZZ9Find_sizePyS_S_S_S_yyyyS_yS_yE5count], 1;
$L__BB1_73:
	add.s64 	%rd208, %rd208, 256;
	setp.lt.u64 	%p104, %rd208, %rd8;
	@%p104 bra 	$L__BB1_41;
	bra.uni 	$L__BB1_121;
$L__BB1_74:
	ld.param.u64 	%rd195, [_Z9Find_sizePyS_S_S_S_yyyyS_yS_y_param_3];
	add.s64 	%rd135, %rd217, %rd7;
	cvta.to.global.u64 	%rd136, %rd195;
	shl.b64 	%rd137, %rd135, 3;
	add.s64 	%rd138, %rd136, %rd137;
	ld.global.u64 	%rd71, [%rd138];
	shl.b64 	%rd139, %rd71, 3;
	add.s64 	%rd140, %rd3, %rd139;
	ld.global.u64 	%rd72, [%rd140];
	setp.ge.u64 	%p15, %rd6, %rd72;
	@%p15 bra 	$L__BB1_97;
	ld.global.u64 	%rd73, [%rd2];
	setp.lt.u64 	%p44, %rd71, %rd73;
	mov.pred 	%p43, 0;
	mov.pred 	%p157, %p43;
	@%p44 bra 	$L__BB1_85;
	ld.global.u64 	%rd74, [%rd10+-8];
	setp.gt.u64 	%p46, %rd71, %rd74;
	@%p46 bra 	$L__BB1_85;
	setp.eq.s64 	%p48, %rd71, %rd73;
	setp.eq.s64 	%p49, %rd71, %rd74;
	or.pred  	%p50, %p48, %p49;
	mov.pred 	%p47, -1;
	mov.pred 	%p157, %p47;
	@%p50 bra 	$L__BB1_85;
	mov.b64 	%rd220, 1;
	mov.u64 	%rd221, %rd11;
$L__BB1_79:
	add.s64 	%rd151, %rd221, %rd220;
	shr.u64 	%rd77, %rd151, 1;
	shl.b64 	%rd152, %rd77, 3;
	add.s64 	%rd153, %rd2, %rd152;
	ld.global.u64 	%rd78, [%rd153];
	setp.ge.u64 	%p51, %rd78, %rd71;
	@%p51 bra 	$L__BB1_81;
	add.s64 	%rd220, %rd77, 1;
	bra.uni 	$L__BB1_84;
$L__BB1_81:
	setp.le.u64 	%p52, %rd78, %rd71;
	@%p52 bra 	$L__BB1_83;
	add.s64 	%rd221, %rd77, -1;
	bra.uni 	$L__BB1_84;
$L__BB1_83:
	setp.eq.s64 	%p54, %rd78, %rd71;
	mov.pred 	%p157, %p47;
	@%p54 bra 	$L__BB1_85;
$L__BB1_84:
	setp.le.u64 	%p56, %rd220, %rd221;
	mov.pred 	%p157, %p43;
	@%p56 bra 	$L__BB1_79;
$L__BB1_85:
	ld.global.u64 	%rd83, [%rd1];
	setp.lt.u64 	%p57, %rd71, %rd83;
	@%p57 bra 	$L__BB1_95;
	ld.global.u64 	%rd84, [%rd12+-8];
	setp.gt.u64 	%p58, %rd71, %rd84;
	@%p58 bra 	$L__BB1_95;
	setp.eq.s64 	%p59, %rd71, %rd83;
	setp.eq.s64 	%p60, %rd71, %rd84;
	or.pred  	%p61, %p59, %p60;
	@%p61 bra 	$L__BB1_96;
	mov.b64 	%rd224, 1;
	mov.u64 	%rd225, %rd13;
$L__BB1_89:
	add.s64 	%rd155, %rd225, %rd224;
	shr.u64 	%rd87, %rd155, 1;
	shl.b64 	%rd156, %rd87, 3;
	add.s64 	%rd157, %rd1, %rd156;
	ld.global.u64 	%rd88, [%rd157];
	setp.ge.u64 	%p62, %rd88, %rd71;
	@%p62 bra 	$L__BB1_91;
	add.s64 	%rd224, %rd87, 1;
	bra.uni 	$L__BB1_94;
$L__BB1_91:
	setp.le.u64 	%p63, %rd88, %rd71;
	@%p63 bra 	$L__BB1_93;
	add.s64 	%rd225, %rd87, -1;
	bra.uni 	$L__BB1_94;
$L__BB1_93:
	setp.eq.s64 	%p64, %rd88, %rd71;
	@%p64 bra 	$L__BB1_96;
$L__BB1_94:
	setp.le.u64 	%p65, %rd224, %rd225;
	@%p65 bra 	$L__BB1_89;
$L__BB1_95:
	not.pred 	%p66, %p157;
	@%p66 bra 	$L__BB1_120;
$L__BB1_96:
	atom.shared.add.u64 	%rd158, [_ZZ9Find_sizePyS_S_S_S_yyyyS_yS_yE5count], 1;
	bra.uni 	$L__BB1_120;
$L__BB1_97:
	setp.ne.s64 	%p16, %rd6, %rd72;
	setp.ge.u64 	%p17, %rd71, %rd5;
	or.pred  	%p18, %p17, %p16;
	@%p18 bra 	$L__BB1_120;
	ld.global.u64 	%rd93, [%rd2];
	setp.lt.u64 	%p20, %rd71, %rd93;
	mov.pred 	%p19, 0;
	mov.pred 	%p158, %p19;
	@%p20 bra 	$L__BB1_108;
	ld.global.u64 	%rd94, [%rd10+-8];
	setp.gt.u64 	%p22, %rd71, %rd94;
	@%p22 bra 	$L__BB1_108;
	setp.eq.s64 	%p24, %rd71, %rd93;
	setp.eq.s64 	%p25, %rd71, %rd94;
	or.pred  	%p26, %p24, %p25;
	mov.pred 	%p23, -1;
	mov.pred 	%p158, %p23;
	@%p26 bra 	$L__BB1_108;
	mov.b64 	%rd228, 1;
	mov.u64 	%rd229, %rd11;
$L__BB1_102:
	add.s64 	%rd142, %rd229, %rd228;
	shr.u64 	%rd97, %rd142, 1;
	shl.b64 	%rd143, %rd97, 3;
	add.s64 	%rd144, %rd2, %rd143;
	ld.global.u64 	%rd98, [%rd144];
	setp.ge.u64 	%p27, %rd98, %rd71;
	@%p27 bra 	$L__BB1_104;
	add.s64 	%rd228, %rd97, 1;
	bra.uni 	$L__BB1_107;
$L__BB1_104:
	setp.le.u64 	%p28, %rd98, %rd71;
	@%p28 bra 	$L__BB1_106;
	add.s64 	%rd229, %rd97, -1;
	bra.uni 	$L__BB1_107;
$L__BB1_106:
	setp.eq.s64 	%p30, %rd98, %rd71;
	mov.pred 	%p158, %p23;
	@%p30 bra 	$L__BB1_108;
$L__BB1_107:
	setp.le.u64 	%p32, %rd228, %rd229;
	mov.pred 	%p158, %p19;
	@%p32 bra 	$L__BB1_102;
$L__BB1_108:
	ld.global.u64 	%rd103, [%rd1];
	setp.lt.u64 	%p33, %rd71, %rd103;
	@%p33 bra 	$L__BB1_118;
	ld.global.u64 	%rd104, [%rd12+-8];
	setp.gt.u64 	%p34, %rd71, %rd104;
	@%p34 bra 	$L__BB1_118;
	setp.eq.s64 	%p35, %rd71, %rd103;
	setp.eq.s64 	%p36, %rd71, %rd104;
	or.pred  	%p37, %p35, %p36;
	@%p37 bra 	$L__BB1_119;
	mov.b64 	%rd232, 1;
	mov.u64 	%rd233, %rd13;
$L__BB1_112:
	add.s64 	%rd146, %rd233, %rd232;
	shr.u64 	%rd107, %rd146, 1;
	shl.b64 	%rd147, %rd107, 3;
	add.s64 	%rd148, %rd1, %rd147;
	ld.global.u64 	%rd108, [%rd148];
	setp.ge.u64 	%p38, %rd108, %rd71;
	@%p38 bra 	$L__BB1_114;
	add.s64 	%rd232, %rd107, 1;
	bra.uni 	$L__BB1_117;
$L__BB1_114:
	setp.le.u64 	%p39, %rd108, %rd71;
	@%p39 bra 	$L__BB1_116;
	add.s64 	%rd233, %rd107, -1;
	bra.uni 	$L__BB1_117;
$L__BB1_116:
	setp.eq.s64 	%p40, %rd108, %rd71;
	@%p40 bra 	$L__BB1_119;
$L__BB1_117:
	setp.le.u64 	%p41, %rd232, %rd233;
	@%p41 bra 	$L__BB1_112;
$L__BB1_118:
	not.pred 	%p42, %p158;
	@%p42 bra 	$L__BB1_120;
$L__BB1_119:
	atom.shared.add.u64 	%rd149, [_ZZ9Find_sizePyS_S_S_S_yyyyS_yS_yE5count], 1;
$L__BB1_120:
	add.s64 	%rd217, %rd217, 256;
	setp.lt.u64 	%p67, %rd217, %rd8;
	@%p67 bra 	$L__BB1_74;
$L__BB1_121:
	cvt.u32.u64 	%r3, %rd9;
	bar.sync 	0;
	setp.ne.s32 	%p152, %r3, 0;
	@%p152 bra 	$L__BB1_123;
	ld.param.u64 	%rd198, [_Z9Find_sizePyS_S_S_S_yyyyS_yS_y_param_4];
	ld.shared.u64 	%rd191, [_ZZ9Find_sizePyS_S_S_S_yyyyS_yS_yE5count];
	cvta.to.global.u64 	%rd192, %rd198;
	shl.b64 	%rd193, %rd4, 3;
	add.s64 	%rd194, %rd192, %rd193;
	st.global.u64 	[%rd194], %rd191;
$L__BB1_123:
	ret;

}
	// .globl	_Z7ConvertPyS_S_S_S_S_S_yyyyS_S_yS_yS_
.visible .entry _Z7ConvertPyS_S_S_S_S_S_yyyyS_S_yS_yS_(
	.param .u64 .ptr .align 1 _Z7ConvertPyS_S_S_S_S_S_yyyyS_S_yS_yS__param_0,
	.param .u64 .ptr .align 1 _Z7ConvertPyS_S_S_S_S_S_yyyyS_S_yS_yS__param_1,
	.param .u64 .ptr .align 1 _Z7ConvertPyS_S_S_S_S_S_yyyyS_S_yS_yS__param_2,
	.param .u64 .ptr .align 1 _Z7ConvertPyS_S_S_S_S_S_yyyyS_S_yS_yS__param_3,
	.param .u64 .ptr .align 1 _Z7ConvertPyS_S_S_S_S_S_yyyyS_S_yS_yS__param_4,
	.param .u64 .ptr .align 1 _Z7ConvertPyS_S_S_S_S_S_yyyyS_S_yS_yS__param_5,
	.param .u64 .ptr .align 1 _Z7ConvertPyS_S_S_S_S_S_yyyyS_S_yS_yS__param_6,
	.param .u64 _Z7ConvertPyS_S_S_S_S_S_yyyyS_S_yS_yS__param_7,
	.param .u64 _Z7ConvertPyS_S_S_S_S_S_yyyyS_S_yS_yS__param_8,
	.param .u64 _Z7ConvertPyS_S_S_S_S_S_yyyyS_S_yS_yS__param_9,
	.param .u64 _Z7ConvertPyS_S_S_S_S_S_yyyyS_S_yS_yS__param_10,
	.param .u64 .ptr .align 1 _Z7ConvertPyS_S_S_S_S_S_yyyyS_S_yS_yS__param_11,
	.param .u64 .ptr .align 1 _Z7ConvertPyS_S_S_S_S_S_yyyyS_S_yS_yS__param_12,
	.param .u64 _Z7ConvertPyS_S_S_S_S_S_yyyyS_S_yS_yS__param_13,
	.param .u64 .ptr .align 1 _Z7ConvertPyS_S_S_S_S_S_yyyyS_S_yS_yS__param_14,
	.param .u64 _Z7ConvertPyS_S_S_S_S_S_yyyyS_S_yS_yS__param_15,
	.param .u64 .ptr .align 1 _Z7ConvertPyS_S_S_S_S_S_yyyyS_S_yS_yS__param_16
)
{
	.reg .pred 	%p<186>;
	.reg .b32 	%r<5>;
	.reg .b64 	%rd<362>;
	// demoted variable
	.shared .align 8 .u64 _ZZ7ConvertPyS_S_S_S_S_S_yyyyS_S_yS_yS_E3pos;
	ld.param.u64 	%rd143, [_Z7ConvertPyS_S_S_S_S_S_yyyyS_S_yS_yS__param_0];
	ld.param.u64 	%rd136, [_Z7ConvertPyS_S_S_S_S_S_yyyyS_S_yS_yS__param_1];
	ld.param.u64 	%rd137, [_Z7ConvertPyS_S_S_S_S_S_yyyyS_S_yS_yS__param_2];
	ld.param.u64 	%rd139, [_Z7ConvertPyS_S_S_S_S_S_yyyyS_S_yS_yS__param_4];
	ld.param.u64 	%rd140, [_Z7ConvertPyS_S_S_S_S_S_yyyyS_S_yS_yS__param_5];
	ld.param.u64 	%rd144, [_Z7ConvertPyS_S_S_S_S_S_yyyyS_S_yS_yS__param_6];
	ld.param.u64 	%rd145, [_Z7ConvertPyS_S_S_S_S_S_yyyyS_S_yS_yS__param_9];
	ld.param.u64 	%rd146, [_Z7ConvertPyS_S_S_S_S_S_yyyyS_S_yS_yS__param_11];
	ld.param.u64 	%rd147, [_Z7ConvertPyS_S_S_S_S_S_yyyyS_S_yS_yS__param_12];
	ld.param.u64 	%rd141, [_Z7ConvertPyS_S_S_S_S_S_yyyyS_S_yS_yS__param_13];
	ld.param.u64 	%rd148, [_Z7ConvertPyS_S_S_S_S_S_yyyyS_S_yS_yS__param_14];
	ld.param.u64 	%rd142, [_Z7ConvertPyS_S_S_S_S_S_yyyyS_S_yS_yS__param_15];
	ld.param.u64 	%rd149, [_Z7ConvertPyS_S_S_S_S_S_yyyyS_S_yS_yS__param_16];
	cvta.to.global.u64 	%rd1, %rd149;
	cvta.to.global.u64 	%rd2, %rd144;
	cvta.to.global.u64 	%rd3, %rd146;
	cvta.to.global.u64 	%rd4, %rd148;
	cvta.to.global.u64 	%rd5, %rd143;
	cvta.to.global.u64 	%rd6, %rd147;
	cvta.to.global.u64 	%rd7, %rd140;
	mov.u32 	%r2, %ctaid.x;
	cvt.u64.u32 	%rd8, %r2;
	setp.le.u64 	%p7, %rd145, %rd8;
	@%p7 bra 	$L__BB2_133;
	cvt.u32.u64 	%r1, %rd8;
	setp.ne.s32 	%p8, %r1, 0;
	@%p8 bra 	$L__BB2_3;
	mov.b64 	%rd150, 0;
	st.shared.u64 	[_ZZ7ConvertPyS_S_S_S_S_S_yyyyS_S_yS_yS_E3pos], %rd150;
	st.global.u64 	[%rd7], %rd150;
$L__BB2_3:
	setp.eq.s32 	%p9, %r1, 0;
	bar.sync 	0;
	@%p9 bra 	$L__BB2_5;
	cvta.to.global.u64 	%rd151, %rd139;
	shl.b64 	%rd152, %rd8, 3;
	add.s64 	%rd153, %rd151, %rd152;
	ld.global.u64 	%rd154, [%rd153+-8];
	st.shared.u64 	[_ZZ7ConvertPyS_S_S_S_S_S_yyyyS_S_yS_yS_E3pos], %rd154;
$L__BB2_5:
	setp.le.u64 	%p10, %rd142, %rd8;
	@%p10 bra 	$L__BB2_7;
	cvta.to.global.u64 	%rd157, %rd136;
	shl.b64 	%rd158, %rd8, 3;
	add.s64 	%rd159, %rd157, %rd158;
	ld.global.u64 	%rd314, [%rd159];
	bra.uni 	$L__BB2_8;
$L__BB2_7:
	shl.b64 	%rd155, %rd8, 3;
	add.s64 	%rd156, %rd6, %rd155;
	ld.global.u64 	%rd314, [%rd156];
$L__BB2_8:
	shl.b64 	%rd160, %rd314, 3;
	add.s64 	%rd161, %rd5, %rd160;
	ld.global.u64 	%rd12, [%rd161];
	cvta.to.global.u64 	%rd162, %rd137;
	add.s64 	%rd163, %rd162, %rd160;
	ld.global.u64 	%rd13, [%rd163];
	ld.global.u64 	%rd164, [%rd163+8];
	sub.s64 	%rd14, %rd164, %rd13;
	mov.u32 	%r3, %tid.x;
	cvt.u64.u32 	%rd15, %r3;
	setp.le.u64 	%p11, %rd14, %rd15;
	@%p11 bra 	$L__BB2_131;
	shl.b64 	%rd165, %rd141, 3;
	add.s64 	%rd16, %rd6, %rd165;
	add.s64 	%rd17, %rd141, -2;
	setp.ne.s64 	%p12, %rd17, 0;
	shl.b64 	%rd166, %rd142, 3;
	add.s64 	%rd18, %rd4, %rd166;
	add.s64 	%rd19, %rd142, -2;
	@%p12 bra 	$L__BB2_46;
	mov.b64 	%rd327, 0;
	mov.u64 	%rd315, %rd15;
$L__BB2_11:
	ld.param.u64 	%rd312, [_Z7ConvertPyS_S_S_S_S_S_yyyyS_S_yS_yS__param_3];
	add.s64 	%rd262, %rd315, %rd13;
	cvta.to.global.u64 	%rd263, %rd312;
	shl.b64 	%rd264, %rd262, 3;
	add.s64 	%rd265, %rd263, %rd264;
	ld.global.u64 	%rd22, [%rd265];
	shl.b64 	%rd266, %rd22, 3;
	add.s64 	%rd267, %rd5, %rd266;
	ld.global.u64 	%rd23, [%rd267];
	setp.lt.u64 	%p124, %rd12, %rd23;
	@%p124 bra 	$L__BB2_29;
	setp.ne.s64 	%p125, %rd12, %rd23;
	setp.ge.u64 	%p126, %rd22, %rd314;
	or.pred  	%p127, %p126, %p125;
	@%p127 bra 	$L__BB2_45;
	ld.global.u64 	%rd24, [%rd6];
	setp.lt.u64 	%p128, %rd22, %rd24;
	@%p128 bra 	$L__BB2_16;
	ld.global.u64 	%rd25, [%rd16+-8];
	setp.gt.u64 	%p129, %rd22, %rd25;
	@%p129 bra 	$L__BB2_16;
	setp.eq.s64 	%p131, %rd22, %rd24;
	setp.eq.s64 	%p132, %rd22, %rd25;
	or.pred  	%p133, %p131, %p132;
	mov.pred 	%p180, -1;
	mov.u64 	%rd321, %rd327;
	@%p133 bra 	$L__BB2_27;
$L__BB2_16:
	ld.global.u64 	%rd26, [%rd4];
	setp.lt.u64 	%p135, %rd22, %rd26;
	mov.b64 	%rd268, 0;
	mov.pred 	%p180, 0;
	mov.u64 	%rd321, %rd268;
	@%p135 bra 	$L__BB2_27;
	ld.global.u64 	%rd27, [%rd18+-8];
	setp.gt.u64 	%p137, %rd22, %rd27;
	@%p137 bra 	$L__BB2_27;
	setp.eq.s64 	%p139, %rd22, %rd26;
	mov.b64 	%rd321, 1;
	@%p139 bra 	$L__BB2_27;
	setp.eq.s64 	%p141, %rd19, 0;
	setp.eq.s64 	%p142, %rd22, %rd27;
	or.pred  	%p143, %p142, %p141;
	selp.u64 	%rd321, 1, 0, %p142;
	@%p143 bra 	$L__BB2_27;
	mov.b64 	%rd319, 1;
	mov.u64 	%rd320, %rd19;
$L__BB2_21:
	add.s64 	%rd272, %rd320, %rd319;
	shr.u64 	%rd31, %rd272, 1;
	shl.b64 	%rd273, %rd31, 3;
	add.s64 	%rd274, %rd4, %rd273;
	ld.global.u64 	%rd32, [%rd274];
	setp.lt.u64 	%p144, %rd32, %rd22;
	@%p144 bra 	$L__BB2_25;
	setp.gt.u64 	%p145, %rd32, %rd22;
	@%p145 bra 	$L__BB2_24;
	setp.eq.s64 	%p147, %rd32, %rd22;
	mov.b64 	%rd321, 1;
	@%p147 bra 	$L__BB2_27;
	bra.uni 	$L__BB2_26;
$L__BB2_24:
	add.s64 	%rd320, %rd31, -1;
	bra.uni 	$L__BB2_26;
$L__BB2_25:
	add.s64 	%rd319, %rd31, 1;
$L__BB2_26:
	setp.le.u64 	%p149, %rd319, %rd320;
	mov.u64 	%rd321, %rd268;
	@%p149 bra 	$L__BB2_21;
$L__BB2_27:
	setp.ne.s64 	%p150, %rd321, 1;
	not.pred 	%p151, %p180;
	mov.b64 	%rd327, 0;
	and.pred  	%p152, %p151, %p150;
	@%p152 bra 	$L__BB2_45;
	shl.b64 	%rd278, %rd22, 3;
	add.s64 	%rd279, %rd3, %rd278;
	ld.global.u64 	%rd280, [%rd279];
	ld.shared.u64 	%rd281, [_ZZ7ConvertPyS_S_S_S_S_S_yyyyS_S_yS_yS_E3pos];
	shl.b64 	%rd282, %rd281, 3;
	add.s64 	%rd283, %rd2, %rd282;
	st.global.u64 	[%rd283], %rd280;
	atom.shared.add.u64 	%rd284, [_ZZ7ConvertPyS_S_S_S_S_S_yyyyS_S_yS_yS_E3pos], 1;
	add.s64 	%rd285, %rd1, %rd278;
	atom.global.add.u64 	%rd286, [%rd285], 1;
	mov.u64 	%rd327, %rd321;
	bra.uni 	$L__BB2_45;
$L__BB2_29:
	ld.global.u64 	%rd38, [%rd6];
	setp.lt.u64 	%p153, %rd22, %rd38;
	@%p153 bra 	$L__BB2_32;
	ld.global.u64 	%rd39, [%rd16+-8];
	setp.gt.u64 	%p154, %rd22, %rd39;
	@%p154 bra 	$L__BB2_32;
	setp.eq.s64 	%p156, %rd22, %rd38;
	setp.eq.s64 	%p157, %rd22, %rd39;
	or.pred  	%p158, %p156, %p157;
	mov.pred 	%p181, -1;
	mov.u64 	%rd326, %rd327;
	@%p158 bra 	$L__BB2_43;
$L__BB2_32:
	ld.global.u64 	%rd40, [%rd4];
	setp.lt.u64 	%p160, %rd22, %rd40;
	mov.b64 	%rd287, 0;
	mov.pred 	%p181, 0;
	mov.u64 	%rd326, %rd287;
	@%p160 bra 	$L__BB2_43;
	ld.global.u64 	%rd41, [%rd18+-8];
	setp.gt.u64 	%p162, %rd22, %rd41;
	@%p162 bra 	$L__BB2_43;
	setp.eq.s64 	%p164, %rd22, %rd40;
	mov.b64 	%rd326, 1;
	@%p164 bra 	$L__BB2_43;
	setp.eq.s64 	%p166, %rd19, 0;
	setp.eq.s64 	%p167, %rd22, %rd41;
	or.pred  	%p168, %p167, %p166;
	selp.u64 	%rd326, 1, 0, %p167;
	@%p168 bra 	$L__BB2_43;
	mov.b64 	%rd324, 1;
	mov.u64 	%rd325, %rd19;
$L__BB2_37:
	add.s64 	%rd291, %rd325, %rd324;
	shr.u64 	%rd45, %rd291, 1;
	shl.b64 	%rd292, %rd45, 3;
	add.s64 	%rd293, %rd4, %rd292;
	ld.global.u64 	%rd46, [%rd293];
	setp.lt.u64 	%p169, %rd46, %rd22;
	@%p169 bra 	$L__BB2_41;
	setp.gt.u64 	%p170, %rd46, %rd22;
	@%p170 bra 	$L__BB2_40;
	setp.eq.s64 	%p172, %rd46, %rd22;
	mov.b64 	%rd326, 1;
	@%p172 bra 	$L__BB2_43;
	bra.uni 	$L__BB2_42;
$L__BB2_40:
	add.s64 	%rd325, %rd45, -1;
	bra.uni 	$L__BB2_42;
$L__BB2_41:
	add.s64 	%rd324, %rd45, 1;
$L__BB2_42:
	setp.le.u64 	%p174, %rd324, %rd325;
	mov.u64 	%rd326, %rd287;
	@%p174 bra 	$L__BB2_37;
$L__BB2_43:
	setp.ne.s64 	%p175, %rd326, 1;
	not.pred 	%p176, %p181;
	mov.b64 	%rd327, 0;
	and.pred  	%p177, %p176, %p175;
	@%p177 bra 	$L__BB2_45;
	shl.b64 	%rd297, %rd22, 3;
	add.s64 	%rd298, %rd3, %rd297;
	ld.global.u64 	%rd299, [%rd298];
	ld.shared.u64 	%rd300, [_ZZ7ConvertPyS_S_S_S_S_S_yyyyS_S_yS_yS_E3pos];
	shl.b64 	%rd301, %rd300, 3;
	add.s64 	%rd302, %rd2, %rd301;
	st.global.u64 	[%rd302], %rd299;
	atom.shared.add.u64 	%rd303, [_ZZ7ConvertPyS_S_S_S_S_S_yyyyS_S_yS_yS_E3pos], 1;
	add.s64 	%rd304, %rd1, %rd297;
	atom.global.add.u64 	%rd305, [%rd304], 1;
	mov.u64 	%rd327, %rd326;
$L__BB2_45:
	add.s64 	%rd315, %rd315, 256;
	setp.lt.u64 	%p178, %rd315, %rd14;
	@%p178 bra 	$L__BB2_11;
	bra.uni 	$L__BB2_131;
$L__BB2_46:
	setp.eq.s64 	%p13, %rd19, 0;
	@%p13 bra 	$L__BB2_55;
	mov.b64 	%rd361, 0;
	mov.u64 	%rd341, %rd15;
$L__BB2_48:
	mov.u64 	%rd360, %rd361;
	ld.param.u64 	%rd310, [_Z7ConvertPyS_S_S_S_S_S_yyyyS_S_yS_yS__param_3];
	add.s64 	%rd168, %rd341, %rd13;
	cvta.to.global.u64 	%rd169, %rd310;
	shl.b64 	%rd170, %rd168, 3;
	add.s64 	%rd171, %rd169, %rd170;
	ld.global.u64 	%rd90, [%rd171];
	shl.b64 	%rd172, %rd90, 3;
	add.s64 	%rd173, %rd5, %rd172;
	ld.global.u64 	%rd91, [%rd173];
	setp.ge.u64 	%p14, %rd12, %rd91;
	@%p14 bra 	$L__BB2_107;
	ld.global.u64 	%rd92, [%rd6];
	setp.lt.u64 	%p46, %rd90, %rd92;
	@%p46 bra 	$L__BB2_95;
	ld.global.u64 	%rd93, [%rd16+-8];
	setp.gt.u64 	%p47, %rd90, %rd93;
	@%p47 bra 	$L__BB2_95;
	setp.eq.s64 	%p49, %rd90, %rd92;
	setp.eq.s64 	%p50, %rd90, %rd93;
	or.pred  	%p51, %p49, %p50;
	mov.pred 	%p184, -1;
	@%p51 bra 	$L__BB2_105;
	mov.b64 	%rd345, 1;
	mov.u64 	%rd346, %rd17;
$L__BB2_53:
	add.s64 	%rd198, %rd346, %rd345;
	shr.u64 	%rd96, %rd198, 1;
	shl.b64 	%rd199, %rd96, 3;
	add.s64 	%rd200, %rd6, %rd199;
	ld.global.u64 	%rd97, [%rd200];
	setp.ge.u64 	%p52, %rd97, %rd90;
	@%p52 bra 	$L__BB2_91;
	add.s64 	%rd345, %rd96, 1;
	bra.uni 	$L__BB2_94;
$L__BB2_55:
	mov.b64 	%rd340, 0;
	mov.u64 	%rd328, %rd15;
$L__BB2_56:
	mov.u64 	%rd339, %rd340;
	ld.param.u64 	%rd311, [_Z7ConvertPyS_S_S_S_S_S_yyyyS_S_yS_yS__param_3];
	add.s64 	%rd221, %rd328, %rd13;
	cvta.to.global.u64 	%rd222, %rd311;
	shl.b64 	%rd223, %rd221, 3;
	add.s64 	%rd224, %rd222, %rd223;
	ld.global.u64 	%rd56, [%rd224];
	shl.b64 	%rd225, %rd56, 3;
	add.s64 	%rd226, %rd5, %rd225;
	ld.global.u64 	%rd57, [%rd226];
	setp.lt.u64 	%p75, %rd12, %rd57;
	@%p75 bra 	$L__BB2_74;
	setp.ne.s64 	%p76, %rd12, %rd57;
	setp.ge.u64 	%p77, %rd56, %rd314;
	or.pred  	%p78, %p77, %p76;
	mov.u64 	%rd340, %rd339;
	@%p78 bra 	$L__BB2_90;
	ld.global.u64 	%rd58, [%rd6];
	setp.lt.u64 	%p79, %rd56, %rd58;
	@%p79 bra 	$L__BB2_68;
	ld.global.u64 	%rd59, [%rd16+-8];
	setp.gt.u64 	%p80, %rd56, %rd59;
	@%p80 bra 	$L__BB2_68;
	setp.eq.s64 	%p82, %rd56, %rd58;
	setp.eq.s64 	%p83, %rd56, %rd59;
	or.pred  	%p84, %p82, %p83;
	mov.pred 	%p182, -1;
	@%p84 bra 	$L__BB2_72;
	mov.b64 	%rd332, 1;
	mov.u64 	%rd333, %rd17;
$L__BB2_62:
	add.s64 	%rd228, %rd333, %rd332;
	shr.u64 	%rd62, %rd228, 1;
	shl.b64 	%rd229, %rd62, 3;
	add.s64 	%rd230, %rd6, %rd229;
	ld.global.u64 	%rd63, [%rd230];
	setp.lt.u64 	%p85, %rd63, %rd56;
	@%p85 bra 	$L__BB2_66;
	setp.gt.u64 	%p86, %rd63, %rd56;
	@%p86 bra 	$L__BB2_65;
	setp.eq.s64 	%p88, %rd63, %rd56;
	@%p88 bra 	$L__BB2_72;
	bra.uni 	$L__BB2_67;
$L__BB2_65:
	add.s64 	%rd333, %rd62, -1;
	bra.uni 	$L__BB2_67;
$L__BB2_66:
	add.s64 	%rd332, %rd62, 1;
$L__BB2_67:
	setp.le.u64 	%p89, %rd332, %rd333;
	@%p89 bra 	$L__BB2_62;
$L__BB2_68:
	ld.global.u64 	%rd68, [%rd4];
	setp.lt.u64 	%p91, %rd56, %rd68;
	mov.b64 	%rd339, 0;
	mov.pred 	%p182, 0;
	@%p91 bra 	$L__BB2_72;
	ld.global.u64 	%rd69, [%rd18+-8];
	setp.gt.u64 	%p93, %rd56, %rd69;
	@%p93 bra 	$L__BB2_72;
	setp.eq.s64 	%p95, %rd56, %rd68;
	mov.b64 	%rd339, 1;
	@%p95 bra 	$L__BB2_72;
	setp.eq.s64 	%p97, %rd56, %rd69;
	selp.u64 	%rd339, 1, 0, %p97;
$L__BB2_72:
	setp.ne.s64 	%p98, %rd339, 1;
	not.pred 	%p99, %p182;
	mov.b64 	%rd340, 0;
	and.pred  	%p100, %p99, %p98;
	@%p100 bra 	$L__BB2_90;
	shl.b64 	%rd235, %rd56, 3;
	add.s64 	%rd236, %rd3, %rd235;
	ld.global.u64 	%rd237, [%rd236];
	ld.shared.u64 	%rd238, [_ZZ7ConvertPyS_S_S_S_S_S_yyyyS_S_yS_yS_E3pos];
	shl.b64 	%rd239, %rd238, 3;
	add.s64 	%rd240, %rd2, %rd239;
	st.global.u64 	[%rd240], %rd237;
	atom.shared.add.u64 	%rd241, [_ZZ7ConvertPyS_S_S_S_S_S_yyyyS_S_yS_yS_E3pos], 1;
	add.s64 	%rd242, %rd1, %rd235;
	atom.global.add.u64 	%rd243, [%rd242], 1;
	mov.u64 	%rd340, %rd339;
	bra.uni 	$L__BB2_90;
$L__BB2_74:
	ld.global.u64 	%rd72, [%rd6];
	setp.lt.u64 	%p101, %rd56, %rd72;
	@%p101 bra 	$L__BB2_84;
	ld.global.u64 	%rd73, [%rd16+-8];
	setp.gt.u64 	%p102, %rd56, %rd73;
	@%p102 bra 	$L__BB2_84;
	setp.eq.s64 	%p104, %rd56, %rd72;
	setp.eq.s64 	%p105, %rd56, %rd73;
	or.pred  	%p106, %p104, %p105;
	mov.pred 	%p183, -1;
	@%p106 bra 	$L__BB2_88;
	mov.b64 	%rd337, 1;
	mov.u64 	%rd338, %rd17;
$L__BB2_78:
	add.s64 	%rd245, %rd338, %rd337;
	shr.u64 	%rd76, %rd245, 1;
	shl.b64 	%rd246, %rd76, 3;
	add.s64 	%rd247, %rd6, %rd246;
	ld.global.u64 	%rd77, [%rd247];
	setp.lt.u64 	%p107, %rd77, %rd56;
	@%p107 bra 	$L__BB2_82;
	setp.gt.u64 	%p108, %rd77, %rd56;
	@%p108 bra 	$L__BB2_81;
	setp.eq.s64 	%p110, %rd77, %rd56;
	@%p110 bra 	$L__BB2_88;
	bra.uni 	$L__BB2_83;
$L__BB2_81:
	add.s64 	%rd338, %rd76, -1;
	bra.uni 	$L__BB2_83;
$L__BB2_82:
	add.s64 	%rd337, %rd76, 1;
$L__BB2_83:
	setp.le.u64 	%p111, %rd337, %rd338;
	@%p111 bra 	$L__BB2_78;
$L__BB2_84:
	ld.global.u64 	%rd82, [%rd4];
	setp.lt.u64 	%p113, %rd56, %rd82;
	mov.b64 	%rd339, 0;
	mov.pred 	%p183, 0;
	@%p113 bra 	$L__BB2_88;
	ld.global.u64 	%rd83, [%rd18+-8];
	setp.gt.u64 	%p115, %rd56, %rd83;
	@%p115 bra 	$L__BB2_88;
	setp.eq.s64 	%p117, %rd56, %rd82;
	mov.b64 	%rd339, 1;
	@%p117 bra 	$L__BB2_88;
	setp.eq.s64 	%p119, %rd56, %rd83;
	selp.u64 	%rd339, 1, 0, %p119;
$L__BB2_88:
	setp.ne.s64 	%p120, %rd339, 1;
	not.pred 	%p121, %p183;
	mov.b64 	%rd340, 0;
	and.pred  	%p122, %p121, %p120;
	@%p122 bra 	$L__BB2_90;
	shl.b64 	%rd252, %rd56, 3;
	add.s64 	%rd253, %rd3, %rd252;
	ld.global.u64 	%rd254, [%rd253];
	ld.shared.u64 	%rd255, [_ZZ7ConvertPyS_S_S_S_S_S_yyyyS_S_yS_yS_E3pos];
	shl.b64 	%rd256, %rd255, 3;
	add.s64 	%rd257, %rd2, %rd256;
	st.global.u64 	[%rd257], %rd254;
	atom.shared.add.u64 	%rd258, [_ZZ7ConvertPyS_S_S_S_S_S_yyyyS_S_yS_yS_E3pos], 1;
	add.s64 	%rd259, %rd1, %rd252;
	atom.global.add.u64 	%rd260, [%rd259], 1;
	mov.u64 	%rd340, %rd339;
$L__BB2_90:
	add.s64 	%rd328, %rd328, 256;
	setp.lt.u64 	%p123, %rd328, %rd14;
	@%p123 bra 	$L__BB2_56;
	bra.uni 	$L__BB2_131;
$L__BB2_91:
	setp.le.u64 	%p53, %rd97, %rd90;
	@%p53 bra 	$L__BB2_93;
	add.s64 	%rd346, %rd96, -1;
	bra.uni 	$L__BB2_94;
$L__BB2_93:
	setp.eq.s64 	%p55, %rd97, %rd90;
	@%p55 bra 	$L__BB2_105;
$L__BB2_94:
	setp.le.u64 	%p56, %rd345, %rd346;
	@%p56 bra 	$L__BB2_53;
$L__BB2_95:
	ld.global.u64 	%rd102, [%rd4];
	setp.lt.u64 	%p58, %rd90, %rd102;
	mov.b64 	%rd201, 0;
	mov.pred 	%p184, 0;
	mov.u64 	%rd360, %rd201;
	@%p58 bra 	$L__BB2_105;
	ld.global.u64 	%rd103, [%rd18+-8];
	setp.gt.u64 	%p60, %rd90, %rd103;
	@%p60 bra 	$L__BB2_105;
	setp.eq.s64 	%p62, %rd90, %rd102;
	setp.eq.s64 	%p63, %rd90, %rd103;
	or.pred  	%p64, %p62, %p63;
	mov.b64 	%rd360, 1;
	@%p64 bra 	$L__BB2_105;
	mov.b64 	%rd349, 1;
	mov.u64 	%rd350, %rd19;
$L__BB2_99:
	add.s64 	%rd205, %rd350, %rd349;
	shr.u64 	%rd106, %rd205, 1;
	shl.b64 	%rd206, %rd106, 3;
	add.s64 	%rd207, %rd4, %rd206;
	ld.global.u64 	%rd107, [%rd207];
	setp.ge.u64 	%p65, %rd107, %rd90;
	@%p65 bra 	$L__BB2_101;
	add.s64 	%rd349, %rd106, 1;
	bra.uni 	$L__BB2_104;
$L__BB2_101:
	setp.le.u64 	%p66, %rd107, %rd90;
	@%p66 bra 	$L__BB2_103;
	add.s64 	%rd350, %rd106, -1;
	bra.uni 	$L__BB2_104;
$L__BB2_103:
	setp.eq.s64 	%p68, %rd107, %rd90;
	mov.b64 	%rd360, 1;
	@%p68 bra 	$L__BB2_105;
$L__BB2_104:
	setp.le.u64 	%p70, %rd349, %rd350;
	mov.u64 	%rd360, %rd201;
	@%p70 bra 	$L__BB2_99;
$L__BB2_105:
	setp.ne.s64 	%p71, %rd360, 1;
	not.pred 	%p72, %p184;
	mov.b64 	%rd361, 0;
	and.pred  	%p73, %p72, %p71;
	@%p73 bra 	$L__BB2_130;
	shl.b64 	%rd211, %rd90, 3;
	add.s64 	%rd212, %rd3, %rd211;
	ld.global.u64 	%rd213, [%rd212];
	ld.shared.u64 	%rd214, [_ZZ7ConvertPyS_S_S_S_S_S_yyyyS_S_yS_yS_E3pos];
	shl.b64 	%rd215, %rd214, 3;
	add.s64 	%rd216, %rd2, %rd215;
	st.global.u64 	[%rd216], %rd213;
	atom.shared.add.u64 	%rd217, [_ZZ7ConvertPyS_S_S_S_S_S_yyyyS_S_yS_yS_E3pos], 1;
	add.s64 	%rd218, %rd1, %rd211;
	atom.global.add.u64 	%rd219, [%rd218], 1;
	mov.u64 	%rd361, %rd360;
	bra.uni 	$L__BB2_130;
$L__BB2_107:
	setp.ne.s64 	%p15, %rd12, %rd91;
	setp.ge.u64 	%p16, %rd90, %rd314;
	or.pred  	%p17, %p16, %p15;
	mov.u64 	%rd361, %rd360;
	@%p17 bra 	$L__BB2_130;
	ld.global.u64 	%rd113, [%rd6];
	setp.lt.u64 	%p18, %rd90, %rd113;
	@%p18 bra 	$L__BB2_118;
	ld.global.u64 	%rd114, [%rd16+-8];
	setp.gt.u64 	%p19, %rd90, %rd114;
	@%p19 bra 	$L__BB2_118;
	setp.eq.s64 	%p21, %rd90, %rd113;
	setp.eq.s64 	%p22, %rd90, %rd114;
	or.pred  	%p23, %p21, %p22;
	mov.pred 	%p185, -1;
	@%p23 bra 	$L__BB2_128;
	mov.b64 	%rd354, 1;
	mov.u64 	%rd355, %rd17;
$L__BB2_112:
	add.s64 	%rd175, %rd355, %rd354;
	shr.u64 	%rd117, %rd175, 1;
	shl.b64 	%rd176, %rd117, 3;
	add.s64 	%rd177, %rd6, %rd176;
	ld.global.u64 	%rd118, [%rd177];
	setp.ge.u64 	%p24, %rd118, %rd90;
	@%p24 bra 	$L__BB2_114;
	add.s64 	%rd354, %rd117, 1;
	bra.uni 	$L__BB2_117;
$L__BB2_114:
	setp.le.u64 	%p25, %rd118, %rd90;
	@%p25 bra 	$L__BB2_116;
	add.s64 	%rd355, %rd117, -1;
	bra.uni 	$L__BB2_117;
$L__BB2_116:
	setp.eq.s64 	%p27, %rd118, %rd90;
	@%p27 bra 	$L__BB2_128;
$L__BB2_117:
	setp.le.u64 	%p28, %rd354, %rd355;
	@%p28 bra 	$L__BB2_112;
$L__BB2_118:
	ld.global.u64 	%rd123, [%rd4];
	setp.lt.u64 	%p30, %rd90, %rd123;
	mov.b64 	%rd178, 0;
	mov.pred 	%p185, 0;
	mov.u64 	%rd360, %rd178;
	@%p30 bra 	$L__BB2_128;
	ld.global.u64 	%rd124, [%rd18+-8];
	setp.gt.u64 	%p32, %rd90, %rd124;
	@%p32 bra 	$L__BB2_128;
	setp.eq.s64 	%p34, %rd90, %rd123;
	setp.eq.s64 	%p35, %rd90, %rd124;
	or.pred  	%p36, %p34, %p35;
	mov.b64 	%rd360, 1;
	@%p36 bra 	$L__BB2_128;
	mov.b64 	%rd358, 1;
	mov.u64 	%rd359, %rd19;
$L__BB2_122:
	add.s64 	%rd182, %rd359, %rd358;
	shr.u64 	%rd127, %rd182, 1;
	shl.b64 	%rd183, %rd127, 3;
	add.s64 	%rd184, %rd4, %rd183;
	ld.global.u64 	%rd128, [%rd184];
	setp.ge.u64 	%p37, %rd128, %rd90;
	@%p37 bra 	$L__BB2_124;
	add.s64 	%rd358, %rd127, 1;
	bra.uni 	$L__BB2_127;
$L__BB2_124:
	setp.le.u64 	%p38, %rd128, %rd90;
	@%p38 bra 	$L__BB2_126;
	add.s64 	%rd359, %rd127, -1;
	bra.uni 	$L__BB2_127;
$L__BB2_126:
	setp.eq.s64 	%p40, %rd128, %rd90;
	mov.b64 	%rd360, 1;
	@%p40 bra 	$L__BB2_128;
$L__BB2_127:
	setp.le.u64 	%p42, %rd358, %rd359;
	mov.u64 	%rd360, %rd178;
	@%p42 bra 	$L__BB2_122;
$L__BB2_128:
	setp.ne.s64 	%p43, %rd360, 1;
	not.pred 	%p44, %p185;
	mov.b64 	%rd361, 0;
	and.pred  	%p45, %p44, %p43;
	@%p45 bra 	$L__BB2_130;
	shl.b64 	%rd188, %rd90, 3;
	add.s64 	%rd189, %rd3, %rd188;
	ld.global.u64 	%rd190, [%rd189];
	ld.shared.u64 	%rd191, [_ZZ7ConvertPyS_S_S_S_S_S_yyyyS_S_yS_yS_E3pos];
	shl.b64 	%rd192, %rd191, 3;
	add.s64 	%rd193, %rd2, %rd192;
	st.global.u64 	[%rd193], %rd190;
	atom.shared.add.u64 	%rd194, [_ZZ7ConvertPyS_S_S_S_S_S_yyyyS_S_yS_yS_E3pos], 1;
	add.s64 	%rd195, %rd1, %rd188;
	atom.global.add.u64 	%rd196, [%rd195], 1;
	mov.u64 	%rd361, %rd360;
$L__BB2_130:
	add.s64 	%rd341, %rd341, 256;
	setp.lt.u64 	%p74, %rd341, %rd14;
	@%p74 bra 	$L__BB2_48;
$L__BB2_131:
	cvt.u32.u64 	%r4, %rd15;
	bar.sync 	0;
	setp.ne.s32 	%p179, %r4, 0;
	@%p179 bra 	$L__BB2_133;
	ld.param.u64 	%rd313, [_Z7ConvertPyS_S_S_S_S_S_yyyyS_S_yS_yS__param_5];
	ld.shared.u64 	%rd306, [_ZZ7ConvertPyS_S_S_S_S_S_yyyyS_S_yS_yS_E3pos];
	cvta.to.global.u64 	%rd307, %rd313;
	shl.b64 	%rd308, %rd8, 3;
	add.s64 	%rd309, %rd307, %rd308;
	st.global.u64 	[%rd309+8], %rd306;
$L__BB2_133:
	ret;

}
	// .globl	_Z15clean_Find_sizePyS_S_S_y
.visible .entry _Z15clean_Find_sizePyS_S_S_y(
	.param .u64 .ptr .align 1 _Z15clean_Find_sizePyS_S_S_y_param_0,
	.param .u64 .ptr .align 1 _Z15clean_Find_sizePyS_S_S_y_param_1,
	.param .u64 .ptr .align 1 _Z15clean_Find_sizePyS_S_S_y_param_2,
	.param .u64 .ptr .align 1 _Z15clean_Find_sizePyS_S_S_y_param_3,
	.param .u64 _Z15clean_Find_sizePyS_S_S_y_param_4
)
{
	.reg .pred 	%p<3>;
	.reg .b32 	%r<5>;
	.reg .b64 	%rd<21>;

	ld.param.u64 	%rd2, [_Z15clean_Find_sizePyS_S_S_y_param_0];
	ld.param.u64 	%rd3, [_Z15clean_Find_sizePyS_S_S_y_param_1];
	ld.param.u64 	%rd4, [_Z15clean_Find_sizePyS_S_S_y_param_3];
	ld.param.u64 	%rd5, [_Z15clean_Find_sizePyS_S_S_y_param_4];
	mov.u32 	%r1, %tid.x;
	mov.u32 	%r2, %ctaid.x;
	mov.u32 	%r3, %ntid.x;
	mad.lo.s32 	%r4, %r2, %r3, %r1;
	cvt.u64.u32 	%rd1, %r4;
	setp.le.u64 	%p1, %rd5, %rd1;
	@%p1 bra 	$L__BB3_2;
	cvta.to.global.u64 	%rd6, %rd2;
	cvta.to.global.u64 	%rd7, %rd3;
	cvta.to.global.u64 	%rd8, %rd4;
	shl.b64 	%rd9, %rd1, 3;
	add.s64 	%rd10, %rd8, %rd9;
	ld.global.u64 	%rd11, [%rd10];
	shl.b64 	%rd12, %rd11, 3;
	add.s64 	%rd13, %rd7, %rd12;
	ld.global.u64 	%rd14, [%rd13];
	ld.global.u64 	%rd15, [%rd13+8];
	setp.lt.u64 	%p2, %rd14, %rd15;
	add.s64 	%rd16, %rd14, 1;
	max.u64 	%rd17, %rd15, %rd16;
	sub.s64 	%rd18, %rd17, %rd14;
	selp.b64 	%rd19, %rd18, 0, %p2;
	add.s64 	%rd20, %rd6, %rd9;
	st.global.u64 	[%rd20], %rd19;
$L__BB3_2:
	ret;

}
	// .globl	_Z14clean_subgraphPyS_S_S_S_S_S_y
.visible .entry _Z14clean_subgraphPyS_S_S_S_S_S_y(
	.param .u64 .ptr .align 1 _Z14clean_subgraphPyS_S_S_S_S_S_y_param_0,
	.param .u64 .ptr .align 1 _Z14clean_subgraphPyS_S_S_S_S_S_y_param_1,
	.param .u64 .ptr .align 1 _Z14clean_subgraphPyS_S_S_S_S_S_y_param_2,
	.param .u64 .ptr .align 1 _Z14clean_subgraphPyS_S_S_S_S_S_y_param_3,
	.param .u64 .ptr .align 1 _Z14clean_subgraphPyS_S_S_S_S_S_y_param_4,
	.param .u64 .ptr .align 1 _Z14clean_subgraphPyS_S_S_S_S_S_y_param_5,
	.param .u64 .ptr .align 1 _Z14clean_subgraphPyS_S_S_S_S_S_y_param_6,
	.param .u64 _Z14clean_subgraphPyS_S_S_S_S_S_y_param_7
)
{
	.reg .pred 	%p<6>;
	.reg .b32 	%r<6>;
	.reg .b64 	%rd<50>;

	ld.param.u64 	%rd15, [_Z14clean_subgraphPyS_S_S_S_S_S_y_param_0];
	ld.param.u64 	%rd21, [_Z14clean_subgraphPyS_S_S_S_S_S_y_param_1];
	ld.param.u64 	%rd16, [_Z14clean_subgraphPyS_S_S_S_S_S_y_param_2];
	ld.param.u64 	%rd17, [_Z14clean_subgraphPyS_S_S_S_S_S_y_param_3];
	ld.param.u64 	%rd18, [_Z14clean_subgraphPyS_S_S_S_S_S_y_param_4];
	ld.param.u64 	%rd19, [_Z14clean_subgraphPyS_S_S_S_S_S_y_param_5];
	ld.param.u64 	%rd20, [_Z14clean_subgraphPyS_S_S_S_S_S_y_param_6];
	ld.param.u64 	%rd22, [_Z14clean_subgraphPyS_S_S_S_S_S_y_param_7];
	cvta.to.global.u64 	%rd1, %rd21;
	mov.u32 	%r2, %tid.x;
	mov.u32 	%r3, %ctaid.x;
	mov.u32 	%r4, %ntid.x;
	mad.lo.s32 	%r5, %r3, %r4, %r2;
	cvt.u64.u32 	%rd2, %r5;
	setp.le.u64 	%p1, %rd22, %rd2;
	@%p1 bra 	$L__BB4_9;
	cvt.u32.u64 	%r1, %rd2;
	setp.ne.s32 	%p2, %r1, 0;
	@%p2 bra 	$L__BB4_3;
	mov.b64 	%rd23, 0;
	st.global.u64 	[%rd1], %rd23;
$L__BB4_3:
	setp.eq.s32 	%p3, %r1, 0;
	bar.sync 	0;
	mov.b64 	%rd49, 0;
	@%p3 bra 	$L__BB4_5;
	cvta.to.global.u64 	%rd25, %rd15;
	shl.b64 	%rd26, %rd2, 3;
	add.s64 	%rd27, %rd25, %rd26;
	ld.global.u64 	%rd49, [%rd27+-8];
$L__BB4_5:
	cvta.to.global.u64 	%rd28, %rd19;
	shl.b64 	%rd29, %rd2, 3;
	add.s64 	%rd30, %rd28, %rd29;
	ld.global.u64 	%rd31, [%rd30];
	cvta.to.global.u64 	%rd32, %rd17;
	shl.b64 	%rd33, %rd31, 3;
	add.s64 	%rd5, %rd32, %rd33;
	ld.global.u64 	%rd47, [%rd5];
	ld.global.u64 	%rd34, [%rd5+8];
	setp.ge.u64 	%p4, %rd47, %rd34;
	@%p4 bra 	$L__BB4_8;
	cvta.to.global.u64 	%rd7, %rd18;
	cvta.to.global.u64 	%rd8, %rd20;
	cvta.to.global.u64 	%rd9, %rd16;
$L__BB4_7:
	shl.b64 	%rd35, %rd47, 3;
	add.s64 	%rd36, %rd7, %rd35;
	ld.global.u64 	%rd37, [%rd36];
	shl.b64 	%rd38, %rd37, 3;
	add.s64 	%rd39, %rd8, %rd38;
	ld.global.u64 	%rd40, [%rd39];
	shl.b64 	%rd41, %rd49, 3;
	add.s64 	%rd42, %rd9, %rd41;
	st.global.u64 	[%rd42], %rd40;
	add.s64 	%rd49, %rd49, 1;
	add.s64 	%rd47, %rd47, 1;
	ld.global.u64 	%rd43, [%rd5+8];
	setp.lt.u64 	%p5, %rd47, %rd43;
	@%p5 bra 	$L__BB4_7;
$L__BB4_8:
	add.s64 	%rd45, %rd1, %rd29;
	st.global.u64 	[%rd45+8], %rd49;
$L__BB4_9:
	ret;

}
	// .globl	_Z15sorting_col_idxPyS_S_y
.visible .entry _Z15sorting_col_idxPyS_S_y(
	.param .u64 .ptr .align 1 _Z15sorting_col_idxPyS_S_y_param_0,
	.param .u64 .ptr .align 1 _Z15sorting_col_idxPyS_S_y_param_1,
	.param .u64 .ptr .align 1 _Z15sorting_col_idxPyS_S_y_param_2,
	.param .u64 _Z15sorting_col_idxPyS_S_y_param_3
)
{
	.local .align 8 .b8 	__local_depot5[24];
	.reg .b64 	%SP;
	.reg .b64 	%SPL;
	.reg .pred 	%p<6>;
	.reg .b32 	%r<7>;
	.reg .b64 	%rd<35>;

	mov.u64 	%SPL, __local_depot5;
	cvta.local.u64 	%SP, %SPL;
	ld.param.u64 	%rd18, [_Z15sorting_col_idxPyS_S_y_param_0];
	ld.param.u64 	%rd20, [_Z15sorting_col_idxPyS_S_y_param_1];
	ld.param.u64 	%rd19, [_Z15sorting_col_idxPyS_S_y_param_2];
	ld.param.u64 	%rd21, [_Z15sorting_col_idxPyS_S_y_param_3];
	cvta.to.global.u64 	%rd1, %rd20;
	mov.u32 	%r1, %tid.x;
	mov.u32 	%r2, %ntid.x;
	mov.u32 	%r3, %ctaid.x;
	mad.lo.s32 	%r4, %r2, %r3, %r1;
	cvt.u64.u32 	%rd2, %r4;
	setp.le.u64 	%p1, %rd21, %rd2;
	@%p1 bra 	$L__BB5_8;
	cvta.to.global.u64 	%rd22, %rd18;
	shl.b64 	%rd23, %rd2, 3;
	add.s64 	%rd24, %rd22, %rd23;
	ld.global.u64 	%rd32, [%rd24];
	ld.global.u64 	%rd4, [%rd24+8];
	setp.ge.u64 	%p2, %rd32, %rd4;
	@%p2 bra 	$L__BB5_8;
	add.u64 	%rd25, %SP, 0;
	add.u64 	%rd5, %SPL, 0;
	add.s64 	%rd6, %rd1, 8;
	cvta.to.global.u64 	%rd7, %rd19;
$L__BB5_3:
	mov.u64 	%rd8, %rd32;
	add.s64 	%rd32, %rd8, 1;
	setp.ge.u64 	%p3, %rd32, %rd4;
	@%p3 bra 	$L__BB5_8;
	shl.b64 	%rd26, %rd8, 3;
	add.s64 	%rd10, %rd1, %rd26;
	add.s64 	%rd11, %rd7, %rd26;
	add.s64 	%rd33, %rd6, %rd26;
	mov.u64 	%rd34, %rd32;
$L__BB5_5:
	ld.global.u64 	%rd15, [%rd33];
	ld.global.u64 	%rd27, [%rd10];
	setp.ge.u64 	%p4, %rd15, %rd27;
	@%p4 bra 	$L__BB5_7;
	st.global.u64 	[%rd11], %rd15;
	ld.global.u64 	%rd28, [%rd33];
	st.local.u64 	[%rd5], %rd2;
	st.local.u64 	[%rd5+8], %rd15;
	st.local.u64 	[%rd5+16], %rd28;
	mov.u64 	%rd29, $str;
	cvta.global.u64 	%rd30, %rd29;
	{ // callseq 0, 0
	.param .b64 param0;
	st.param.b64 	[param0], %rd30;
	.param .b64 param1;
	st.param.b64 	[param1], %rd25;
	.param .b32 retval0;
	call.uni (retval0), 
	vprintf, 
	(
	param0, 
	param1
	);
	ld.param.b32 	%r5, [retval0];
	} // callseq 0
$L__BB5_7:
	add.s64 	%rd34, %rd34, 1;
	add.s64 	%rd33, %rd33, 8;
	setp.lt.u64 	%p5, %rd34, %rd4;
	@%p5 bra 	$L__BB5_5;
	bra.uni 	$L__BB5_3;
$L__BB5_8:
	ret;

}
	// .globl	_ZN3cub18CUB_300001_SM_10006detail11EmptyKernelIvEEvv
.visible .entry _ZN3cub18CUB_300001_SM_10006detail11EmptyKernelIvEEvv()
{


	ret;

}
	// .globl	_ZN3cub18CUB_300001_SM_10006detail10merge_sort30DeviceMergeSortBlockSortKernelINS2_10policy_hubIPyE9Policy600ES5_PNS0_8NullTypeES5_S9_y9CustomOpTyS8_EEvbT0_T1_T2_T3_T4_PT6_PT7_T5_NS1_7vsmem_tE
.visible .entry _ZN3cub18CUB_300001_SM_10006detail10merge_sort30DeviceMergeSortBlockSortKernelINS2_10policy_hubIPyE9Policy600ES5_PNS0_8NullTypeES5_S9_y9CustomOpTyS8_EEvbT0_T1_T2_T3_T4_PT6_PT7_T5_NS1_7vsmem_tE(
	.param .u8 _ZN3cub18CUB_300001_SM_10006detail10merge_sort30DeviceMergeSortBlockSortKernelINS2_10policy_hubIPyE9Policy600ES5_PNS0_8NullTypeES5_S9_y9CustomOpTyS8_EEvbT0_T1_T2_T3_T4_PT6_PT7_T5_NS1_7vsmem_tE_param_0,
	.param .u64 .ptr .align 1 _ZN3cub18CUB_300001_SM_10006detail10merge_sort30DeviceMergeSortBlockSortKernelINS2_10policy_hubIPyE9Policy600ES5_PNS0_8NullTypeES5_S9_y9CustomOpTyS8_EEvbT0_T1_T2_T3_T4_PT6_PT7_T5_NS1_7vsmem_tE_param_1,
	.param .u64 .ptr .align 1 _ZN3cub18CUB_300001_SM_10006detail10merge_sort30DeviceMergeSortBlockSortKernelINS2_10policy_hubIPyE9Policy600ES5_PNS0_8NullTypeES5_S9_y9CustomOpTyS8_EEvbT0_T1_T2_T3_T4_PT6_PT7_T5_NS1_7vsmem_tE_param_2,
	.param .u64 .ptr .align 1 _ZN3cub18CUB_300001_SM_10006detail10merge_sort30DeviceMergeSortBlockSortKernelINS2_10policy_hubIPyE9Policy600ES5_PNS0_8NullTypeES5_S9_y9CustomOpTyS8_EEvbT0_T1_T2_T3_T4_PT6_PT7_T5_NS1_7vsmem_tE_param_3,
	.param .u64 .ptr .align 1 _ZN3cub18CUB_300001_SM_10006detail10merge_sort30DeviceMergeSortBlockSortKernelINS2_10policy_hubIPyE9Policy600ES5_PNS0_8NullTypeES5_S9_y9CustomOpTyS8_EEvbT0_T1_T2_T3_T4_PT6_PT7_T5_NS1_7vsmem_tE_param_4,
	.param .u64 _ZN3cub18CUB_300001_SM_10006detail10merge_sort30DeviceMergeSortBlockSortKernelINS2_10policy_hubIPyE9Policy600ES5_PNS0_8NullTypeES5_S9_y9CustomOpTyS8_EEvbT0_T1_T2_T3_T4_PT6_PT7_T5_NS1_7vsmem_tE_param_5,
	.param .u64 .ptr .align 1 _ZN3cub18CUB_300001_SM_10006detail10merge_sort30DeviceMergeSortBlockSortKernelINS2_10policy_hubIPyE9Policy600ES5_PNS0_8NullTypeES5_S9_y9CustomOpTyS8_EEvbT0_T1_T2_T3_T4_PT6_PT7_T5_NS1_7vsmem_tE_param_6,
	.param .u64 .ptr .align 1 _ZN3cub18CUB_300001_SM_10006detail10merge_sort30DeviceMergeSortBlockSortKernelINS2_10policy_hubIPyE9Policy600ES5_PNS0_8NullTypeES5_S9_y9CustomOpTyS8_EEvbT0_T1_T2_T3_T4_PT6_PT7_T5_NS1_7vsmem_tE_param_7,
	.param .align 1 .b8 _ZN3cub18CUB_300001_SM_10006detail10merge_sort30DeviceMergeSortBlockSortKernelINS2_10policy_hubIPyE9Policy600ES5_PNS0_8NullTypeES5_S9_y9CustomOpTyS8_EEvbT0_T1_T2_T3_T4_PT6_PT7_T5_NS1_7vsmem_tE_param_8[1],
	.param .align 8 .b8 _ZN3cub18CUB_300001_SM_10006detail10merge_sort30DeviceMergeSortBlockSortKernelINS2_10policy_hubIPyE9Policy600ES5_PNS0_8NullTypeES5_S9_y9CustomOpTyS8_EEvbT0_T1_T2_T3_T4_PT6_PT7_T5_NS1_7vsmem_tE_param_9[8]
)
.maxntid 256
{
	.reg .pred 	%p<172>;
	.reg .b16 	%rs<4>;
	.reg .b32 	%r<445>;
	.reg .b64 	%rd<412>;
	// demoted variable
	.shared .align 16 .b8 _ZZN3cub18CUB_300001_SM_10006detail10merge_sort30DeviceMergeSortBlockSortKernelINS2_10policy_hubIPyE9Policy600ES5_PNS0_8NullTypeES5_S9_y9CustomOpTyS8_EEvbT0_T1_T2_T3_T4_PT6_PT7_T5_NS1_7vsmem_tEE19static_temp_storage[16912];
	ld.param.u64 	%rd167, [_ZN3cub18CUB_300001_SM_10006detail10merge_sort30DeviceMergeSortBlockSortKernelINS2_10policy_hubIPyE9Policy600ES5_PNS0_8NullTypeES5_S9_y9CustomOpTyS8_EEvbT0_T1_T2_T3_T4_PT6_PT7_T5_NS1_7vsmem_tE_param_1];
	ld.param.u64 	%rd165, [_ZN3cub18CUB_300001_SM_10006detail10merge_sort30DeviceMergeSortBlockSortKernelINS2_10policy_hubIPyE9Policy600ES5_PNS0_8NullTypeES5_S9_y9CustomOpTyS8_EEvbT0_T1_T2_T3_T4_PT6_PT7_T5_NS1_7vsmem_tE_param_5];
	cvta.to.global.u64 	%rd1, %rd167;
	mov.u32 	%r110, %ctaid.x;
	cvt.u64.u32 	%rd168, %r110;
	mov.u32 	%r111, %nctaid.x;
	cvt.u64.u32 	%rd169, %r111;
	mul.wide.u32 	%rd2, %r110, 2048;
	add.s64 	%rd170, %rd169, -1;
	setp.le.u64 	%p29, %rd170, %rd168;
	@%p29 bra 	$L__BB7_44;
	// begin inline asm
	griddepcontrol.wait;
	// end inline asm
	mov.u32 	%r1, %tid.x;
	and.b32  	%r285, %r1, 31;
	shl.b32 	%r286, %r1, 3;
	and.b32  	%r287, %r286, 7936;
	or.b32  	%r288, %r287, %r285;
	cvt.u64.u32 	%rd255, %r288;
	add.s64 	%rd3, %rd2, %rd255;
	shl.b64 	%rd256, %rd3, 3;
	add.s64 	%rd257, %rd1, %rd256;
	ld.global.u64 	%rd258, [%rd257];
	ld.global.u64 	%rd259, [%rd257+256];
	ld.global.u64 	%rd260, [%rd257+512];
	ld.global.u64 	%rd261, [%rd257+768];
	ld.global.u64 	%rd262, [%rd257+1024];
	ld.global.u64 	%rd263, [%rd257+1280];
	ld.global.u64 	%rd264, [%rd257+1536];
	ld.global.u64 	%rd265, [%rd257+1792];
	// begin inline asm
	mov.u32 %r283, %laneid;
	// end inline asm
	add.s32 	%r289, %r283, %r287;
	shr.s32 	%r290, %r289, 5;
	add.s32 	%r291, %r290, %r289;
	shl.b32 	%r292, %r291, 3;
	mov.u32 	%r293, _ZZN3cub18CUB_300001_SM_10006detail10merge_sort30DeviceMergeSortBlockSortKernelINS2_10policy_hubIPyE9Policy600ES5_PNS0_8NullTypeES5_S9_y9CustomOpTyS8_EEvbT0_T1_T2_T3_T4_PT6_PT7_T5_NS1_7vsmem_tEE19static_temp_storage;
	add.s32 	%r2, %r293, %r292;
	st.shared.u64 	[%r2], %rd258;
	add.s32 	%r294, %r289, 32;
	shr.s32 	%r295, %r294, 5;
	add.s32 	%r296, %r295, %r289;
	shl.b32 	%r297, %r296, 3;
	add.s32 	%r3, %r293, %r297;
	st.shared.u64 	[%r3+256], %rd259;
	add.s32 	%r298, %r289, 64;
	shr.s32 	%r299, %r298, 5;
	add.s32 	%r300, %r299, %r289;
	shl.b32 	%r301, %r300, 3;
	add.s32 	%r4, %r293, %r301;
	st.shared.u64 	[%r4+512], %rd260;
	add.s32 	%r302, %r289, 96;
	shr.s32 	%r303, %r302, 5;
	add.s32 	%r304, %r303, %r289;
	shl.b32 	%r305, %r304, 3;
	add.s32 	%r5, %r293, %r305;
	st.shared.u64 	[%r5+768], %rd261;
	add.s32 	%r306, %r289, 128;
	shr.s32 	%r307, %r306, 5;
	add.s32 	%r308, %r307, %r289;
	shl.b32 	%r309, %r308, 3;
	add.s32 	%r6, %r293, %r309;
	st.shared.u64 	[%r6+1024], %rd262;
	add.s32 	%r310, %r289, 160;
	shr.s32 	%r311, %r310, 5;
	add.s32 	%r312, %r311, %r289;
	shl.b32 	%r313, %r312, 3;
	add.s32 	%r7, %r293, %r313;
	st.shared.u64 	[%r7+1280], %rd263;
	add.s32 	%r314, %r289, 192;
	shr.s32 	%r315, %r314, 5;
	add.s32 	%r316, %r315, %r289;
	shl.b32 	%r317, %r316, 3;
	add.s32 	%r8, %r293, %r317;
	st.shared.u64 	[%r8+1536], %rd264;
	add.s32 	%r318, %r289, 224;
	shr.s32 	%r319, %r318, 5;
	add.s32 	%r320, %r319, %r289;
	shl.b32 	%r321, %r320, 3;
	add.s32 	%r9, %r293, %r321;
	st.shared.u64 	[%r9+1792], %rd265;
	bar.warp.sync 	-1;
	mad.lo.s32 	%r322, %r283, 7, %r289;
	shr.s32 	%r323, %r322, 5;
	add.s32 	%r324, %r323, %r322;
	shl.b32 	%r325, %r324, 3;
	add.s32 	%r10, %r293, %r325;
	ld.shared.u64 	%rd266, [%r10];
	add.s32 	%r326, %r322, 1;
	shr.s32 	%r327, %r326, 5;
	add.s32 	%r328, %r327, %r322;
	shl.b32 	%r329, %r328, 3;
	add.s32 	%r11, %r293, %r329;
	ld.shared.u64 	%rd267, [%r11+8];
	add.s32 	%r330, %r322, 2;
	shr.s32 	%r331, %r330, 5;
	add.s32 	%r332, %r331, %r322;
	shl.b32 	%r333, %r332, 3;
	add.s32 	%r12, %r293, %r333;
	ld.shared.u64 	%rd268, [%r12+16];
	add.s32 	%r334, %r322, 3;
	shr.s32 	%r335, %r334, 5;
	add.s32 	%r336, %r335, %r322;
	shl.b32 	%r337, %r336, 3;
	add.s32 	%r13, %r293, %r337;
	ld.shared.u64 	%rd269, [%r13+24];
	add.s32 	%r338, %r322, 4;
	shr.s32 	%r339, %r338, 5;
	add.s32 	%r340, %r339, %r322;
	shl.b32 	%r341, %r340, 3;
	add.s32 	%r14, %r293, %r341;
	ld.shared.u64 	%rd270, [%r14+32];
	add.s32 	%r342, %r322, 5;
	shr.s32 	%r343, %r342, 5;
	add.s32 	%r344, %r343, %r322;
	shl.b32 	%r345, %r344, 3;
	add.s32 	%r15, %r293, %r345;
	ld.shared.u64 	%rd271, [%r15+40];
	add.s32 	%r346, %r322, 6;
	shr.s32 	%r347, %r346, 5;
	add.s32 	%r348, %r347, %r322;
	shl.b32 	%r349, %r348, 3;
	add.s32 	%r16, %r293, %r349;
	ld.shared.u64 	%rd272, [%r16+48];
	add.s32 	%r350, %r322, 7;
	shr.s32 	%r351, %r350, 5;
	add.s32 	%r352, %r351, %r322;
	shl.b32 	%r353, %r352, 3;
	add.s32 	%r17, %r293, %r353;
	ld.shared.u64 	%rd273, [%r17+56];
	bar.sync 	0;
	// begin inline asm
	griddepcontrol.launch_dependents;
	// end inline asm
	max.u64 	%rd274, %rd267, %rd266;
	min.u64 	%rd275, %rd267, %rd266;
	max.u64 	%rd276, %rd269, %rd268;
	min.u64 	%rd277, %rd269, %rd268;
	max.u64 	%rd278, %rd271, %rd270;
	min.u64 	%rd279, %rd271, %rd270;
	max.u64 	%rd280, %rd273, %rd272;
	min.u64 	%rd281, %rd273, %rd272;
	max.u64 	%rd282, %rd277, %rd274;
	min.u64 	%rd283, %rd277, %rd274;
	max.u64 	%rd284, %rd279, %rd276;
	min.u64 	%rd285, %rd279, %rd276;
	max.u64 	%rd286, %rd281, %rd278;
	min.u64 	%rd287, %rd281, %rd278;
	setp.lt.u64 	%p111, %rd277, %rd275;
	selp.b64 	%rd288, %rd275, %rd283, %p111;
	selp.b64 	%rd289, %rd283, %rd275, %p111;
	max.u64 	%rd290, %rd285, %rd282;
	min.u64 	%rd291, %rd285, %rd282;
	max.u64 	%rd292, %rd287, %rd284;
	min.u64 	%rd293, %rd287, %rd284;
	setp.gt.u64 	%p112, %rd278, %rd280;
	selp.b64 	%rd294, %rd286, %rd280, %p112;
	selp.b64 	%rd295, %rd280, %rd286, %p112;
	max.u64 	%rd296, %rd291, %rd288;
	min.u64 	%rd297, %rd291, %rd288;
	max.u64 	%rd298, %rd293, %rd290;
	min.u64 	%rd299, %rd293, %rd290;
	max.u64 	%rd300, %rd295, %rd292;
	min.u64 	%rd301, %rd295, %rd292;
	max.u64 	%rd302, %rd297, %rd289;
	min.u64 	%rd303, %rd297, %rd289;
	max.u64 	%rd304, %rd299, %rd296;
	min.u64 	%rd305, %rd299, %rd296;
	max.u64 	%rd306, %rd301, %rd298;
	min.u64 	%rd307, %rd301, %rd298;
	max.u64 	%rd308, %rd294, %rd300;
	min.u64 	%rd309, %rd294, %rd300;
	max.u64 	%rd310, %rd305, %rd302;
	min.u64 	%rd311, %rd305, %rd302;
	max.u64 	%rd312, %rd307, %rd304;
	min.u64 	%rd313, %rd307, %rd304;
	max.u64 	%rd314, %rd309, %rd306;
	min.u64 	%rd315, %rd309, %rd306;
	setp.lt.u64 	%p113, %rd305, %rd303;
	selp.b64 	%rd316, %rd303, %rd311, %p113;
	selp.b64 	%rd359, %rd311, %rd303, %p113;
	max.u64 	%rd317, %rd313, %rd310;
	min.u64 	%rd318, %rd313, %rd310;
	max.u64 	%rd319, %rd315, %rd312;
	min.u64 	%rd320, %rd315, %rd312;
	setp.gt.u64 	%p114, %rd306, %rd308;
	selp.b64 	%rd352, %rd314, %rd308, %p114;
	selp.b64 	%rd321, %rd308, %rd314, %p114;
	max.u64 	%rd357, %rd318, %rd316;
	min.u64 	%rd358, %rd318, %rd316;
	max.u64 	%rd355, %rd320, %rd317;
	min.u64 	%rd356, %rd320, %rd317;
	max.u64 	%rd353, %rd321, %rd319;
	min.u64 	%rd354, %rd321, %rd319;
	mov.b32 	%r437, 2;
$L__BB7_2:
	bar.sync 	0;
	add.s32 	%r354, %r437, -1;
	shl.b32 	%r355, %r1, 6;
	mov.u32 	%r356, _ZZN3cub18CUB_300001_SM_10006detail10merge_sort30DeviceMergeSortBlockSortKernelINS2_10policy_hubIPyE9Policy600ES5_PNS0_8NullTypeES5_S9_y9CustomOpTyS8_EEvbT0_T1_T2_T3_T4_PT6_PT7_T5_NS1_7vsmem_tEE19static_temp_storage;
	add.s32 	%r357, %r356, %r355;
	st.shared.v2.u64 	[%r357], {%rd359, %rd358};
	st.shared.v2.u64 	[%r357+16], {%rd357, %rd356};
	st.shared.v2.u64 	[%r357+32], {%rd355, %rd354};
	st.shared.v2.u64 	[%r357+48], {%rd353, %rd352};
	bar.sync 	0;
	neg.s32 	%r358, %r437;
	and.b32  	%r359, %r1, %r358;
	shl.b32 	%r360, %r359, 3;
	shl.b32 	%r361, %r437, 2;
	and.b32  	%r362, %r354, %r1;
	shl.b32 	%r363, %r362, 3;
	min.u32 	%r19, %r363, 2048;
	min.u32 	%r20, %r360, 2048;
	add.s32 	%r364, %r20, %r361;
	min.u32 	%r21, %r364, 2048;
	add.s32 	%r365, %r21, %r361;
	min.u32 	%r22, %r365, 2048;
	sub.s32 	%r366, %r21, %r20;
	sub.s32 	%r367, %r22, %r21;
	setp.lt.s32 	%p115, %r19, %r367;
	sub.s32 	%r368, %r19, %r367;
	selp.b32 	%r440, 0, %r368, %p115;
	min.s32 	%r438, %r366, %r19;
	setp.ge.s32 	%p116, %r440, %r438;
	@%p116 bra 	$L__BB7_5;
	add.s32 	%r25, %r21, %r19;
$L__BB7_4:
	sub.s32 	%r369, %r438, %r440;
	shr.u32 	%r370, %r369, 31;
	add.s32 	%r371, %r369, %r370;
	shr.s32 	%r372, %r371, 1;
	add.s32 	%r373, %r372, %r440;
	add.s32 	%r374, %r373, %r20;
	shl.b32 	%r375, %r374, 3;
	add.s32 	%r377, %r356, %r375;
	ld.shared.u64 	%rd322, [%r377];
	not.b32 	%r378, %r373;
	add.s32 	%r379, %r25, %r378;
	shl.b32 	%r380, %r379, 3;
	add.s32 	%r381, %r356, %r380;
	ld.shared.u64 	%rd323, [%r381];
	setp.lt.u64 	%p117, %rd323, %rd322;
	add.s32 	%r382, %r373, 1;
	selp.b32 	%r440, %r440, %r382, %p117;
	selp.b32 	%r438, %r373, %r438, %p117;
	setp.lt.s32 	%p118, %r440, %r438;
	@%p118 bra 	$L__BB7_4;
$L__BB7_5:
	add.s32 	%r31, %r440, %r20;
	add.s32 	%r383, %r21, %r19;
	sub.s32 	%r32, %r383, %r440;
	shl.b32 	%r384, %r31, 3;
	add.s32 	%r33, %r356, %r384;
	ld.shared.u64 	%rd362, [%r33];
	shl.b32 	%r386, %r32, 3;
	add.s32 	%r34, %r356, %r386;
	ld.shared.u64 	%rd361, [%r34];
	setp.ge.s32 	%p120, %r32, %r22;
	mov.pred 	%p158, 0;
	@%p120 bra 	$L__BB7_7;
	setp.ge.s32 	%p121, %r31, %r21;
	setp.lt.u64 	%p122, %rd361, %rd362;
	or.pred  	%p158, %p121, %p122;
$L__BB7_7:
	selp.b64 	%rd359, %rd361, %rd362, %p158;
	selp.u32 	%r387, 1, 0, %p158;
	add.s32 	%r35, %r32, %r387;
	not.pred 	%p123, %p158;
	selp.u32 	%r388, 1, 0, %p123;
	add.s32 	%r36, %r31, %r388;
	@%p123 bra 	$L__BB7_9;
	ld.shared.u64 	%rd361, [%r34+8];
	bra.uni 	$L__BB7_10;
$L__BB7_9:
	ld.shared.u64 	%rd362, [%r33+8];
$L__BB7_10:
	setp.ge.s32 	%p125, %r35, %r22;
	mov.pred 	%p159, 0;
	@%p125 bra 	$L__BB7_12;
	setp.ge.s32 	%p126, %r36, %r21;
	setp.lt.u64 	%p127, %rd361, %rd362;
	or.pred  	%p159, %p126, %p127;
$L__BB7_12:
	selp.b64 	%rd358, %rd361, %rd362, %p159;
	selp.u32 	%r389, 1, 0, %p159;
	add.s32 	%r37, %r35, %r389;
	not.pred 	%p128, %p159;
	selp.u32 	%r390, 1, 0, %p128;
	add.s32 	%r38, %r36, %r390;
	@%p159 bra 	$L__BB7_14;
	shl.b32 	%r391, %r38, 3;
	add.s32 	%r393, %r356, %r391;
	ld.shared.u64 	%rd362, [%r393];
	bra.uni 	$L__BB7_15;
$L__BB7_14:
	shl.b32 	%r394, %r37, 3;
	add.s32 	%r396, %r356, %r394;
	ld.shared.u64 	%rd361, [%r396];
$L__BB7_15:
	setp.ge.s32 	%p130, %r37, %r22;
	mov.pred 	%p160, 0;
	@%p130 bra 	$L__BB7_17;
	setp.ge.s32 	%p131, %r38, %r21;
	setp.lt.u64 	%p132, %rd361, %rd362;
	or.pred  	%p160, %p131, %p132;
$L__BB7_17:
	selp.b64 	%rd357, %rd361, %rd362, %p160;
	selp.u32 	%r397, 1, 0, %p160;
	add.s32 	%r39, %r37, %r397;
	not.pred 	%p133, %p160;
	selp.u32 	%r398, 1, 0, %p133;
	add.s32 	%r40, %r38, %r398;
	@%p160 bra 	$L__BB7_19;
	shl.b32 	%r399, %r40, 3;
	add.s32 	%r401, %r356, %r399;
	ld.shared.u64 	%rd362, [%r401];
	bra.uni 	$L__BB7_20;
$L__BB7_19:
	shl.b32 	%r402, %r39, 3;
	add.s32 	%r404, %r356, %r402;
	ld.shared.u64 	%rd361, [%r404];
$L__BB7_20:
	setp.ge.s32 	%p135, %r39, %r22;
	mov.pred 	%p161, 0;
	@%p135 bra 	$L__BB7_22;
	setp.ge.s32 	%p136, %r40, %r21;
	setp.lt.u64 	%p137, %rd361, %rd362;
	or.pred  	%p161, %p136, %p137;
$L__BB7_22:
	selp.b64 	%rd356, %rd361, %rd362, %p161;
	selp.u32 	%r405, 1, 0, %p161;
	add.s32 	%r41, %r39, %r405;
	not.pred 	%p138, %p161;
	selp.u32 	%r406, 1, 0, %p138;
	add.s32 	%r42, %r40, %r406;
	@%p161 bra 	$L__BB7_24;
	shl.b32 	%r407, %r42, 3;
	add.s32 	%r409, %r356, %r407;
	ld.shared.u64 	%rd362, [%r409];
	bra.uni 	$L__BB7_25;
$L__BB7_24:
	shl.b32 	%r410, %r41, 3;
	add.s32 	%r412, %r356, %r410;
	ld.shared.u64 	%rd361, [%r412];
$L__BB7_25:
	setp.ge.s32 	%p140, %r41, %r22;
	mov.pred 	%p162, 0;
	@%p140 bra 	$L__BB7_27;
	setp.ge.s32 	%p141, %r42, %r21;
	setp.lt.u64 	%p142, %rd361, %rd362;
	or.pred  	%p162, %p141, %p142;
$L__BB7_27:
	selp.b64 	%rd355, %rd361, %rd362, %p162;
	selp.u32 	%r413, 1, 0, %p162;
	add.s32 	%r43, %r41, %r413;
	not.pred 	%p143, %p162;
	selp.u32 	%r414, 1, 0, %p143;
	add.s32 	%r44, %r42, %r414;
	@%p162 bra 	$L__BB7_29;
	shl.b32 	%r415, %r44, 3;
	mov.u32 	%r416, _ZZN3cub18CUB_300001_SM_10006detail10merge_sort30DeviceMergeSortBlockSortKernelINS2_10policy_hubIPyE9Policy600ES5_PNS0_8NullTypeES5_S9_y9CustomOpTyS8_EEvbT0_T1_T2_T3_T4_PT6_PT7_T5_NS1_7vsmem_tEE19static_temp_storage;
	add.s32 	%r417, %r416, %r415;
	ld.shared.u64 	%rd362, [%r417];
	bra.uni 	$L__BB7_30;
$L__BB7_29:
	shl.b32 	%r418, %r43, 3;
	mov.u32 	%r419, _ZZN3cub18CUB_300001_SM_10006detail10merge_sort30DeviceMergeSortBlockSortKernelINS2_10policy_hubIPyE9Policy600ES5_PNS0_8NullTypeES5_S9_y9CustomOpTyS8_EEvbT0_T1_T2_T3_T4_PT6_PT7_T5_NS1_7vsmem_tEE19static_temp_storage;
	add.s32 	%r420, %r419, %r418;
	ld.shared.u64 	%rd361, [%r420];
$L__BB7_30:
	setp.ge.s32 	%p145, %r43, %r22;
	mov.pred 	%p163, 0;
	@%p145 bra 	$L__BB7_32;
	setp.ge.s32 	%p146, %r44, %r21;
	setp.lt.u64 	%p147, %rd361, %rd362;
	or.pred  	%p163, %p146, %p147;
$L__BB7_32:
	selp.b64 	%rd354, %rd361, %rd362, %p163;
	selp.u32 	%r421, 1, 0, %p163;
	add.s32 	%r45, %r43, %r421;
	not.pred 	%p148, %p163;
	selp.u32 	%r422, 1, 0, %p148;
	add.s32 	%r46, %r44, %r422;
	@%p163 bra 	$L__BB7_34;
	shl.b32 	%r423, %r46, 3;
	mov.u32 	%r424, _ZZN3cub18CUB_300001_SM_10006detail10merge_sort30DeviceMergeSortBlockSortKernelINS2_10policy_hubIPyE9Policy600ES5_PNS0_8NullTypeES5_S9_y9CustomOpTyS8_EEvbT0_T1_T2_T3_T4_PT6_PT7_T5_NS1_7vsmem_tEE19static_temp_storage;
	add.s32 	%r425, %r424, %r423;
	ld.shared.u64 	%rd362, [%r425];
	bra.uni 	$L__BB7_35;
$L__BB7_34:
	shl.b32 	%r426, %r45, 3;
	mov.u32 	%r427, _ZZN3cub18CUB_300001_SM_10006detail10merge_sort30DeviceMergeSortBlockSortKernelINS2_10policy_hubIPyE9Policy600ES5_PNS0_8NullTypeES5_S9_y9CustomOpTyS8_EEvbT0_T1_T2_T3_T4_PT6_PT7_T5_NS1_7vsmem_tEE19static_temp_storage;
	add.s32 	%r428, %r427, %r426;
	ld.shared.u64 	%rd361, [%r428];
$L__BB7_35:
	setp.ge.s32 	%p150, %r45, %r22;
	mov.pred 	%p164, 0;
	@%p150 bra 	$L__BB7_37;
	setp.ge.s32 	%p151, %r46, %r21;
	setp.lt.u64 	%p152, %rd361, %rd362;
	or.pred  	%p164, %p151, %p152;
$L__BB7_37:
	selp.b64 	%rd353, %rd361, %rd362, %p164;
	selp.u32 	%r429, 1, 0, %p164;
	add.s32 	%r47, %r45, %r429;
	not.pred 	%p153, %p164;
	selp.u32 	%r430, 1, 0, %p153;
	add.s32 	%r48, %r46, %r430;
	@%p164 bra 	$L__BB7_39;
	shl.b32 	%r431, %r48, 3;
	mov.u32 	%r432, _ZZN3cub18CUB_300001_SM_10006detail10merge_sort30DeviceMergeSortBlockSortKernelINS2_10policy_hubIPyE9Policy600ES5_PNS0_8NullTypeES5_S9_y9CustomOpTyS8_EEvbT0_T1_T2_T3_T4_PT6_PT7_T5_NS1_7vsmem_tEE19static_temp_storage;
	add.s32 	%r433, %r432, %r431;
	ld.shared.u64 	%rd362, [%r433];
	bra.uni 	$L__BB7_40;
$L__BB7_39:
	shl.b32 	%r434, %r47, 3;
	mov.u32 	%r435, _ZZN3cub18CUB_300001_SM_10006detail10merge_sort30DeviceMergeSortBlockSortKernelINS2_10policy_hubIPyE9Policy600ES5_PNS0_8NullTypeES5_S9_y9CustomOpTyS8_EEvbT0_T1_T2_T3_T4_PT6_PT7_T5_NS1_7vsmem_tEE19static_temp_storage;
	add.s32 	%r436, %r435, %r434;
	ld.shared.u64 	%rd361, [%r436];
$L__BB7_40:
	setp.lt.s32 	%p154, %r47, %r22;
	setp.lt.s32 	%p155, %r48, %r21;
	min.u64 	%rd324, %rd361, %rd362;
	selp.b64 	%rd325, %rd324, %rd361, %p155;
	selp.b64 	%rd352, %rd325, %rd362, %p154;
	shl.b32 	%r49, %r437, 1;
	setp.lt.u32 	%p156, %r437, 129;
	mov.u32 	%r437, %r49;
	@%p156 bra 	$L__BB7_2;
	ld.param.s8 	%rs3, [_ZN3cub18CUB_300001_SM_10006detail10merge_sort30DeviceMergeSortBlockSortKernelINS2_10policy_hubIPyE9Policy600ES5_PNS0_8NullTypeES5_S9_y9CustomOpTyS8_EEvbT0_T1_T2_T3_T4_PT6_PT7_T5_NS1_7vsmem_tE_param_0];
	bar.sync 	0;
	setp.eq.s16 	%p157, %rs3, 0;
	@%p157 bra 	$L__BB7_43;
	ld.param.u64 	%rd349, [_ZN3cub18CUB_300001_SM_10006detail10merge_sort30DeviceMergeSortBlockSortKernelINS2_10policy_hubIPyE9Policy600ES5_PNS0_8NullTypeES5_S9_y9CustomOpTyS8_EEvbT0_T1_T2_T3_T4_PT6_PT7_T5_NS1_7vsmem_tE_param_3];
	st.shared.u64 	[%r10], %rd359;
	st.shared.u64 	[%r11+8], %rd358;
	st.shared.u64 	[%r12+16], %rd357;
	st.shared.u64 	[%r13+24], %rd356;
	st.shared.u64 	[%r14+32], %rd355;
	st.shared.u64 	[%r15+40], %rd354;
	st.shared.u64 	[%r16+48], %rd353;
	st.shared.u64 	[%r17+56], %rd352;
	bar.warp.sync 	-1;
	ld.shared.u64 	%rd326, [%r2];
	ld.shared.u64 	%rd327, [%r3+256];
	ld.shared.u64 	%rd328, [%r4+512];
	ld.shared.u64 	%rd329, [%r5+768];
	ld.shared.u64 	%rd330, [%r6+1024];
	ld.shared.u64 	%rd331, [%r7+1280];
	ld.shared.u64 	%rd332, [%r8+1536];
	ld.shared.u64 	%rd333, [%r9+1792];
	cvta.to.global.u64 	%rd334, %rd349;
	add.s64 	%rd336, %rd334, %rd256;
	st.global.u64 	[%rd336], %rd326;
	st.global.u64 	[%rd336+256], %rd327;
	st.global.u64 	[%rd336+512], %rd328;
	st.global.u64 	[%rd336+768], %rd329;
	st.global.u64 	[%rd336+1024], %rd330;
	st.global.u64 	[%rd336+1280], %rd331;
	st.global.u64 	[%rd336+1536], %rd332;
	st.global.u64 	[%rd336+1792], %rd333;
	bra.uni 	$L__BB7_139;
$L__BB7_43:
	ld.param.u64 	%rd351, [_ZN3cub18CUB_300001_SM_10006detail10merge_sort30DeviceMergeSortBlockSortKernelINS2_10policy_hubIPyE9Policy600ES5_PNS0_8NullTypeES5_S9_y9CustomOpTyS8_EEvbT0_T1_T2_T3_T4_PT6_PT7_T5_NS1_7vsmem_tE_param_6];
	st.shared.u64 	[%r10], %rd359;
	st.shared.u64 	[%r11+8], %rd358;
	st.shared.u64 	[%r12+16], %rd357;
	st.shared.u64 	[%r13+24], %rd356;
	st.shared.u64 	[%r14+32], %rd355;
	st.shared.u64 	[%r15+40], %rd354;
	st.shared.u64 	[%r16+48], %rd353;
	st.shared.u64 	[%r17+56], %rd352;
	bar.warp.sync 	-1;
	ld.shared.u64 	%rd337, [%r2];
	ld.shared.u64 	%rd338, [%r3+256];
	ld.shared.u64 	%rd339, [%r4+512];
	ld.shared.u64 	%rd340, [%r5+768];
	ld.shared.u64 	%rd341, [%r6+1024];
	ld.shared.u64 	%rd342, [%r7+1280];
	ld.shared.u64 	%rd343, [%r8+1536];
	ld.shared.u64 	%rd344, [%r9+1792];
	cvta.to.global.u64 	%rd345, %rd351;
	add.s64 	%rd347, %rd345, %rd256;
	st.global.u64 	[%rd347], %rd337;
	st.global.u64 	[%rd347+256], %rd338;
	st.global.u64 	[%rd347+512], %rd339;
	st.global.u64 	[%rd347+768], %rd340;
	st.global.u64 	[%rd347+1024], %rd341;
	st.global.u64 	[%rd347+1280], %rd342;
	st.global.u64 	[%rd347+1536], %rd343;
	st.global.u64 	[%rd347+1792], %rd344;
	bra.uni 	$L__BB7_139;
$L__BB7_44:
	cvt.u32.u64 	%r112, %rd2;
	cvt.u32.u64 	%r113, %rd165;
	sub.s32 	%r114, %r113, %r112;
	min.s32 	%r50, %r114, 2048;
	// begin inline asm
	griddepcontrol.wait;
	// end inline asm
	shl.b64 	%rd171, %rd2, 3;
	add.s64 	%rd172, %rd1, %rd171;
	mov.u32 	%r51, %tid.x;
	ld.global.u64 	%rd381, [%rd172];
	and.b32  	%r115, %r51, 31;
	shl.b32 	%r116, %r51, 3;
	and.b32  	%r117, %r116, 7936;
	or.b32  	%r52, %r117, %r115;
	setp.ge.s32 	%p30, %r52, %r50;
	shl.b32 	%r118, %r52, 3;
	cvt.u64.u32 	%rd173, %r118;
	add.s64 	%rd59, %rd172, %rd173;
	mov.u64 	%rd374, %rd381;
	@%p30 bra 	$L__BB7_46;
	ld.global.u64 	%rd374, [%rd59];
$L__BB7_46:
	add.s32 	%r53, %r52, 32;
	setp.ge.s32 	%p31, %r53, %r50;
	mov.u64 	%rd375, %rd381;
	@%p31 bra 	$L__BB7_48;
	ld.global.u64 	%rd375, [%rd59+256];
$L__BB7_48:
	add.s32 	%r54, %r52, 64;
	setp.ge.s32 	%p32, %r54, %r50;
	mov.u64 	%rd376, %rd381;
	@%p32 bra 	$L__BB7_50;
	ld.global.u64 	%rd376, [%rd59+512];
$L__BB7_50:
	add.s32 	%r55, %r52, 96;
	setp.ge.s32 	%p33, %r55, %r50;
	mov.u64 	%rd377, %rd381;
	@%p33 bra 	$L__BB7_52;
	ld.global.u64 	%rd377, [%rd59+768];
$L__BB7_52:
	add.s32 	%r119, %r52, 128;
	setp.ge.s32 	%p34, %r119, %r50;
	mov.u64 	%rd378, %rd381;
	@%p34 bra 	$L__BB7_54;
	ld.global.u64 	%rd378, [%rd59+1024];
$L__BB7_54:
	add.s32 	%r56, %r52, 160;
	setp.ge.s32 	%p35, %r56, %r50;
	mov.u64 	%rd379, %rd381;
	@%p35 bra 	$L__BB7_56;
	ld.global.u64 	%rd379, [%rd59+1280];
$L__BB7_56:
	add.s32 	%r120, %r52, 192;
	setp.ge.s32 	%p36, %r120, %r50;
	mov.u64 	%rd380, %rd381;
	@%p36 bra 	$L__BB7_58;
	ld.global.u64 	%rd380, [%rd59+1536];
$L__BB7_58:
	add.s32 	%r121, %r52, 224;
	setp.ge.s32 	%p37, %r121, %r50;
	@%p37 bra 	$L__BB7_60;
	ld.global.u64 	%rd381, [%rd59+1792];
$L__BB7_60:
	// begin inline asm
	mov.u32 %r122, %laneid;
	// end inline asm
	shl.b32 	%r123, %r51, 3;
	and.b32  	%r124, %r123, 7936;
	add.s32 	%r125, %r122, %r124;
	shr.s32 	%r126, %r125, 5;
	add.s32 	%r127, %r126, %r125;
	shl.b32 	%r128, %r127, 3;
	mov.u32 	%r129, _ZZN3cub18CUB_300001_SM_10006detail10merge_sort30DeviceMergeSortBlockSortKernelINS2_10policy_hubIPyE9Policy600ES5_PNS0_8NullTypeES5_S9_y9CustomOpTyS8_EEvbT0_T1_T2_T3_T4_PT6_PT7_T5_NS1_7vsmem_tEE19static_temp_storage;
	add.s32 	%r57, %r129, %r128;
	st.shared.u64 	[%r57], %rd374;
	add.s32 	%r130, %r125, 32;
	shr.s32 	%r131, %r130, 5;
	add.s32 	%r132, %r131, %r125;
	shl.b32 	%r133, %r132, 3;
	add.s32 	%r58, %r129, %r133;
	st.shared.u64 	[%r58+256], %rd375;
	add.s32 	%r134, %r125, 64;
	shr.s32 	%r135, %r134, 5;
	add.s32 	%r136, %r135, %r125;
	shl.b32 	%r137, %r136, 3;
	add.s32 	%r59, %r129, %r137;
	st.shared.u64 	[%r59+512], %rd376;
	add.s32 	%r138, %r125, 96;
	shr.s32 	%r139, %r138, 5;
	add.s32 	%r140, %r139, %r125;
	shl.b32 	%r141, %r140, 3;
	add.s32 	%r60, %r129, %r141;
	st.shared.u64 	[%r60+768], %rd377;
	add.s32 	%r142, %r125, 128;
	shr.s32 	%r143, %r142, 5;
	add.s32 	%r144, %r143, %r125;
	shl.b32 	%r145, %r144, 3;
	add.s32 	%r61, %r129, %r145;
	st.shared.u64 	[%r61+1024], %rd378;
	add.s32 	%r146, %r125, 160;
	shr.s32 	%r147, %r146, 5;
	add.s32 	%r148, %r147, %r125;
	shl.b32 	%r149, %r148, 3;
	add.s32 	%r62, %r129, %r149;
	st.shared.u64 	[%r62+1280], %rd379;
	add.s32 	%r150, %r125, 192;
	shr.s32 	%r151, %r150, 5;
	add.s32 	%r152, %r151, %r125;
	shl.b32 	%r153, %r152, 3;
	add.s32 	%r63, %r129, %r153;
	st.shared.u64 	[%r63+1536], %rd380;
	add.s32 	%r154, %r125, 224;
	shr.s32 	%r155, %r154, 5;
	add.s32 	%r156, %r155, %r125;
	shl.b32 	%r157, %r156, 3;
	add.s32 	%r64, %r129, %r157;
	st.shared.u64 	[%r64+1792], %rd381;
	bar.warp.sync 	-1;
	mad.lo.s32 	%r158, %r122, 7, %r125;
	shr.s32 	%r159, %r158, 5;
	add.s32 	%r160, %r159, %r158;
	shl.b32 	%r161, %r160, 3;
	add.s32 	%r65, %r129, %r161;
	ld.shared.u64 	%rd397, [%r65];
	add.s32 	%r162, %r158, 1;
	shr.s32 	%r163, %r162, 5;
	add.s32 	%r164, %r163, %r158;
	shl.b32 	%r165, %r164, 3;
	add.s32 	%r66, %r129, %r165;
	ld.shared.u64 	%rd174, [%r66+8];
	add.s32 	%r166, %r158, 2;
	shr.s32 	%r167, %r166, 5;
	add.s32 	%r168, %r167, %r158;
	shl.b32 	%r169, %r168, 3;
	add.s32 	%r67, %r129, %r169;
	ld.shared.u64 	%rd175, [%r67+16];
	add.s32 	%r170, %r158, 3;
	shr.s32 	%r171, %r170, 5;
	add.s32 	%r172, %r171, %r158;
	shl.b32 	%r173, %r172, 3;
	add.s32 	%r68, %r129, %r173;
	ld.shared.u64 	%rd176, [%r68+24];
	add.s32 	%r174, %r158, 4;
	shr.s32 	%r175, %r174, 5;
	add.s32 	%r176, %r175, %r158;
	shl.b32 	%r177, %r176, 3;
	add.s32 	%r69, %r129, %r177;
	ld.shared.u64 	%rd177, [%r69+32];
	add.s32 	%r178, %r158, 5;
	shr.s32 	%r179, %r178, 5;
	add.s32 	%r180, %r179, %r158;
	shl.b32 	%r181, %r180, 3;
	add.s32 	%r70, %r129, %r181;
	ld.shared.u64 	%rd178, [%r70+40];
	add.s32 	%r182, %r158, 6;
	shr.s32 	%r183, %r182, 5;
	add.s32 	%r184, %r183, %r158;
	shl.b32 	%r185, %r184, 3;
	add.s32 	%r71, %r129, %r185;
	ld.shared.u64 	%rd179, [%r71+48];
	add.s32 	%r186, %r158, 7;
	shr.s32 	%r187, %r186, 5;
	add.s32 	%r188, %r187, %r158;
	shl.b32 	%r189, %r188, 3;
	add.s32 	%r72, %r129, %r189;
	ld.shared.u64 	%rd180, [%r72+56];
	bar.sync 	0;
	// begin inline asm
	griddepcontrol.launch_dependents;
	// end inline asm
	or.b32  	%r190, %r123, 1;
	setp.lt.u32 	%p38, %r190, %r50;
	max.u64 	%rd181, %rd397, %rd174;
	selp.b64 	%rd396, %rd174, %rd397, %p38;
	selp.b64 	%rd182, %rd181, %rd397, %p38;
	or.b32  	%r191, %r123, 2;
	setp.lt.u32 	%p39, %r191, %r50;
	max.u64 	%rd183, %rd182, %rd175;
	selp.b64 	%rd395, %rd175, %rd182, %p39;
	selp.b64 	%rd184, %rd183, %rd182, %p39;
	or.b32  	%r192, %r123, 3;
	setp.lt.u32 	%p40, %r192, %r50;
	max.u64 	%rd185, %rd184, %rd176;
	selp.b64 	%rd394, %rd176, %rd184, %p40;
	selp.b64 	%rd186, %rd185, %rd184, %p40;
	or.b32  	%r193, %r123, 4;
	setp.lt.u32 	%p41, %r193, %r50;
	max.u64 	%rd187, %rd186, %rd177;
	selp.b64 	%rd393, %rd177, %rd186, %p41;
	selp.b64 	%rd188, %rd187, %rd186, %p41;
	or.b32  	%r194, %r123, 5;
	setp.lt.u32 	%p42, %r194, %r50;
	max.u64 	%rd189, %rd188, %rd178;
	selp.b64 	%rd392, %rd178, %rd188, %p42;
	selp.b64 	%rd190, %rd189, %rd188, %p42;
	or.b32  	%r195, %r123, 6;
	setp.lt.u32 	%p43, %r195, %r50;
	max.u64 	%rd191, %rd190, %rd179;
	selp.b64 	%rd391, %rd179, %rd190, %p43;
	selp.b64 	%rd192, %rd191, %rd190, %p43;
	or.b32  	%r196, %r123, 7;
	setp.lt.u32 	%p44, %r196, %r50;
	selp.b64 	%rd390, %rd180, %rd192, %p44;
	setp.ge.u32 	%p45, %r123, %r50;
	@%p45 bra 	$L__BB7_62;
	max.u64 	%rd193, %rd396, %rd397;
	min.u64 	%rd194, %rd396, %rd397;
	max.u64 	%rd195, %rd394, %rd395;
	min.u64 	%rd196, %rd394, %rd395;
	max.u64 	%rd197, %rd392, %rd393;
	min.u64 	%rd198, %rd392, %rd393;
	max.u64 	%rd199, %rd390, %rd391;
	min.u64 	%rd200, %rd390, %rd391;
	max.u64 	%rd201, %rd196, %rd193;
	min.u64 	%rd202, %rd196, %rd193;
	max.u64 	%rd203, %rd198, %rd195;
	min.u64 	%rd204, %rd198, %rd195;
	max.u64 	%rd205, %rd200, %rd197;
	min.u64 	%rd206, %rd200, %rd197;
	setp.lt.u64 	%p46, %rd196, %rd194;
	selp.b64 	%rd207, %rd194, %rd202, %p46;
	selp.b64 	%rd208, %rd202, %rd194, %p46;
	max.u64 	%rd209, %rd204, %rd201;
	min.u64 	%rd210, %rd204, %rd201;
	max.u64 	%rd211, %rd206, %rd203;
	min.u64 	%rd212, %rd206, %rd203;
	setp.gt.u64 	%p47, %rd197, %rd199;
	selp.b64 	%rd213, %rd205, %rd199, %p47;
	selp.b64 	%rd214, %rd199, %rd205, %p47;
	max.u64 	%rd215, %rd210, %rd207;
	min.u64 	%rd216, %rd210, %rd207;
	max.u64 	%rd217, %rd212, %rd209;
	min.u64 	%rd218, %rd212, %rd209;
	max.u64 	%rd219, %rd214, %rd211;
	min.u64 	%rd220, %rd214, %rd211;
	max.u64 	%rd221, %rd216, %rd208;
	min.u64 	%rd222, %rd216, %rd208;
	max.u64 	%rd223, %rd218, %rd215;
	min.u64 	%rd224, %rd218, %rd215;
	max.u64 	%rd225, %rd220, %rd217;
	min.u64 	%rd226, %rd220, %rd217;
	max.u64 	%rd227, %rd213, %rd219;
	min.u64 	%rd228, %rd213, %rd219;
	max.u64 	%rd229, %rd224, %rd221;
	min.u64 	%rd230, %rd224, %rd221;
	max.u64 	%rd231, %rd226, %rd223;
	min.u64 	%rd232, %rd226, %rd223;
	max.u64 	%rd233, %rd228, %rd225;
	min.u64 	%rd234, %rd228, %rd225;
	setp.lt.u64 	%p48, %rd224, %rd222;
	selp.b64 	%rd235, %rd222, %rd230, %p48;
	selp.b64 	%rd397, %rd230, %rd222, %p48;
	max.u64 	%rd236, %rd232, %rd229;
	min.u64 	%rd237, %rd232, %rd229;
	max.u64 	%rd238, %rd234, %rd231;
	min.u64 	%rd239, %rd234, %rd231;
	setp.gt.u64 	%p49, %rd225, %rd227;
	selp.b64 	%rd390, %rd233, %rd227, %p49;
	selp.b64 	%rd240, %rd227, %rd233, %p49;
	max.u64 	%rd395, %rd237, %rd235;
	min.u64 	%rd396, %rd237, %rd235;
	max.u64 	%rd393, %rd239, %rd236;
	min.u64 	%rd394, %rd239, %rd236;
	max.u64 	%rd391, %rd240, %rd238;
	min.u64 	%rd392, %rd240, %rd238;
$L__BB7_62:
	mov.b32 	%r441, 2;
	shl.b32 	%r199, %r51, 6;
	mov.u32 	%r200, _ZZN3cub18CUB_300001_SM_10006detail10merge_sort30DeviceMergeSortBlockSortKernelINS2_10policy_hubIPyE9Policy600ES5_PNS0_8NullTypeES5_S9_y9CustomOpTyS8_EEvbT0_T1_T2_T3_T4_PT6_PT7_T5_NS1_7vsmem_tEE19static_temp_storage;
	add.s32 	%r201, %r200, %r199;
$L__BB7_63:
	bar.sync 	0;
	add.s32 	%r198, %r441, -1;
	st.shared.v2.u64 	[%r201], {%rd397, %rd396};
	st.shared.v2.u64 	[%r201+16], {%rd395, %rd394};
	st.shared.v2.u64 	[%r201+32], {%rd393, %rd392};
	st.shared.v2.u64 	[%r201+48], {%rd391, %rd390};
	bar.sync 	0;
	neg.s32 	%r202, %r441;
	and.b32  	%r203, %r51, %r202;
	shl.b32 	%r204, %r203, 3;
	shl.b32 	%r205, %r441, 2;
	and.b32  	%r206, %r198, %r51;
	shl.b32 	%r207, %r206, 3;
	min.s32 	%r74, %r207, %r50;
	min.s32 	%r75, %r204, %r50;
	add.s32 	%r208, %r75, %r205;
	min.s32 	%r76, %r208, %r50;
	add.s32 	%r209, %r76, %r205;
	min.s32 	%r77, %r209, %r50;
	sub.s32 	%r210, %r76, %r75;
	sub.s32 	%r211, %r77, %r76;
	setp.lt.s32 	%p50, %r74, %r211;
	sub.s32 	%r212, %r74, %r211;
	selp.b32 	%r444, 0, %r212, %p50;
	min.s32 	%r442, %r210, %r74;
	setp.ge.s32 	%p51, %r444, %r442;
	@%p51 bra 	$L__BB7_66;
	add.s32 	%r80, %r76, %r74;
$L__BB7_65:
	sub.s32 	%r213, %r442, %r444;
	shr.u32 	%r214, %r213, 31;
	add.s32 	%r215, %r213, %r214;
	shr.s32 	%r216, %r215, 1;
	add.s32 	%r217, %r216, %r444;
	add.s32 	%r218, %r217, %r75;
	shl.b32 	%r219, %r218, 3;
	mov.u32 	%r220, _ZZN3cub18CUB_300001_SM_10006detail10merge_sort30DeviceMergeSortBlockSortKernelINS2_10policy_hubIPyE9Policy600ES5_PNS0_8NullTypeES5_S9_y9CustomOpTyS8_EEvbT0_T1_T2_T3_T4_PT6_PT7_T5_NS1_7vsmem_tEE19static_temp_storage;
	add.s32 	%r221, %r220, %r219;
	ld.shared.u64 	%rd241, [%r221];
	not.b32 	%r222, %r217;
	add.s32 	%r223, %r80, %r222;
	shl.b32 	%r224, %r223, 3;
	add.s32 	%r225, %r220, %r224;
	ld.shared.u64 	%rd242, [%r225];
	setp.lt.u64 	%p52, %rd242, %rd241;
	add.s32 	%r226, %r217, 1;
	selp.b32 	%r444, %r444, %r226, %p52;
	selp.b32 	%r442, %r217, %r442, %p52;
	setp.lt.s32 	%p53, %r444, %r442;
	@%p53 bra 	$L__BB7_65;
$L__BB7_66:
	add.s32 	%r86, %r444, %r75;
	add.s32 	%r227, %r76, %r74;
	sub.s32 	%r87, %r227, %r444;
	shl.b32 	%r228, %r86, 3;
	mov.u32 	%r229, _ZZN3cub18CUB_300001_SM_10006detail10merge_sort30DeviceMergeSortBlockSortKernelINS2_10policy_hubIPyE9Policy600ES5_PNS0_8NullTypeES5_S9_y9CustomOpTyS8_EEvbT0_T1_T2_T3_T4_PT6_PT7_T5_NS1_7vsmem_tEE19static_temp_storage;
	add.s32 	%r88, %r229, %r228;
	ld.shared.u64 	%rd400, [%r88];
	shl.b32 	%r230, %r87, 3;
	add.s32 	%r89, %r229, %r230;
	ld.shared.u64 	%rd399, [%r89];
	setp.ge.s32 	%p55, %r87, %r77;
	mov.pred 	%p165, 0;
	@%p55 bra 	$L__BB7_68;
	setp.ge.s32 	%p56, %r86, %r76;
	setp.lt.u64 	%p57, %rd399, %rd400;
	or.pred  	%p165, %p56, %p57;
$L__BB7_68:
	selp.b64 	%rd397, %rd399, %rd400, %p165;
	selp.u32 	%r231, 1, 0, %p165;
	add.s32 	%r90, %r87, %r231;
	not.pred 	%p58, %p165;
	selp.u32 	%r232, 1, 0, %p58;
	add.s32 	%r91, %r86, %r232;
	@%p58 bra 	$L__BB7_70;
	ld.shared.u64 	%rd399, [%r89+8];
	bra.uni 	$L__BB7_71;
$L__BB7_70:
	ld.shared.u64 	%rd400, [%r88+8];
$L__BB7_71:
	setp.ge.s32 	%p60, %r90, %r77;
	mov.pred 	%p166, 0;
	@%p60 bra 	$L__BB7_73;
	setp.ge.s32 	%p61, %r91, %r76;
	setp.lt.u64 	%p62, %rd399, %rd400;
	or.pred  	%p166, %p61, %p62;
$L__BB7_73:
	selp.b64 	%rd396, %rd399, %rd400, %p166;
	selp.u32 	%r233, 1, 0, %p166;
	add.s32 	%r92, %r90, %r233;
	not.pred 	%p63, %p166;
	selp.u32 	%r234, 1, 0, %p63;
	add.s32 	%r93, %r91, %r234;
	@%p166 bra 	$L__BB7_75;
	shl.b32 	%r235, %r93, 3;
	add.s32 	%r237, %r229, %r235;
	ld.shared.u64 	%rd400, [%r237];
	bra.uni 	$L__BB7_76;
$L__BB7_75:
	shl.b32 	%r238, %r92, 3;
	add.s32 	%r240, %r229, %r238;
	ld.shared.u64 	%rd399, [%r240];
$L__BB7_76:
	setp.ge.s32 	%p65, %r92, %r77;
	mov.pred 	%p167, 0;
	@%p65 bra 	$L__BB7_78;
	setp.ge.s32 	%p66, %r93, %r76;
	setp.lt.u64 	%p67, %rd399, %rd400;
	or.pred  	%p167, %p66, %p67;
$L__BB7_78:
	selp.b64 	%rd395, %rd399, %rd400, %p167;
	selp.u32 	%r241, 1, 0, %p167;
	add.s32 	%r94, %r92, %r241;
	not.pred 	%p68, %p167;
	selp.u32 	%r242, 1, 0, %p68;
	add.s32 	%r95, %r93, %r242;
	@%p167 bra 	$L__BB7_80;
	shl.b32 	%r243, %r95, 3;
	mov.u32 	%r244, _ZZN3cub18CUB_300001_SM_10006detail10merge_sort30DeviceMergeSortBlockSortKernelINS2_10policy_hubIPyE9Policy600ES5_PNS0_8NullTypeES5_S9_y9CustomOpTyS8_EEvbT0_T1_T2_T3_T4_PT6_PT7_T5_NS1_7vsmem_tEE19static_temp_storage;
	add.s32 	%r245, %r244, %r243;
	ld.shared.u64 	%rd400, [%r245];
	bra.uni 	$L__BB7_81;
$L__BB7_80:
	shl.b32 	%r246, %r94, 3;
	mov.u32 	%r247, _ZZN3cub18CUB_300001_SM_10006detail10merge_sort30DeviceMergeSortBlockSortKernelINS2_10policy_hubIPyE9Policy600ES5_PNS0_8NullTypeES5_S9_y9CustomOpTyS8_EEvbT0_T1_T2_T3_T4_PT6_PT7_T5_NS1_7vsmem_tEE19static_temp_storage;
	add.s32 	%r248, %r247, %r246;
	ld.shared.u64 	%rd399, [%r248];
$L__BB7_81:
	setp.ge.s32 	%p70, %r94, %r77;
	mov.pred 	%p168, 0;
	@%p70 bra 	$L__BB7_83;
	setp.ge.s32 	%p71, %r95, %r76;
	setp.lt.u64 	%p72, %rd399, %rd400;
	or.pred  	%p168, %p71, %p72;
$L__BB7_83:
	selp.b64 	%rd394, %rd399, %rd400, %p168;
	selp.u32 	%r249, 1, 0, %p168;
	add.s32 	%r96, %r94, %r249;
	not.pred 	%p73, %p168;
	selp.u32 	%r250, 1, 0, %p73;
	add.s32 	%r97, %r95, %r250;
	@%p168 bra 	$L__BB7_85;
	shl.b32 	%r251, %r97, 3;
	mov.u32 	%r252, _ZZN3cub18CUB_300001_SM_10006detail10merge_sort30DeviceMergeSortBlockSortKernelINS2_10policy_hubIPyE9Policy600ES5_PNS0_8NullTypeES5_S9_y9CustomOpTyS8_EEvbT0_T1_T2_T3_T4_PT6_PT7_T5_NS1_7vsmem_tEE19static_temp_storage;
	add.s32 	%r253, %r252, %r251;
	ld.shared.u64 	%rd400, [%r253];
	bra.uni 	$L__BB7_86;
$L__BB7_85:
	shl.b32 	%r254, %r96, 3;
	mov.u32 	%r255, _ZZN3cub18CUB_300001_SM_10006detail10merge_sort30DeviceMergeSortBlockSortKernelINS2_10policy_hubIPyE9Policy600ES5_PNS0_8NullTypeES5_S9_y9CustomOpTyS8_EEvbT0_T1_T2_T3_T4_PT6_PT7_T5_NS1_7vsmem_tEE19static_temp_storage;
	add.s32 	%r256, %r255, %r254;
	ld.shared.u64 	%rd399, [%r256];
$L__BB7_86:
	setp.ge.s32 	%p75, %r96, %r77;
	mov.pred 	%p169, 0;
	@%p75 bra 	$L__BB7_88;
	setp.ge.s32 	%p76, %r97, %r76;
	setp.lt.u64 	%p77, %rd399, %rd400;
	or.pred  	%p169, %p76, %p77;
$L__BB7_88:
	selp.b64 	%rd393, %rd399, %rd400, %p169;
	selp.u32 	%r257, 1, 0, %p169;
	add.s32 	%r98, %r96, %r257;
	not.pred 	%p78, %p169;
	selp.u32 	%r258, 1, 0, %p78;
	add.s32 	%r99, %r97, %r258;
	@%p169 bra 	$L__BB7_90;
	shl.b32 	%r259, %r99, 3;
	mov.u32 	%r260, _ZZN3cub18CUB_300001_SM_10006detail10merge_sort30DeviceMergeSortBlockSortKernelINS2_10policy_hubIPyE9Policy600ES5_PNS0_8NullTypeES5_S9_y9CustomOpTyS8_EEvbT0_T1_T2_T3_T4_PT6_PT7_T5_NS1_7vsmem_tEE19static_temp_storage;
	add.s32 	%r261, %r260, %r259;
	ld.shared.u64 	%rd400, [%r261];
	bra.uni 	$L__BB7_91;
$L__BB7_90:
	shl.b32 	%r262, %r98, 3;
	mov.u32 	%r263, _ZZN3cub18CUB_300001_SM_10006detail10merge_sort30DeviceMergeSortBlockSortKernelINS2_10policy_hubIPyE9Policy600ES5_PNS0_8NullTypeES5_S9_y9CustomOpTyS8_EEvbT0_T1_T2_T3_T4_PT6_PT7_T5_NS1_7vsmem_tEE19static_temp_storage;
	add.s32 	%r264, %r263, %r262;
	ld.shared.u64 	%rd399, [%r264];
$L__BB7_91:
	setp.ge.s32 	%p80, %r98, %r77;
	mov.pred 	%p170, 0;
	@%p80 bra 	$L__BB7_93;
	setp.ge.s32 	%p81, %r99, %r76;
	setp.lt.u64 	%p82, %rd399, %rd400;
	or.pred  	%p170, %p81, %p82;
$L__BB7_93:
	selp.b64 	%rd392, %rd399, %rd400, %p170;
	selp.u32 	%r265, 1, 0, %p170;
	add.s32 	%r100, %r98, %r265;
	not.pred 	%p83, %p170;
	selp.u32 	%r266, 1, 0, %p83;
	add.s32 	%r101, %r99, %r266;
	@%p170 bra 	$L__BB7_95;
	shl.b32 	%r267, %r101, 3;
	mov.u32 	%r268, _ZZN3cub18CUB_300001_SM_10006detail10merge_sort30DeviceMergeSortBlockSortKernelINS2_10policy_hubIPyE9Policy600ES5_PNS0_8NullTypeES5_S9_y9CustomOpTyS8_EEvbT0_T1_T2_T3_T4_PT6_PT7_T5_NS1_7vsmem_tEE19static_temp_storage;
	add.s32 	%r269, %r268, %r267;
	ld.shared.u64 	%rd400, [%r269];
	bra.uni 	$L__BB7_96;
$L__BB7_95:
	shl.b32 	%r270, %r100, 3;
	mov.u32 	%r271, _ZZN3cub18CUB_300001_SM_10006detail10merge_sort30DeviceMergeSortBlockSortKernelINS2_10policy_hubIPyE9Policy600ES5_PNS0_8NullTypeES5_S9_y9CustomOpTyS8_EEvbT0_T1_T2_T3_T4_PT6_PT7_T5_NS1_7vsmem_tEE19static_temp_storage;
	add.s32 	%r272, %r271, %r270;
	ld.shared.u64 	%rd399, [%r272];
$L__BB7_96:
	setp.ge.s32 	%p85, %r100, %r77;
	mov.pred 	%p171, 0;
	@%p85 bra 	$L__BB7_98;
	setp.ge.s32 	%p86, %r101, %r76;
	setp.lt.u64 	%p87, %rd399, %rd400;
	or.pred  	%p171, %p86, %p87;
$L__BB7_98:
	selp.b64 	%rd391, %rd399, %rd400, %p171;
	selp.u32 	%r273, 1, 0, %p171;
	add.s32 	%r102, %r100, %r273;
	not.pred 	%p88, %p171;
	selp.u32 	%r274, 1, 0, %p88;
	add.s32 	%r103, %r101, %r274;
	@%p171 bra 	$L__BB7_100;
	shl.b32 	%r275, %r103, 3;
	mov.u32 	%r276, _ZZN3cub18CUB_300001_SM_10006detail10merge_sort30DeviceMergeSortBlockSortKernelINS2_10policy_hubIPyE9Policy600ES5_PNS0_8NullTypeES5_S9_y9CustomOpTyS8_EEvbT0_T1_T2_T3_T4_PT6_PT7_T5_NS1_7vsmem_tEE19static_temp_storage;
	add.s32 	%r277, %r276, %r275;
	ld.shared.u64 	%rd400, [%r277];
	bra.uni 	$L__BB7_101;
$L__BB7_100:
	shl.b32 	%r278, %r102, 3;
	mov.u32 	%r279, _ZZN3cub18CUB_300001_SM_10006detail10merge_sort30DeviceMergeSortBlockSortKernelINS2_10policy_hubIPyE9Policy600ES5_PNS0_8NullTypeES5_S9_y9CustomOpTyS8_EEvbT0_T1_T2_T3_T4_PT6_PT7_T5_NS1_7vsmem_tEE19static_temp_storage;
	add.s32 	%r280, %r279, %r278;
	ld.shared.u64 	%rd399, [%r280];
$L__BB7_101:
	setp.lt.s32 	%p89, %r102, %r77;
	setp.lt.s32 	%p90, %r103, %r76;
	min.u64 	%rd243, %rd399, %rd400;
	selp.b64 	%rd244, %rd243, %rd399, %p90;
	selp.b64 	%rd390, %rd244, %rd400, %p89;
	shl.b32 	%r104, %r441, 1;
	setp.lt.u32 	%p91, %r441, 129;
	mov.u32 	%r441, %r104;
	@%p91 bra 	$L__BB7_63;
	ld.param.s8 	%rs2, [_ZN3cub18CUB_300001_SM_10006detail10merge_sort30DeviceMergeSortBlockSortKernelINS2_10policy_hubIPyE9Policy600ES5_PNS0_8NullTypeES5_S9_y9CustomOpTyS8_EEvbT0_T1_T2_T3_T4_PT6_PT7_T5_NS1_7vsmem_tE_param_0];
	add.s32 	%r105, %r52, 128;
	add.s32 	%r106, %r52, 224;
	add.s32 	%r107, %r52, 192;
	bar.sync 	0;
	setp.eq.s16 	%p92, %rs2, 0;
	@%p92 bra 	$L__BB7_121;
	st.shared.u64 	[%r65], %rd397;
	st.shared.u64 	[%r66+8], %rd396;
	st.shared.u64 	[%r67+16], %rd395;
	st.shared.u64 	[%r68+24], %rd394;
	st.shared.u64 	[%r69+32], %rd393;
	st.shared.u64 	[%r70+40], %rd392;
	st.shared.u64 	[%r71+48], %rd391;
	st.shared.u64 	[%r72+56], %rd390;
	bar.warp.sync 	-1;
	ld.shared.u64 	%rd146, [%r57];
	ld.shared.u64 	%rd147, [%r58+256];
	ld.shared.u64 	%rd148, [%r59+512];
	ld.shared.u64 	%rd149, [%r60+768];
	ld.shared.u64 	%rd150, [%r61+1024];
	ld.shared.u64 	%rd151, [%r62+1280];
	ld.shared.u64 	%rd152, [%r63+1536];
	ld.shared.u64 	%rd153, [%r64+1792];
	setp.eq.s32 	%p93, %r51, 0;
	@%p93 bra 	$L__BB7_104;
	bra.uni 	$L__BB7_105;
$L__BB7_104:
	st.volatile.shared.u32 	[_ZZN3cub18CUB_300001_SM_10006detail10merge_sort30DeviceMergeSortBlockSortKernelINS2_10policy_hubIPyE9Policy600ES5_PNS0_8NullTypeES5_S9_y9CustomOpTyS8_EEvbT0_T1_T2_T3_T4_PT6_PT7_T5_NS1_7vsmem_tEE19static_temp_storage+16896], %r50;
$L__BB7_105:
	ld.param.u64 	%rd348, [_ZN3cub18CUB_300001_SM_10006detail10merge_sort30DeviceMergeSortBlockSortKernelINS2_10policy_hubIPyE9Policy600ES5_PNS0_8NullTypeES5_S9_y9CustomOpTyS8_EEvbT0_T1_T2_T3_T4_PT6_PT7_T5_NS1_7vsmem_tE_param_3];
	bar.sync 	0;
	ld.volatile.shared.u32 	%r108, [_ZZN3cub18CUB_300001_SM_10006detail10merge_sort30DeviceMergeSortBlockSortKernelINS2_10policy_hubIPyE9Policy600ES5_PNS0_8NullTypeES5_S9_y9CustomOpTyS8_EEvbT0_T1_T2_T3_T4_PT6_PT7_T5_NS1_7vsmem_tEE19static_temp_storage+16896];
	setp.ge.s32 	%p94, %r52, %r108;
	cvt.u64.u32 	%rd245, %r52;
	mov.u32 	%r281, %ctaid.x;
	mul.wide.u32 	%rd246, %r281, 2048;
	add.s64 	%rd247, %rd246, %rd245;
	cvta.to.global.u64 	%rd248, %rd348;
	shl.b64 	%rd249, %rd247, 3;
	add.s64 	%rd162, %rd248, %rd249;
	@%p94 bra 	$L__BB7_107;
	st.global.u64 	[%rd162], %rd146;
$L__BB7_107:
	setp.ge.s32 	%p95, %r53, %r108;
	@%p95 bra 	$L__BB7_109;
	st.global.u64 	[%rd162+256], %rd147;
$L__BB7_109:
	setp.ge.s32 	%p96, %r54, %r108;
	@%p96 bra 	$L__BB7_111;
	st.global.u64 	[%rd162+512], %rd148;
$L__BB7_111:
	setp.ge.s32 	%p97, %r55, %r108;
	@%p97 bra 	$L__BB7_113;
	st.global.u64 	[%rd162+768], %rd149;
$L__BB7_113:
	setp.ge.s32 	%p98, %r105, %r108;
	@%p98 bra 	$L__BB7_115;
	st.global.u64 	[%rd162+1024], %rd150;
$L__BB7_115:
	setp.ge.s32 	%p99, %r56, %r108;
	@%p99 bra 	$L__BB7_117;
	st.global.u64 	[%rd162+1280], %rd151;
$L__BB7_117:
	setp.ge.s32 	%p100, %r107, %r108;
	@%p100 bra 	$L__BB7_119;
	st.global.u64 	[%rd162+1536], %rd152;
$L__BB7_119:
	setp.ge.s32 	%p101, %r106, %r108;
	@%p101 bra 	$L__BB7_139;
	st.global.u64 	[%rd162+1792], %rd153;
	bra.uni 	$L__BB7_139;
$L__BB7_121:
	st.shared.u64 	[%r65], %rd397;
	st.shared.u64 	[%r66+8], %rd396;
	st.shared.u64 	[%r67+16], %rd395;
	st.shared.u64 	[%r68+24], %rd394;
	st.shared.u64 	[%r69+32], %rd393;
	st.shared.u64 	[%r70+40], %rd392;
	st.shared.u64 	[%r71+48], %rd391;
	st.shared.u64 	[%r72+56], %rd390;
	bar.warp.sync 	-1;
	ld.shared.u64 	%rd154, [%r57];
	ld.shared.u64 	%rd155, [%r58+256];
	ld.shared.u64 	%rd156, [%r59+512];
	ld.shared.u64 	%rd157, [%r60+768];
	ld.shared.u64 	%rd158, [%r61+1024];
	ld.shared.u64 	%rd159, [%r62+1280];
	ld.shared.u64 	%rd160, [%r63+1536];
	ld.shared.u64 	%rd161, [%r64+1792];
	setp.eq.s32 	%p102, %r51, 0;
	@%p102 bra 	$L__BB7_122;
	bra.uni 	$L__BB7_123;
$L__BB7_122:
	st.volatile.shared.u32 	[_ZZN3cub18CUB_300001_SM_10006detail10merge_sort30DeviceMergeSortBlockSortKernelINS2_10policy_hubIPyE9Policy600ES5_PNS0_8NullTypeES5_S9_y9CustomOpTyS8_EEvbT0_T1_T2_T3_T4_PT6_PT7_T5_NS1_7vsmem_tEE19static_temp_storage+16896], %r50;
$L__BB7_123:
	ld.param.u64 	%rd350, [_ZN3cub18CUB_300001_SM_10006detail10merge_sort30DeviceMergeSortBlockSortKernelINS2_10policy_hubIPyE9Policy600ES5_PNS0_8NullTypeES5_S9_y9CustomOpTyS8_EEvbT0_T1_T2_T3_T4_PT6_PT7_T5_NS1_7vsmem_tE_param_6];
	bar.sync 	0;
	ld.volatile.shared.u32 	%r109, [_ZZN3cub18CUB_300001_SM_10006detail10merge_sort30DeviceMergeSortBlockSortKernelINS2_10policy_hubIPyE9Policy600ES5_PNS0_8NullTypeES5_S9_y9CustomOpTyS8_EEvbT0_T1_T2_T3_T4_PT6_PT7_T5_NS1_7vsmem_tEE19static_temp_storage+16896];
	setp.ge.s32 	%p103, %r52, %r109;
	cvt.u64.u32 	%rd250, %r52;
	mov.u32 	%r282, %ctaid.x;
	mul.wide.u32 	%rd251, %r282, 2048;
	add.s64 	%rd252, %rd251, %rd250;
	cvta.to.global.u64 	%rd253, %rd350;
	shl.b64 	%rd254, %rd252, 3;
	add.s64 	%rd163, %rd253, %rd254;
	@%p103 bra 	$L__BB7_125;
	st.global.u64 	[%rd163], %rd154;
$L__BB7_125:
	setp.ge.s32 	%p104, %r53, %r109;
	@%p104 bra 	$L__BB7_127;
	st.global.u64 	[%rd163+256], %rd155;
$L__BB7_127:
	setp.ge.s32 	%p105, %r54, %r109;
	@%p105 bra 	$L__BB7_129;
	st.global.u64 	[%rd163+512], %rd156;
$L__BB7_129:
	setp.ge.s32 	%p106, %r55, %r109;
	@%p106 bra 	$L__BB7_131;
	st.global.u64 	[%rd163+768], %rd157;
$L__BB7_131:
	setp.ge.s32 	%p107, %r105, %r109;
	@%p107 bra 	$L__BB7_133;
	st.global.u64 	[%rd163+1024], %rd158;
$L__BB7_133:
	setp.ge.s32 	%p108, %r56, %r109;
	@%p108 bra 	$L__BB7_135;
	st.global.u64 	[%rd163+1280], %rd159;
$L__BB7_135:
	setp.ge.s32 	%p109, %r107, %r109;
	@%p109 bra 	$L__BB7_137;
	st.global.u64 	[%rd163+1536], %rd160;
$L__BB7_137:
	setp.ge.s32 	%p110, %r106, %r109;
	@%p110 bra 	$L__BB7_139;
	st.global.u64 	[%rd163+1792], %rd161;
$L__BB7_139:
	ret;

}
	// .globl	_ZN3cub18CUB_300001_SM_10006detail10merge_sort30DeviceMergeSortPartitionKernelIPyy9CustomOpTyEEvbT_PT2_T0_S9_PS9_T1_S9_i
.visible .entry _ZN3cub18CUB_300001_SM_10006detail10merge_sort30DeviceMergeSortPartitionKernelIPyy9CustomOpTyEEvbT_PT2_T0_S9_PS9_T1_S9_i(
	.param .u8 _ZN3cub18CUB_300001_SM_10006detail10merge_sort30DeviceMergeSortPartitionKernelIPyy9CustomOpTyEEvbT_PT2_T0_S9_PS9_T1_S9_i_param_0,
	.param .u64 .ptr .align 1 _ZN3cub18CUB_300001_SM_10006detail10merge_sort30DeviceMergeSortPartitionKernelIPyy9CustomOpTyEEvbT_PT2_T0_S9_PS9_T1_S9_i_param_1,
	.param .u64 .ptr .align 1 _ZN3cub18CUB_300001_SM_10006detail10merge_sort30DeviceMergeSortPartitionKernelIPyy9CustomOpTyEEvbT_PT2_T0_S9_PS9_T1_S9_i_param_2,
	.param .u64 _ZN3cub18CUB_300001_SM_10006detail10merge_sort30DeviceMergeSortPartitionKernelIPyy9CustomOpTyEEvbT_PT2_T0_S9_PS9_T1_S9_i_param_3,
	.param .u64 _ZN3cub18CUB_300001_SM_10006detail10merge_sort30DeviceMergeSortPartitionKernelIPyy9CustomOpTyEEvbT_PT2_T0_S9_PS9_T1_S9_i_param_4,
	.param .u64 .ptr .align 1 _ZN3cub18CUB_300001_SM_10006detail10merge_sort30DeviceMergeSortPartitionKernelIPyy9CustomOpTyEEvbT_PT2_T0_S9_PS9_T1_S9_i_param_5,
	.param .align 1 .b8 _ZN3cub18CUB_300001_SM_10006detail10merge_sort30DeviceMergeSortPartitionKernelIPyy9CustomOpTyEEvbT_PT2_T0_S9_PS9_T1_S9_i_param_6[1],
	.param .u64 _ZN3cub18CUB_300001_SM_10006detail10merge_sort30DeviceMergeSortPartitionKernelIPyy9CustomOpTyEEvbT_PT2_T0_S9_PS9_T1_S9_i_param_7,
	.param .u32 _ZN3cub18CUB_300001_SM_10006detail10merge_sort30DeviceMergeSortPartitionKernelIPyy9CustomOpTyEEvbT_PT2_T0_S9_PS9_T1_S9_i_param_8
)
{
	.reg .pred 	%p<10>;
	.reg .b16 	%rs<2>;
	.reg .b32 	%r<6>;
	.reg .b64 	%rd<89>;

	ld.param.s8 	%rs1, [_ZN3cub18CUB_300001_SM_10006detail10merge_sort30DeviceMergeSortPartitionKernelIPyy9CustomOpTyEEvbT_PT2_T0_S9_PS9_T1_S9_i_param_0];
	ld.param.u64 	%rd26, [_ZN3cub18CUB_300001_SM_10006detail10merge_sort30DeviceMergeSortPartitionKernelIPyy9CustomOpTyEEvbT_PT2_T0_S9_PS9_T1_S9_i_param_1];
	ld.param.u64 	%rd27, [_ZN3cub18CUB_300001_SM_10006detail10merge_sort30DeviceMergeSortPartitionKernelIPyy9CustomOpTyEEvbT_PT2_T0_S9_PS9_T1_S9_i_param_2];
	ld.param.u64 	%rd28, [_ZN3cub18CUB_300001_SM_10006detail10merge_sort30DeviceMergeSortPartitionKernelIPyy9CustomOpTyEEvbT_PT2_T0_S9_PS9_T1_S9_i_param_3];
	ld.param.u64 	%rd29, [_ZN3cub18CUB_300001_SM_10006detail10merge_sort30DeviceMergeSortPartitionKernelIPyy9CustomOpTyEEvbT_PT2_T0_S9_PS9_T1_S9_i_param_4];
	ld.param.u64 	%rd31, [_ZN3cub18CUB_300001_SM_10006detail10merge_sort30DeviceMergeSortPartitionKernelIPyy9CustomOpTyEEvbT_PT2_T0_S9_PS9_T1_S9_i_param_5];
	ld.param.u64 	%rd30, [_ZN3cub18CUB_300001_SM_10006detail10merge_sort30DeviceMergeSortPartitionKernelIPyy9CustomOpTyEEvbT_PT2_T0_S9_PS9_T1_S9_i_param_7];
	ld.param.u32 	%r1, [_ZN3cub18CUB_300001_SM_10006detail10merge_sort30DeviceMergeSortPartitionKernelIPyy9CustomOpTyEEvbT_PT2_T0_S9_PS9_T1_S9_i_param_8];
	cvta.to.global.u64 	%rd1, %rd31;
	mov.u32 	%r2, %ntid.x;
	mov.u32 	%r3, %ctaid.x;
	mov.u32 	%r4, %tid.x;
	mad.lo.s32 	%r5, %r2, %r3, %r4;
	cvt.u64.u32 	%rd2, %r5;
	setp.le.u64 	%p1, %rd29, %rd2;
	@%p1 bra 	$L__BB8_11;
	shr.u64 	%rd32, %rd30, 1;
	add.s64 	%rd3, %rd30, 4294967295;
	neg.s64 	%rd33, %rd30;
	and.b64  	%rd34, %rd33, %rd2;
	cvt.s64.s32 	%rd4, %r1;
	mul.lo.s64 	%rd35, %rd34, %rd4;
	mul.lo.s64 	%rd36, %rd32, %rd4;
	min.u64 	%rd5, %rd35, %rd28;
	not.b64 	%rd37, %rd35;
	min.u64 	%rd38, %rd36, %rd37;
	add.s64 	%rd39, %rd38, %rd35;
	min.u64 	%rd6, %rd39, %rd28;
	not.b64 	%rd40, %rd6;
	min.u64 	%rd41, %rd36, %rd40;
	add.s64 	%rd42, %rd41, %rd6;
	min.u64 	%rd7, %rd42, %rd28;
	// begin inline asm
	griddepcontrol.wait;
	// end inline asm
	add.s64 	%rd43, %rd2, 1;
	setp.ne.s64 	%p2, %rd43, %rd29;
	@%p2 bra 	$L__BB8_3;
	shl.b64 	%rd82, %rd2, 3;
	add.s64 	%rd83, %rd1, %rd82;
	st.global.u64 	[%rd83], %rd6;
	bra.uni 	$L__BB8_11;
$L__BB8_3:
	sub.s64 	%rd44, %rd7, %rd5;
	and.b64  	%rd45, %rd3, %rd2;
	mul.lo.s64 	%rd46, %rd45, %rd4;
	min.u64 	%rd8, %rd46, %rd44;
	setp.eq.s16 	%p3, %rs1, 0;
	@%p3 bra 	$L__BB8_7;
	sub.s64 	%rd47, %rd6, %rd5;
	sub.s64 	%rd48, %rd7, %rd6;
	max.u64 	%rd49, %rd8, %rd48;
	sub.s64 	%rd88, %rd49, %rd48;
	min.u64 	%rd84, %rd47, %rd8;
	setp.ge.u64 	%p4, %rd88, %rd84;
	@%p4 bra 	$L__BB8_10;
	cvta.to.global.u64 	%rd11, %rd26;
	add.s64 	%rd12, %rd8, %rd6;
$L__BB8_6:
	sub.s64 	%rd50, %rd84, %rd88;
	shr.u64 	%rd51, %rd50, 1;
	add.s64 	%rd52, %rd51, %rd88;
	add.s64 	%rd53, %rd52, %rd5;
	shl.b64 	%rd54, %rd53, 3;
	add.s64 	%rd55, %rd11, %rd54;
	ld.global.u64 	%rd56, [%rd55];
	not.b64 	%rd57, %rd52;
	add.s64 	%rd58, %rd12, %rd57;
	shl.b64 	%rd59, %rd58, 3;
	add.s64 	%rd60, %rd11, %rd59;
	ld.global.u64 	%rd61, [%rd60];
	setp.lt.u64 	%p5, %rd61, %rd56;
	add.s64 	%rd62, %rd52, 1;
	selp.b64 	%rd88, %rd88, %rd62, %p5;
	selp.b64 	%rd84, %rd52, %rd84, %p5;
	setp.lt.u64 	%p6, %rd88, %rd84;
	@%p6 bra 	$L__BB8_6;
	bra.uni 	$L__BB8_10;
$L__BB8_7:
	sub.s64 	%rd63, %rd6, %rd5;
	sub.s64 	%rd64, %rd7, %rd6;
	max.u64 	%rd65, %rd8, %rd64;
	sub.s64 	%rd88, %rd65, %rd64;
	min.u64 	%rd86, %rd63, %rd8;
	setp.ge.u64 	%p7, %rd88, %rd86;
	@%p7 bra 	$L__BB8_10;
	cvta.to.global.u64 	%rd19, %rd27;
	add.s64 	%rd20, %rd8, %rd6;
$L__BB8_9:
	sub.s64 	%rd66, %rd86, %rd88;
	shr.u64 	%rd67, %rd66, 1;
	add.s64 	%rd68, %rd67, %rd88;
	add.s64 	%rd69, %rd68, %rd5;
	shl.b64 	%rd70, %rd69, 3;
	add.s64 	%rd71, %rd19, %rd70;
	ld.global.u64 	%rd72, [%rd71];
	not.b64 	%rd73, %rd68;
	add.s64 	%rd74, %rd20, %rd73;
	shl.b64 	%rd75, %rd74, 3;
	add.s64 	%rd76, %rd19, %rd75;
	ld.global.u64 	%rd77, [%rd76];
	setp.lt.u64 	%p8, %rd77, %rd72;
	add.s64 	%rd78, %rd68, 1;
	selp.b64 	%rd88, %rd88, %rd78, %p8;
	selp.b64 	%rd86, %rd68, %rd86, %p8;
	setp.lt.u64 	%p9, %rd88, %rd86;
	@%p9 bra 	$L__BB8_9;
$L__BB8_10:
	add.s64 	%rd79, %rd88, %rd5;
	shl.b64 	%rd80, %rd2, 3;
	add.s64 	%rd81, %rd1, %rd80;
	st.global.u64 	[%rd81], %rd79;
$L__BB8_11:
	ret;

}
	// .globl	_ZN3cub18CUB_300001_SM_10006detail10merge_sort26DeviceMergeSortMergeKernelINS2_10policy_hubIPyE9Policy600ES5_PNS0_8NullTypeES5_S9_y9CustomOpTyS8_EEvbT2_T3_T4_PT6_PT7_T5_PSD_SD_NS1_7vsmem_tE
.visible .entry _ZN3cub18CUB_300001_SM_10006detail10merge_sort26DeviceMergeSortMergeKernelINS2_10policy_hubIPyE9Policy600ES5_PNS0_8NullTypeES5_S9_y9CustomOpTyS8_EEvbT2_T3_T4_PT6_PT7_T5_PSD_SD_NS1_7vsmem_tE(
	.param .u8 _ZN3cub18CUB_300001_SM_10006detail10merge_sort26DeviceMergeSortMergeKernelINS2_10policy_hubIPyE9Policy600ES5_PNS0_8NullTypeES5_S9_y9CustomOpTyS8_EEvbT2_T3_T4_PT6_PT7_T5_PSD_SD_NS1_7vsmem_tE_param_0,
	.param .u64 .ptr .align 1 _ZN3cub18CUB_300001_SM_10006detail10merge_sort26DeviceMergeSortMergeKernelINS2_10policy_hubIPyE9Policy600ES5_PNS0_8NullTypeES5_S9_y9CustomOpTyS8_EEvbT2_T3_T4_PT6_PT7_T5_PSD_SD_NS1_7vsmem_tE_param_1,
	.param .u64 .ptr .align 1 _ZN3cub18CUB_300001_SM_10006detail10merge_sort26DeviceMergeSortMergeKernelINS2_10policy_hubIPyE9Policy600ES5_PNS0_8NullTypeES5_S9_y9CustomOpTyS8_EEvbT2_T3_T4_PT6_PT7_T5_PSD_SD_NS1_7vsmem_tE_param_2,
	.param .u64 _ZN3cub18CUB_300001_SM_10006detail10merge_sort26DeviceMergeSortMergeKernelINS2_10policy_hubIPyE9Policy600ES5_PNS0_8NullTypeES5_S9_y9CustomOpTyS8_EEvbT2_T3_T4_PT6_PT7_T5_PSD_SD_NS1_7vsmem_tE_param_3,
	.param .u64 .ptr .align 1 _ZN3cub18CUB_300001_SM_10006detail10merge_sort26DeviceMergeSortMergeKernelINS2_10policy_hubIPyE9Policy600ES5_PNS0_8NullTypeES5_S9_y9CustomOpTyS8_EEvbT2_T3_T4_PT6_PT7_T5_PSD_SD_NS1_7vsmem_tE_param_4,
	.param .u64 .ptr .align 1 _ZN3cub18CUB_300001_SM_10006detail10merge_sort26DeviceMergeSortMergeKernelINS2_10policy_hubIPyE9Policy600ES5_PNS0_8NullTypeES5_S9_y9CustomOpTyS8_EEvbT2_T3_T4_PT6_PT7_T5_PSD_SD_NS1_7vsmem_tE_param_5,
	.param .align 1 .b8 _ZN3cub18CUB_300001_SM_10006detail10merge_sort26DeviceMergeSortMergeKernelINS2_10policy_hubIPyE9Policy600ES5_PNS0_8NullTypeES5_S9_y9CustomOpTyS8_EEvbT2_T3_T4_PT6_PT7_T5_PSD_SD_NS1_7vsmem_tE_param_6[1],
	.param .u64 .ptr .align 1 _ZN3cub18CUB_300001_SM_10006detail10merge_sort26DeviceMergeSortMergeKernelINS2_10policy_hubIPyE9Policy600ES5_PNS0_8NullTypeES5_S9_y9CustomOpTyS8_EEvbT2_T3_T4_PT6_PT7_T5_PSD_SD_NS1_7vsmem_tE_param_7,
	.param .u64 _ZN3cub18CUB_300001_SM_10006detail10merge_sort26DeviceMergeSortMergeKernelINS2_10policy_hubIPyE9Policy600ES5_PNS0_8NullTypeES5_S9_y9CustomOpTyS8_EEvbT2_T3_T4_PT6_PT7_T5_PSD_SD_NS1_7vsmem_tE_param_8,
	.param .align 8 .b8 _ZN3cub18CUB_300001_SM_10006detail10merge_sort26DeviceMergeSortMergeKernelINS2_10policy_hubIPyE9Policy600ES5_PNS0_8NullTypeES5_S9_y9CustomOpTyS8_EEvbT2_T3_T4_PT6_PT7_T5_PSD_SD_NS1_7vsmem_tE_param_9[8]
)
.maxntid 256
{
	.reg .pred 	%p<200>;
	.reg .b16 	%rs<6>;
	.reg .b32 	%r<505>;
	.reg .b64 	%rd<571>;
	// demoted variable
	.shared .align 16 .b8 _ZZN3cub18CUB_300001_SM_10006detail10merge_sort26DeviceMergeSortMergeKernelINS2_10policy_hubIPyE9Policy600ES5_PNS0_8NullTypeES5_S9_y9CustomOpTyS8_EEvbT2_T3_T4_PT6_PT7_T5_PSD_SD_NS1_7vsmem_tEE19static_temp_storage[16912];
	ld.param.u64 	%rd175, [_ZN3cub18CUB_300001_SM_10006detail10merge_sort26DeviceMergeSortMergeKernelINS2_10policy_hubIPyE9Policy600ES5_PNS0_8NullTypeES5_S9_y9CustomOpTyS8_EEvbT2_T3_T4_PT6_PT7_T5_PSD_SD_NS1_7vsmem_tE_param_1];
	ld.param.u64 	%rd176, [_ZN3cub18CUB_300001_SM_10006detail10merge_sort26DeviceMergeSortMergeKernelINS2_10policy_hubIPyE9Policy600ES5_PNS0_8NullTypeES5_S9_y9CustomOpTyS8_EEvbT2_T3_T4_PT6_PT7_T5_PSD_SD_NS1_7vsmem_tE_param_4];
	cvta.to.global.u64 	%rd1, %rd176;
	cvta.to.global.u64 	%rd2, %rd175;
	mov.u32 	%r84, %ctaid.x;
	mov.u32 	%r85, %nctaid.x;
	cvt.u64.u32 	%rd3, %r84;
	mov.u32 	%r1, %tid.x;
	add.s32 	%r86, %r85, -1;
	setp.ge.u32 	%p29, %r84, %r86;
	@%p29 bra 	$L__BB9_44;
	ld.param.u64 	%rd512, [_ZN3cub18CUB_300001_SM_10006detail10merge_sort26DeviceMergeSortMergeKernelINS2_10policy_hubIPyE9Policy600ES5_PNS0_8NullTypeES5_S9_y9CustomOpTyS8_EEvbT2_T3_T4_PT6_PT7_T5_PSD_SD_NS1_7vsmem_tE_param_8];
	ld.param.u64 	%rd510, [_ZN3cub18CUB_300001_SM_10006detail10merge_sort26DeviceMergeSortMergeKernelINS2_10policy_hubIPyE9Policy600ES5_PNS0_8NullTypeES5_S9_y9CustomOpTyS8_EEvbT2_T3_T4_PT6_PT7_T5_PSD_SD_NS1_7vsmem_tE_param_7];
	ld.param.u64 	%rd508, [_ZN3cub18CUB_300001_SM_10006detail10merge_sort26DeviceMergeSortMergeKernelINS2_10policy_hubIPyE9Policy600ES5_PNS0_8NullTypeES5_S9_y9CustomOpTyS8_EEvbT2_T3_T4_PT6_PT7_T5_PSD_SD_NS1_7vsmem_tE_param_3];
	ld.param.s8 	%rs4, [_ZN3cub18CUB_300001_SM_10006detail10merge_sort26DeviceMergeSortMergeKernelINS2_10policy_hubIPyE9Policy600ES5_PNS0_8NullTypeES5_S9_y9CustomOpTyS8_EEvbT2_T3_T4_PT6_PT7_T5_PSD_SD_NS1_7vsmem_tE_param_0];
	cvta.to.global.u64 	%rd340, %rd510;
	shl.b64 	%rd341, %rd3, 3;
	add.s64 	%rd342, %rd340, %rd341;
	ld.global.u64 	%rd4, [%rd342];
	ld.global.u64 	%rd343, [%rd342+8];
	neg.s64 	%rd344, %rd512;
	and.b64  	%rd345, %rd344, %rd3;
	shl.b64 	%rd5, %rd345, 11;
	shl.b64 	%rd346, %rd512, 10;
	and.b64  	%rd6, %rd346, -2048;
	sub.s64 	%rd347, %rd3, %rd345;
	shl.b64 	%rd348, %rd347, 11;
	sub.s64 	%rd349, %rd4, %rd5;
	sub.s64 	%rd350, %rd343, %rd5;
	sub.s64 	%rd351, %rd508, %rd5;
	max.u64 	%rd352, %rd351, %rd6;
	sub.s64 	%rd353, %rd352, %rd6;
	sub.s64 	%rd354, %rd348, %rd349;
	min.u64 	%rd7, %rd354, %rd353;
	setp.eq.s64 	%p125, %rd347, -1;
	selp.b64 	%rd355, 2047, 2048, %p125;
	add.s64 	%rd356, %rd355, %rd348;
	sub.s64 	%rd357, %rd356, %rd350;
	or.b64  	%rd358, %rd344, %rd3;
	setp.eq.s64 	%p126, %rd358, -1;
	min.u64 	%rd359, %rd6, %rd351;
	selp.b64 	%rd360, %rd359, %rd350, %p126;
	selp.b64 	%rd361, %rd6, %rd357, %p126;
	min.u64 	%rd362, %rd361, %rd353;
	cvt.u32.u64 	%r291, %rd349;
	cvt.u32.u64 	%r292, %rd360;
	sub.s32 	%r2, %r292, %r291;
	cvt.u32.u64 	%r293, %rd362;
	cvt.u32.u64 	%r294, %rd7;
	sub.s32 	%r3, %r293, %r294;
	// begin inline asm
	griddepcontrol.wait;
	// end inline asm
	setp.eq.s16 	%p127, %rs4, 0;
	@%p127 bra 	$L__BB9_3;
	add.s64 	%rd363, %rd5, %rd6;
	add.s64 	%rd364, %rd363, %rd7;
	setp.lt.s32 	%p128, %r1, %r2;
	sub.s32 	%r295, %r1, %r2;
	cvt.s64.s32 	%rd365, %r295;
	cvt.u64.u32 	%rd366, %r1;
	selp.b64 	%rd367, %rd4, %rd364, %p128;
	selp.b64 	%rd368, %rd366, %rd365, %p128;
	add.s64 	%rd369, %rd368, %rd367;
	shl.b64 	%rd370, %rd369, 3;
	add.s64 	%rd371, %rd2, %rd370;
	ld.global.u64 	%rd520, [%rd371];
	add.s32 	%r296, %r1, 256;
	setp.lt.s32 	%p129, %r296, %r2;
	sub.s32 	%r297, %r296, %r2;
	cvt.s64.s32 	%rd372, %r297;
	cvt.u64.u32 	%rd373, %r296;
	selp.b64 	%rd374, %rd4, %rd364, %p129;
	selp.b64 	%rd375, %rd373, %rd372, %p129;
	add.s64 	%rd376, %rd375, %rd374;
	shl.b64 	%rd377, %rd376, 3;
	add.s64 	%rd378, %rd2, %rd377;
	ld.global.u64 	%rd519, [%rd378];
	add.s32 	%r298, %r1, 512;
	setp.lt.s32 	%p130, %r298, %r2;
	sub.s32 	%r299, %r298, %r2;
	cvt.s64.s32 	%rd379, %r299;
	cvt.u64.u32 	%rd380, %r298;
	selp.b64 	%rd381, %rd4, %rd364, %p130;
	selp.b64 	%rd382, %rd380, %rd379, %p130;
	add.s64 	%rd383, %rd382, %rd381;
	shl.b64 	%rd384, %rd383, 3;
	add.s64 	%rd385, %rd2, %rd384;
	ld.global.u64 	%rd518, [%rd385];
	add.s32 	%r300, %r1, 768;
	setp.lt.s32 	%p131, %r300, %r2;
	sub.s32 	%r301, %r300, %r2;
	cvt.s64.s32 	%rd386, %r301;
	cvt.u64.u32 	%rd387, %r300;
	selp.b64 	%rd388, %rd4, %rd364, %p131;
	selp.b64 	%rd389, %rd387, %rd386, %p131;
	add.s64 	%rd390, %rd389, %rd388;
	shl.b64 	%rd391, %rd390, 3;
	add.s64 	%rd392, %rd2, %rd391;
	ld.global.u64 	%rd517, [%rd392];
	or.b32  	%r302, %r1, 1024;
	setp.lt.s32 	%p132, %r302, %r2;
	sub.s32 	%r303, %r302, %r2;
	cvt.s64.s32 	%rd393, %r303;
	cvt.u64.u32 	%rd394, %r302;
	selp.b64 	%rd395, %rd4, %rd364, %p132;
	selp.b64 	%rd396, %rd394, %rd393, %p132;
	add.s64 	%rd397, %rd396, %rd395;
	shl.b64 	%rd398, %rd397, 3;
	add.s64 	%rd399, %rd2, %rd398;
	ld.global.u64 	%rd516, [%rd399];
	add.s32 	%r304, %r1, 1280;
	setp.lt.s32 	%p133, %r304, %r2;
	sub.s32 	%r305, %r304, %r2;
	cvt.s64.s32 	%rd400, %r305;
	cvt.u64.u32 	%rd401, %r304;
	selp.b64 	%rd402, %rd4, %rd364, %p133;
	selp.b64 	%rd403, %rd401, %rd400, %p133;
	add.s64 	%rd404, %rd403, %rd402;
	shl.b64 	%rd405, %rd404, 3;
	add.s64 	%rd406, %rd2, %rd405;
	ld.global.u64 	%rd515, [%rd406];
	add.s32 	%r306, %r1, 1536;
	setp.lt.s32 	%p134, %r306, %r2;
	sub.s32 	%r307, %r306, %r2;
	cvt.s64.s32 	%rd407, %r307;
	cvt.u64.u32 	%rd408, %r306;
	selp.b64 	%rd409, %rd4, %rd364, %p134;
	selp.b64 	%rd410, %rd408, %rd407, %p134;
	add.s64 	%rd411, %rd410, %rd409;
	shl.b64 	%rd412, %rd411, 3;
	add.s64 	%rd413, %rd2, %rd412;
	ld.global.u64 	%rd514, [%rd413];
	add.s32 	%r308, %r1, 1792;
	setp.lt.s32 	%p135, %r308, %r2;
	sub.s32 	%r309, %r308, %r2;
	cvt.s64.s32 	%rd414, %r309;
	cvt.u64.u32 	%rd415, %r308;
	selp.b64 	%rd416, %rd4, %rd364, %p135;
	selp.b64 	%rd417, %rd415, %rd414, %p135;
	add.s64 	%rd418, %rd417, %rd416;
	shl.b64 	%rd419, %rd418, 3;
	add.s64 	%rd420, %rd2, %rd419;
	ld.global.u64 	%rd513, [%rd420];
	bra.uni 	$L__BB9_4;
$L__BB9_3:
	add.s64 	%rd421, %rd5, %rd6;
	add.s64 	%rd422, %rd421, %rd7;
	setp.lt.s32 	%p136, %r1, %r2;
	sub.s32 	%r310, %r1, %r2;
	cvt.s64.s32 	%rd423, %r310;
	cvt.u64.u32 	%rd424, %r1;
	selp.b64 	%rd425, %rd4, %rd422, %p136;
	selp.b64 	%rd426, %rd424, %rd423, %p136;
	add.s64 	%rd427, %rd426, %rd425;
	shl.b64 	%rd428, %rd427, 3;
	add.s64 	%rd429, %rd1, %rd428;
	ld.global.u64 	%rd520, [%rd429];
	add.s32 	%r311, %r1, 256;
	setp.lt.s32 	%p137, %r311, %r2;
	sub.s32 	%r312, %r311, %r2;
	cvt.s64.s32 	%rd430, %r312;
	cvt.u64.u32 	%rd431, %r311;
	selp.b64 	%rd432, %rd4, %rd422, %p137;
	selp.b64 	%rd433, %rd431, %rd430, %p137;
	add.s64 	%rd434, %rd433, %rd432;
	shl.b64 	%rd435, %rd434, 3;
	add.s64 	%rd436, %rd1, %rd435;
	ld.global.u64 	%rd519, [%rd436];
	add.s32 	%r313, %r1, 512;
	setp.lt.s32 	%p138, %r313, %r2;
	sub.s32 	%r314, %r313, %r2;
	cvt.s64.s32 	%rd437, %r314;
	cvt.u64.u32 	%rd438, %r313;
	selp.b64 	%rd439, %rd4, %rd422, %p138;
	selp.b64 	%rd440, %rd438, %rd437, %p138;
	add.s64 	%rd441, %rd440, %rd439;
	shl.b64 	%rd442, %rd441, 3;
	add.s64 	%rd443, %rd1, %rd442;
	ld.global.u64 	%rd518, [%rd443];
	add.s32 	%r315, %r1, 768;
	setp.lt.s32 	%p139, %r315, %r2;
	sub.s32 	%r316, %r315, %r2;
	cvt.s64.s32 	%rd444, %r316;
	cvt.u64.u32 	%rd445, %r315;
	selp.b64 	%rd446, %rd4, %rd422, %p139;
	selp.b64 	%rd447, %rd445, %rd444, %p139;
	add.s64 	%rd448, %rd447, %rd446;
	shl.b64 	%rd449, %rd448, 3;
	add.s64 	%rd450, %rd1, %rd449;
	ld.global.u64 	%rd517, [%rd450];
	or.b32  	%r317, %r1, 1024;
	setp.lt.s32 	%p140, %r317, %r2;
	sub.s32 	%r318, %r317, %r2;
	cvt.s64.s32 	%rd451, %r318;
	cvt.u64.u32 	%rd452, %r317;
	selp.b64 	%rd453, %rd4, %rd422, %p140;
	selp.b64 	%rd454, %rd452, %rd451, %p140;
	add.s64 	%rd455, %rd454, %rd453;
	shl.b64 	%rd456, %rd455, 3;
	add.s64 	%rd457, %rd1, %rd456;
	ld.global.u64 	%rd516, [%rd457];
	add.s32 	%r319, %r1, 1280;
	setp.lt.s32 	%p141, %r319, %r2;
	sub.s32 	%r320, %r319, %r2;
	cvt.s64.s32 	%rd458, %r320;
	cvt.u64.u32 	%rd459, %r319;
	selp.b64 	%rd460, %rd4, %rd422, %p141;
	selp.b64 	%rd461, %rd459, %rd458, %p141;
	add.s64 	%rd462, %rd461, %rd460;
	shl.b64 	%rd463, %rd462, 3;
	add.s64 	%rd464, %rd1, %rd463;
	ld.global.u64 	%rd515, [%rd464];
	add.s32 	%r321, %r1, 1536;
	setp.lt.s32 	%p142, %r321, %r2;
	sub.s32 	%r322, %r321, %r2;
	cvt.s64.s32 	%rd465, %r322;
	cvt.u64.u32 	%rd466, %r321;
	selp.b64 	%rd467, %rd4, %rd422, %p142;
	selp.b64 	%rd468, %rd466, %rd465, %p142;
	add.s64 	%rd469, %rd468, %rd467;
	shl.b64 	%rd470, %rd469, 3;
	add.s64 	%rd471, %rd1, %rd470;
	ld.global.u64 	%rd514, [%rd471];
	add.s32 	%r323, %r1, 1792;
	setp.lt.s32 	%p143, %r323, %r2;
	sub.s32 	%r324, %r323, %r2;
	cvt.s64.s32 	%rd472, %r324;
	cvt.u64.u32 	%rd473, %r323;
	selp.b64 	%rd474, %rd4, %rd422, %p143;
	selp.b64 	%rd475, %rd473, %rd472, %p143;
	add.s64 	%rd476, %rd475, %rd474;
	shl.b64 	%rd477, %rd476, 3;
	add.s64 	%rd478, %rd1, %rd477;
	ld.global.u64 	%rd513, [%rd478];
$L__BB9_4:
	shl.b32 	%r5, %r1, 3;
	mov.u32 	%r325, _ZZN3cub18CUB_300001_SM_10006detail10merge_sort26DeviceMergeSortMergeKernelINS2_10policy_hubIPyE9Policy600ES5_PNS0_8NullTypeES5_S9_y9CustomOpTyS8_EEvbT2_T3_T4_PT6_PT7_T5_PSD_SD_NS1_7vsmem_tEE19static_temp_storage;
	add.s32 	%r326, %r325, %r5;
	st.shared.u64 	[%r326], %rd520;
	st.shared.u64 	[%r326+2048], %rd519;
	st.shared.u64 	[%r326+4096], %rd518;
	st.shared.u64 	[%r326+6144], %rd517;
	st.shared.u64 	[%r326+8192], %rd516;
	st.shared.u64 	[%r326+10240], %rd515;
	st.shared.u64 	[%r326+12288], %rd514;
	st.shared.u64 	[%r326+14336], %rd513;
	bar.sync 	0;
	// begin inline asm
	griddepcontrol.launch_dependents;
	// end inline asm
	add.s32 	%r4, %r3, %r2;
	min.s32 	%r6, %r5, %r4;
	shl.b32 	%r327, %r2, 3;
	add.s32 	%r7, %r325, %r327;
	setp.lt.s32 	%p144, %r6, %r3;
	sub.s32 	%r328, %r6, %r3;
	selp.b32 	%r501, 0, %r328, %p144;
	min.s32 	%r499, %r6, %r2;
	setp.ge.s32 	%p145, %r501, %r499;
	@%p145 bra 	$L__BB9_6;
$L__BB9_5:
	sub.s32 	%r329, %r499, %r501;
	shr.u32 	%r330, %r329, 31;
	add.s32 	%r331, %r329, %r330;
	shr.s32 	%r332, %r331, 1;
	add.s32 	%r333, %r332, %r501;
	shl.b32 	%r334, %r333, 3;
	add.s32 	%r336, %r325, %r334;
	ld.shared.u64 	%rd479, [%r336];
	not.b32 	%r337, %r333;
	add.s32 	%r338, %r6, %r337;
	shl.b32 	%r339, %r338, 3;
	add.s32 	%r340, %r7, %r339;
	ld.shared.u64 	%rd480, [%r340];
	setp.lt.u64 	%p146, %rd480, %rd479;
	add.s32 	%r341, %r333, 1;
	selp.b32 	%r501, %r501, %r341, %p146;
	selp.b32 	%r499, %r333, %r499, %p146;
	setp.lt.s32 	%p147, %r501, %r499;
	@%p147 bra 	$L__BB9_5;
$L__BB9_6:
	sub.s32 	%r342, %r6, %r501;
	add.s32 	%r15, %r342, %r2;
	shl.b32 	%r343, %r342, 3;
	add.s32 	%r16, %r7, %r343;
	ld.shared.u64 	%rd522, [%r16];
	shl.b32 	%r344, %r501, 3;
	add.s32 	%r17, %r325, %r344;
	ld.shared.u64 	%rd523, [%r17];
	setp.ge.s32 	%p149, %r15, %r4;
	mov.pred 	%p186, 0;
	@%p149 bra 	$L__BB9_8;
	setp.ge.s32 	%p150, %r501, %r2;
	setp.lt.u64 	%p151, %rd522, %rd523;
	or.pred  	%p186, %p150, %p151;
$L__BB9_8:
	selp.b64 	%rd34, %rd522, %rd523, %p186;
	selp.u32 	%r346, 1, 0, %p186;
	add.s32 	%r18, %r15, %r346;
	not.pred 	%p152, %p186;
	selp.u32 	%r347, 1, 0, %p152;
	add.s32 	%r19, %r501, %r347;
	@%p152 bra 	$L__BB9_10;
	ld.shared.u64 	%rd522, [%r16+8];
	bra.uni 	$L__BB9_11;
$L__BB9_10:
	ld.shared.u64 	%rd523, [%r17+8];
$L__BB9_11:
	setp.ge.s32 	%p154, %r18, %r4;
	mov.pred 	%p187, 0;
	@%p154 bra 	$L__BB9_13;
	setp.ge.s32 	%p155, %r19, %r2;
	setp.lt.u64 	%p156, %rd522, %rd523;
	or.pred  	%p187, %p155, %p156;
$L__BB9_13:
	selp.b64 	%rd39, %rd522, %rd523, %p187;
	selp.u32 	%r348, 1, 0, %p187;
	add.s32 	%r20, %r18, %r348;
	not.pred 	%p157, %p187;
	selp.u32 	%r349, 1, 0, %p157;
	add.s32 	%r21, %r19, %r349;
	@%p187 bra 	$L__BB9_15;
	shl.b32 	%r350, %r21, 3;
	add.s32 	%r352, %r325, %r350;
	ld.shared.u64 	%rd523, [%r352];
	bra.uni 	$L__BB9_16;
$L__BB9_15:
	shl.b32 	%r353, %r20, 3;
	add.s32 	%r355, %r325, %r353;
	ld.shared.u64 	%rd522, [%r355];
$L__BB9_16:
	setp.ge.s32 	%p159, %r20, %r4;
	mov.pred 	%p188, 0;
	@%p159 bra 	$L__BB9_18;
	setp.ge.s32 	%p160, %r21, %r2;
	setp.lt.u64 	%p161, %rd522, %rd523;
	or.pred  	%p188, %p160, %p161;
$L__BB9_18:
	selp.b64 	%rd44, %rd522, %rd523, %p188;
	selp.u32 	%r356, 1, 0, %p188;
	add.s32 	%r22, %r20, %r356;
	not.pred 	%p162, %p188;
	selp.u32 	%r357, 1, 0, %p162;
	add.s32 	%r23, %r21, %r357;
	@%p188 bra 	$L__BB9_20;
	shl.b32 	%r358, %r23, 3;
	add.s32 	%r360, %r325, %r358;
	ld.shared.u64 	%rd523, [%r360];
	bra.uni 	$L__BB9_21;
$L__BB9_20:
	shl.b32 	%r361, %r22, 3;
	add.s32 	%r363, %r325, %r361;
	ld.shared.u64 	%rd522, [%r363];
$L__BB9_21:
	setp.ge.s32 	%p164, %r22, %r4;
	mov.pred 	%p189, 0;
	@%p164 bra 	$L__BB9_23;
	setp.ge.s32 	%p165, %r23, %r2;
	setp.lt.u64 	%p166, %rd522, %rd523;
	or.pred  	%p189, %p165, %p166;
$L__BB9_23:
	selp.b64 	%rd49, %rd522, %rd523, %p189;
	selp.u32 	%r364, 1, 0, %p189;
	add.s32 	%r24, %r22, %r364;
	not.pred 	%p167, %p189;
	selp.u32 	%r365, 1, 0, %p167;
	add.s32 	%r25, %r23, %r365;
	@%p189 bra 	$L__BB9_25;
	shl.b32 	%r366, %r25, 3;
	add.s32 	%r368, %r325, %r366;
	ld.shared.u64 	%rd523, [%r368];
	bra.uni 	$L__BB9_26;
$L__BB9_25:
	shl.b32 	%r369, %r24, 3;
	add.s32 	%r371, %r325, %r369;
	ld.shared.u64 	%rd522, [%r371];
$L__BB9_26:
	setp.ge.s32 	%p169, %r24, %r4;
	mov.pred 	%p190, 0;
	@%p169 bra 	$L__BB9_28;
	setp.ge.s32 	%p170, %r25, %r2;
	setp.lt.u64 	%p171, %rd522, %rd523;
	or.pred  	%p190, %p170, %p171;
$L__BB9_28:
	selp.b64 	%rd54, %rd522, %rd523, %p190;
	selp.u32 	%r372, 1, 0, %p190;
	add.s32 	%r26, %r24, %r372;
	not.pred 	%p172, %p190;
	selp.u32 	%r373, 1, 0, %p172;
	add.s32 	%r27, %r25, %r373;
	@%p190 bra 	$L__BB9_30;
	shl.b32 	%r374, %r27, 3;
	add.s32 	%r376, %r325, %r374;
	ld.shared.u64 	%rd523, [%r376];
	bra.uni 	$L__BB9_31;
$L__BB9_30:
	shl.b32 	%r377, %r26, 3;
	add.s32 	%r379, %r325, %r377;
	ld.shared.u64 	%rd522, [%r379];
$L__BB9_31:
	setp.ge.s32 	%p174, %r26, %r4;
	mov.pred 	%p191, 0;
	@%p174 bra 	$L__BB9_33;
	setp.ge.s32 	%p175, %r27, %r2;
	setp.lt.u64 	%p176, %rd522, %rd523;
	or.pred  	%p191, %p175, %p176;
$L__BB9_33:
	selp.b64 	%rd59, %rd522, %rd523, %p191;
	selp.u32 	%r380, 1, 0, %p191;
	add.s32 	%r28, %r26, %r380;
	not.pred 	%p177, %p191;
	selp.u32 	%r381, 1, 0, %p177;
	add.s32 	%r29, %r27, %r381;
	@%p191 bra 	$L__BB9_35;
	shl.b32 	%r382, %r29, 3;
	add.s32 	%r384, %r325, %r382;
	ld.shared.u64 	%rd523, [%r384];
	bra.uni 	$L__BB9_36;
$L__BB9_35:
	shl.b32 	%r385, %r28, 3;
	add.s32 	%r387, %r325, %r385;
	ld.shared.u64 	%rd522, [%r387];
$L__BB9_36:
	setp.ge.s32 	%p179, %r28, %r4;
	mov.pred 	%p192, 0;
	@%p179 bra 	$L__BB9_38;
	setp.ge.s32 	%p180, %r29, %r2;
	setp.lt.u64 	%p181, %rd522, %rd523;
	or.pred  	%p192, %p180, %p181;
$L__BB9_38:
	selp.b64 	%rd64, %rd522, %rd523, %p192;
	selp.u32 	%r388, 1, 0, %p192;
	add.s32 	%r30, %r28, %r388;
	not.pred 	%p182, %p192;
	selp.u32 	%r389, 1, 0, %p182;
	add.s32 	%r31, %r29, %r389;
	@%p192 bra 	$L__BB9_40;
	shl.b32 	%r390, %r31, 3;
	add.s32 	%r392, %r325, %r390;
	ld.shared.u64 	%rd523, [%r392];
	bra.uni 	$L__BB9_41;
$L__BB9_40:
	shl.b32 	%r393, %r30, 3;
	add.s32 	%r395, %r325, %r393;
	ld.shared.u64 	%rd522, [%r395];
$L__BB9_41:
	ld.param.s8 	%rs5, [_ZN3cub18CUB_300001_SM_10006detail10merge_sort26DeviceMergeSortMergeKernelINS2_10policy_hubIPyE9Policy600ES5_PNS0_8NullTypeES5_S9_y9CustomOpTyS8_EEvbT2_T3_T4_PT6_PT7_T5_PSD_SD_NS1_7vsmem_tE_param_0];
	mov.u32 	%r396, %ctaid.x;
	mul.wide.u32 	%rd69, %r396, 2048;
	setp.eq.s16 	%p183, %rs5, 0;
	setp.lt.s32 	%p184, %r30, %r4;
	setp.lt.s32 	%p185, %r31, %r2;
	min.u64 	%rd481, %rd522, %rd523;
	selp.b64 	%rd482, %rd481, %rd522, %p185;
	selp.b64 	%rd70, %rd482, %rd523, %p184;
	bar.sync 	0;
	@%p183 bra 	$L__BB9_43;
	// begin inline asm
	mov.u32 %r397, %laneid;
	// end inline asm
	and.b32  	%r398, %r5, 7936;
	shl.b32 	%r399, %r397, 3;
	add.s32 	%r400, %r399, %r398;
	shr.s32 	%r401, %r400, 5;
	add.s32 	%r402, %r401, %r400;
	shl.b32 	%r403, %r402, 3;
	mov.u32 	%r404, _ZZN3cub18CUB_300001_SM_10006detail10merge_sort26DeviceMergeSortMergeKernelINS2_10policy_hubIPyE9Policy600ES5_PNS0_8NullTypeES5_S9_y9CustomOpTyS8_EEvbT2_T3_T4_PT6_PT7_T5_PSD_SD_NS1_7vsmem_tEE19static_temp_storage;
	add.s32 	%r405, %r404, %r403;
	st.shared.u64 	[%r405], %rd34;
	st.shared.u64 	[%r405+8], %rd39;
	st.shared.u64 	[%r405+16], %rd44;
	st.shared.u64 	[%r405+24], %rd49;
	st.shared.u64 	[%r405+32], %rd54;
	st.shared.u64 	[%r405+40], %rd59;
	st.shared.u64 	[%r405+48], %rd64;
	st.shared.u64 	[%r405+56], %rd70;
	bar.warp.sync 	-1;
	mad.lo.s32 	%r406, %r397, -7, %r400;
	shr.s32 	%r407, %r406, 5;
	add.s32 	%r408, %r407, %r406;
	shl.b32 	%r409, %r408, 3;
	add.s32 	%r410, %r404, %r409;
	ld.shared.u64 	%rd483, [%r410];
	add.s32 	%r411, %r406, 32;
	shr.s32 	%r412, %r411, 5;
	add.s32 	%r413, %r412, %r406;
	shl.b32 	%r414, %r413, 3;
	add.s32 	%r415, %r404, %r414;
	ld.shared.u64 	%rd484, [%r415+256];
	add.s32 	%r416, %r406, 64;
	shr.s32 	%r417, %r416, 5;
	add.s32 	%r418, %r417, %r406;
	shl.b32 	%r419, %r418, 3;
	add.s32 	%r420, %r404, %r419;
	ld.shared.u64 	%rd485, [%r420+512];
	add.s32 	%r421, %r406, 96;
	shr.s32 	%r422, %r421, 5;
	add.s32 	%r423, %r422, %r406;
	shl.b32 	%r424, %r423, 3;
	add.s32 	%r425, %r404, %r424;
	ld.shared.u64 	%rd486, [%r425+768];
	add.s32 	%r426, %r406, 128;
	shr.s32 	%r427, %r426, 5;
	add.s32 	%r428, %r427, %r406;
	shl.b32 	%r429, %r428, 3;
	add.s32 	%r430, %r404, %r429;
	ld.shared.u64 	%rd487, [%r430+1024];
	add.s32 	%r431, %r406, 160;
	shr.s32 	%r432, %r431, 5;
	add.s32 	%r433, %r432, %r406;
	shl.b32 	%r434, %r433, 3;
	add.s32 	%r435, %r404, %r434;
	ld.shared.u64 	%rd488, [%r435+1280];
	add.s32 	%r436, %r406, 192;
	shr.s32 	%r437, %r436, 5;
	add.s32 	%r438, %r437, %r406;
	shl.b32 	%r439, %r438, 3;
	add.s32 	%r440, %r404, %r439;
	ld.shared.u64 	%rd489, [%r440+1536];
	add.s32 	%r441, %r406, 224;
	shr.s32 	%r442, %r441, 5;
	add.s32 	%r443, %r442, %r406;
	shl.b32 	%r444, %r443, 3;
	add.s32 	%r445, %r404, %r444;
	ld.shared.u64 	%rd490, [%r445+1792];
	and.b32  	%r446, %r1, 31;
	or.b32  	%r447, %r398, %r446;
	cvt.u64.u32 	%rd491, %r447;
	add.s64 	%rd492, %rd69, %rd491;
	shl.b64 	%rd493, %rd492, 3;
	add.s64 	%rd494, %rd1, %rd493;
	st.global.u64 	[%rd494], %rd483;
	st.global.u64 	[%rd494+256], %rd484;
	st.global.u64 	[%rd494+512], %rd485;
	st.global.u64 	[%rd494+768], %rd486;
	st.global.u64 	[%rd494+1024], %rd487;
	st.global.u64 	[%rd494+1280], %rd488;
	st.global.u64 	[%rd494+1536], %rd489;
	st.global.u64 	[%rd494+1792], %rd490;
	bra.uni 	$L__BB9_151;
$L__BB9_43:
	// begin inline asm
	mov.u32 %r448, %laneid;
	// end inline asm
	and.b32  	%r449, %r5, 7936;
	shl.b32 	%r450, %r448, 3;
	add.s32 	%r451, %r450, %r449;
	shr.s32 	%r452, %r451, 5;
	add.s32 	%r453, %r452, %r451;
	shl.b32 	%r454, %r453, 3;
	mov.u32 	%r455, _ZZN3cub18CUB_300001_SM_10006detail10merge_sort26DeviceMergeSortMergeKernelINS2_10policy_hubIPyE9Policy600ES5_PNS0_8NullTypeES5_S9_y9CustomOpTyS8_EEvbT2_T3_T4_PT6_PT7_T5_PSD_SD_NS1_7vsmem_tEE19static_temp_storage;
	add.s32 	%r456, %r455, %r454;
	st.shared.u64 	[%r456], %rd34;
	st.shared.u64 	[%r456+8], %rd39;
	st.shared.u64 	[%r456+16], %rd44;
	st.shared.u64 	[%r456+24], %rd49;
	st.shared.u64 	[%r456+32], %rd54;
	st.shared.u64 	[%r456+40], %rd59;
	st.shared.u64 	[%r456+48], %rd64;
	st.shared.u64 	[%r456+56], %rd70;
	bar.warp.sync 	-1;
	mad.lo.s32 	%r457, %r448, -7, %r451;
	shr.s32 	%r458, %r457, 5;
	add.s32 	%r459, %r458, %r457;
	shl.b32 	%r460, %r459, 3;
	add.s32 	%r461, %r455, %r460;
	ld.shared.u64 	%rd495, [%r461];
	add.s32 	%r462, %r457, 32;
	shr.s32 	%r463, %r462, 5;
	add.s32 	%r464, %r463, %r457;
	shl.b32 	%r465, %r464, 3;
	add.s32 	%r466, %r455, %r465;
	ld.shared.u64 	%rd496, [%r466+256];
	add.s32 	%r467, %r457, 64;
	shr.s32 	%r468, %r467, 5;
	add.s32 	%r469, %r468, %r457;
	shl.b32 	%r470, %r469, 3;
	add.s32 	%r471, %r455, %r470;
	ld.shared.u64 	%rd497, [%r471+512];
	add.s32 	%r472, %r457, 96;
	shr.s32 	%r473, %r472, 5;
	add.s32 	%r474, %r473, %r457;
	shl.b32 	%r475, %r474, 3;
	add.s32 	%r476, %r455, %r475;
	ld.shared.u64 	%rd498, [%r476+768];
	add.s32 	%r477, %r457, 128;
	shr.s32 	%r478, %r477, 5;
	add.s32 	%r479, %r478, %r457;
	shl.b32 	%r480, %r479, 3;
	add.s32 	%r481, %r455, %r480;
	ld.shared.u64 	%rd499, [%r481+1024];
	add.s32 	%r482, %r457, 160;
	shr.s32 	%r483, %r482, 5;
	add.s32 	%r484, %r483, %r457;
	shl.b32 	%r485, %r484, 3;
	add.s32 	%r486, %r455, %r485;
	ld.shared.u64 	%rd500, [%r486+1280];
	add.s32 	%r487, %r457, 192;
	shr.s32 	%r488, %r487, 5;
	add.s32 	%r489, %r488, %r457;
	shl.b32 	%r490, %r489, 3;
	add.s32 	%r491, %r455, %r490;
	ld.shared.u64 	%rd501, [%r491+1536];
	add.s32 	%r492, %r457, 224;
	shr.s32 	%r493, %r492, 5;
	add.s32 	%r494, %r493, %r457;
	shl.b32 	%r495, %r494, 3;
	add.s32 	%r496, %r455, %r495;
	ld.shared.u64 	%rd502, [%r496+1792];
	and.b32  	%r497, %r1, 31;
	or.b32  	%r498, %r449, %r497;
	cvt.u64.u32 	%rd503, %r498;
	add.s64 	%rd504, %rd69, %rd503;
	shl.b64 	%rd505, %rd504, 3;
	add.s64 	%rd506, %rd2, %rd505;
	st.global.u64 	[%rd506], %rd495;
	st.global.u64 	[%rd506+256], %rd496;
	st.global.u64 	[%rd506+512], %rd497;
	st.global.u64 	[%rd506+768], %rd498;
	st.global.u64 	[%rd506+1024], %rd499;
	st.global.u64 	[%rd506+1280], %rd500;
	st.global.u64 	[%rd506+1536], %rd501;
	st.global.u64 	[%rd506+1792], %rd502;
	bra.uni 	$L__BB9_151;
$L__BB9_44:
	ld.param.u64 	%rd511, [_ZN3cub18CUB_300001_SM_10006detail10merge_sort26DeviceMergeSortMergeKernelINS2_10policy_hubIPyE9Policy600ES5_PNS0_8NullTypeES5_S9_y9CustomOpTyS8_EEvbT2_T3_T4_PT6_PT7_T5_PSD_SD_NS1_7vsmem_tE_param_8];
	ld.param.u64 	%rd509, [_ZN3cub18CUB_300001_SM_10006detail10merge_sort26DeviceMergeSortMergeKernelINS2_10policy_hubIPyE9Policy600ES5_PNS0_8NullTypeES5_S9_y9CustomOpTyS8_EEvbT2_T3_T4_PT6_PT7_T5_PSD_SD_NS1_7vsmem_tE_param_7];
	ld.param.u64 	%rd507, [_ZN3cub18CUB_300001_SM_10006detail10merge_sort26DeviceMergeSortMergeKernelINS2_10policy_hubIPyE9Policy600ES5_PNS0_8NullTypeES5_S9_y9CustomOpTyS8_EEvbT2_T3_T4_PT6_PT7_T5_PSD_SD_NS1_7vsmem_tE_param_3];
	ld.param.s8 	%rs2, [_ZN3cub18CUB_300001_SM_10006detail10merge_sort26DeviceMergeSortMergeKernelINS2_10policy_hubIPyE9Policy600ES5_PNS0_8NullTypeES5_S9_y9CustomOpTyS8_EEvbT2_T3_T4_PT6_PT7_T5_PSD_SD_NS1_7vsmem_tE_param_0];
	cvta.to.global.u64 	%rd177, %rd509;
	shl.b64 	%rd178, %rd3, 3;
	add.s64 	%rd179, %rd177, %rd178;
	ld.global.u64 	%rd71, [%rd179];
	ld.global.u64 	%rd180, [%rd179+8];
	neg.s64 	%rd181, %rd511;
	and.b64  	%rd182, %rd181, %rd3;
	shl.b64 	%rd72, %rd182, 11;
	shl.b64 	%rd183, %rd511, 10;
	and.b64  	%rd73, %rd183, -2048;
	sub.s64 	%rd184, %rd3, %rd182;
	shl.b64 	%rd185, %rd184, 11;
	sub.s64 	%rd186, %rd71, %rd72;
	sub.s64 	%rd187, %rd180, %rd72;
	sub.s64 	%rd188, %rd507, %rd72;
	max.u64 	%rd189, %rd188, %rd73;
	sub.s64 	%rd190, %rd189, %rd73;
	sub.s64 	%rd191, %rd185, %rd186;
	min.u64 	%rd74, %rd191, %rd190;
	setp.eq.s64 	%p30, %rd184, -1;
	selp.b64 	%rd192, 2047, 2048, %p30;
	add.s64 	%rd193, %rd192, %rd185;
	sub.s64 	%rd194, %rd193, %rd187;
	or.b64  	%rd195, %rd181, %rd3;
	setp.eq.s64 	%p31, %rd195, -1;
	min.u64 	%rd196, %rd73, %rd188;
	selp.b64 	%rd197, %rd196, %rd187, %p31;
	selp.b64 	%rd198, %rd73, %rd194, %p31;
	min.u64 	%rd199, %rd198, %rd190;
	cvt.u32.u64 	%r87, %rd186;
	cvt.u32.u64 	%r88, %rd197;
	sub.s32 	%r32, %r88, %r87;
	cvt.u32.u64 	%r89, %rd199;
	cvt.u32.u64 	%r90, %rd74;
	sub.s32 	%r33, %r89, %r90;
	// begin inline asm
	griddepcontrol.wait;
	// end inline asm
	setp.eq.s16 	%p32, %rs2, 0;
	@%p32 bra 	$L__BB9_61;
	add.s64 	%rd201, %rd72, %rd73;
	add.s64 	%rd75, %rd201, %rd74;
	add.s32 	%r34, %r33, %r32;
	setp.ge.s32 	%p33, %r1, %r34;
	@%p33 bra 	$L__BB9_47;
	setp.lt.s32 	%p34, %r1, %r32;
	sub.s32 	%r91, %r1, %r32;
	cvt.s64.s32 	%rd202, %r91;
	cvt.u64.u32 	%rd203, %r1;
	selp.b64 	%rd204, %rd71, %rd75, %p34;
	selp.b64 	%rd205, %rd203, %rd202, %p34;
	add.s64 	%rd206, %rd205, %rd204;
	shl.b64 	%rd207, %rd206, 3;
	add.s64 	%rd208, %rd2, %rd207;
	ld.global.u64 	%rd556, [%rd208];
$L__BB9_47:
	add.s32 	%r35, %r1, 256;
	setp.ge.s32 	%p35, %r35, %r34;
	@%p35 bra 	$L__BB9_49;
	setp.lt.s32 	%p36, %r35, %r32;
	sub.s32 	%r92, %r35, %r32;
	cvt.s64.s32 	%rd210, %r92;
	cvt.u64.u32 	%rd211, %r35;
	selp.b64 	%rd212, %rd71, %rd75, %p36;
	selp.b64 	%rd213, %rd211, %rd210, %p36;
	add.s64 	%rd214, %rd213, %rd212;
	shl.b64 	%rd215, %rd214, 3;
	add.s64 	%rd216, %rd2, %rd215;
	ld.global.u64 	%rd555, [%rd216];
$L__BB9_49:
	add.s32 	%r36, %r1, 512;
	setp.ge.s32 	%p37, %r36, %r34;
	@%p37 bra 	$L__BB9_51;
	setp.lt.s32 	%p38, %r36, %r32;
	sub.s32 	%r93, %r36, %r32;
	cvt.s64.s32 	%rd218, %r93;
	cvt.u64.u32 	%rd219, %r36;
	selp.b64 	%rd220, %rd71, %rd75, %p38;
	selp.b64 	%rd221, %rd219, %rd218, %p38;
	add.s64 	%rd222, %rd221, %rd220;
	shl.b64 	%rd223, %rd222, 3;
	add.s64 	%rd224, %rd2, %rd223;
	ld.global.u64 	%rd554, [%rd224];
$L__BB9_51:
	add.s32 	%r37, %r1, 768;
	setp.ge.s32 	%p39, %r37, %r34;
	@%p39 bra 	$L__BB9_53;
	setp.lt.s32 	%p40, %r37, %r32;
	sub.s32 	%r94, %r37, %r32;
	cvt.s64.s32 	%rd226, %r94;
	cvt.u64.u32 	%rd227, %r37;
	selp.b64 	%rd228, %rd71, %rd75, %p40;
	selp.b64 	%rd229, %rd227, %rd226, %p40;
	add.s64 	%rd230, %rd229, %rd228;
	shl.b64 	%rd231, %rd230, 3;
	add.s64 	%rd232, %rd2, %rd231;
	ld.global.u64 	%rd553, [%rd232];
$L__BB9_53:
	or.b32  	%r38, %r1, 1024;
	setp.ge.s32 	%p41, %r38, %r34;
	@%p41 bra 	$L__BB9_55;
	setp.lt.s32 	%p42, %r38, %r32;
	sub.s32 	%r95, %r38, %r32;
	cvt.s64.s32 	%rd234, %r95;
	cvt.u64.u32 	%rd235, %r38;
	selp.b64 	%rd236, %rd71, %rd75, %p42;
	selp.b64 	%rd237, %rd235, %rd234, %p42;
	add.s64 	%rd238, %rd237, %rd236;
	shl.b64 	%rd239, %rd238, 3;
	add.s64 	%rd240, %rd2, %rd239;
	ld.global.u64 	%rd552, [%rd240];
$L__BB9_55:
	add.s32 	%r39, %r1, 1280;
	setp.ge.s32 	%p43, %r39, %r34;
	@%p43 bra 	$L__BB9_57;
	setp.lt.s32 	%p44, %r39, %r32;
	sub.s32 	%r96, %r39, %r32;
	cvt.s64.s32 	%rd242, %r96;
	cvt.u64.u32 	%rd243, %r39;
	selp.b64 	%rd244, %rd71, %rd75, %p44;
	selp.b64 	%rd245, %rd243, %rd242, %p44;
	add.s64 	%rd246, %rd245, %rd244;
	shl.b64 	%rd247, %rd246, 3;
	add.s64 	%rd248, %rd2, %rd247;
	ld.global.u64 	%rd551, [%rd248];
$L__BB9_57:
	add.s32 	%r40, %r1, 1536;
	setp.ge.s32 	%p45, %r40, %r34;
	@%p45 bra 	$L__BB9_59;
	setp.lt.s32 	%p46, %r40, %r32;
	sub.s32 	%r97, %r40, %r32;
	cvt.s64.s32 	%rd250, %r97;
	cvt.u64.u32 	%rd251, %r40;
	selp.b64 	%rd252, %rd71, %rd75, %p46;
	selp.b64 	%rd253, %rd251, %rd250, %p46;
	add.s64 	%rd254, %rd253, %rd252;
	shl.b64 	%rd255, %rd254, 3;
	add.s64 	%rd256, %rd2, %rd255;
	ld.global.u64 	%rd550, [%rd256];
$L__BB9_59:
	add.s32 	%r41, %r1, 1792;
	setp.ge.s32 	%p47, %r41, %r34;
	@%p47 bra 	$L__BB9_77;
	setp.lt.s32 	%p48, %r41, %r32;
	sub.s32 	%r98, %r41, %r32;
	cvt.s64.s32 	%rd258, %r98;
	cvt.u64.u32 	%rd259, %r41;
	selp.b64 	%rd260, %rd71, %rd75, %p48;
	selp.b64 	%rd261, %rd259, %rd258, %p48;
	add.s64 	%rd262, %rd261, %rd260;
	shl.b64 	%rd263, %rd262, 3;
	add.s64 	%rd264, %rd2, %rd263;
	ld.global.u64 	%rd549, [%rd264];
	bra.uni 	$L__BB9_77;
$L__BB9_61:
	add.s64 	%rd266, %rd72, %rd73;
	add.s64 	%rd91, %rd266, %rd74;
	add.s32 	%r42, %r33, %r32;
	setp.ge.s32 	%p49, %r1, %r42;
	@%p49 bra 	$L__BB9_63;
	setp.lt.s32 	%p50, %r1, %r32;
	sub.s32 	%r99, %r1, %r32;
	cvt.s64.s32 	%rd267, %r99;
	cvt.u64.u32 	%rd268, %r1;
	selp.b64 	%rd269, %rd71, %rd91, %p50;
	selp.b64 	%rd270, %rd268, %rd267, %p50;
	add.s64 	%rd271, %rd270, %rd269;
	shl.b64 	%rd272, %rd271, 3;
	add.s64 	%rd273, %rd1, %rd272;
	ld.global.u64 	%rd556, [%rd273];
$L__BB9_63:
	add.s32 	%r43, %r1, 256;
	setp.ge.s32 	%p51, %r43, %r42;
	@%p51 bra 	$L__BB9_65;
	setp.lt.s32 	%p52, %r43, %r32;
	sub.s32 	%r100, %r43, %r32;
	cvt.s64.s32 	%rd275, %r100;
	cvt.u64.u32 	%rd276, %r43;
	selp.b64 	%rd277, %rd71, %rd91, %p52;
	selp.b64 	%rd278, %rd276, %rd275, %p52;
	add.s64 	%rd279, %rd278, %rd277;
	shl.b64 	%rd280, %rd279, 3;
	add.s64 	%rd281, %rd1, %rd280;
	ld.global.u64 	%rd555, [%rd281];
$L__BB9_65:
	add.s32 	%r44, %r1, 512;
	setp.ge.s32 	%p53, %r44, %r42;
	@%p53 bra 	$L__BB9_67;
	setp.lt.s32 	%p54, %r44, %r32;
	sub.s32 	%r101, %r44, %r32;
	cvt.s64.s32 	%rd283, %r101;
	cvt.u64.u32 	%rd284, %r44;
	selp.b64 	%rd285, %rd71, %rd91, %p54;
	selp.b64 	%rd286, %rd284, %rd283, %p54;
	add.s64 	%rd287, %rd286, %rd285;
	shl.b64 	%rd288, %rd287, 3;
	add.s64 	%rd289, %rd1, %rd288;
	ld.global.u64 	%rd554, [%rd289];
$L__BB9_67:
	add.s32 	%r45, %r1, 768;
	setp.ge.s32 	%p55, %r45, %r42;
	@%p55 bra 	$L__BB9_69;
	setp.lt.s32 	%p56, %r45, %r32;
	sub.s32 	%r102, %r45, %r32;
	cvt.s64.s32 	%rd291, %r102;
	cvt.u64.u32 	%rd292, %r45;
	selp.b64 	%rd293, %rd71, %rd91, %p56;
	selp.b64 	%rd294, %rd292, %rd291, %p56;
	add.s64 	%rd295, %rd294, %rd293;
	shl.b64 	%rd296, %rd295, 3;
	add.s64 	%rd297, %rd1, %rd296;
	ld.global.u64 	%rd553, [%rd297];
$L__BB9_69:
	or.b32  	%r46, %r1, 1024;
	setp.ge.s32 	%p57, %r46, %r42;
	@%p57 bra 	$L__BB9_71;
	setp.lt.s32 	%p58, %r46, %r32;
	sub.s32 	%r103, %r46, %r32;
	cvt.s64.s32 	%rd299, %r103;
	cvt.u64.u32 	%rd300, %r46;
	selp.b64 	%rd301, %rd71, %rd91, %p58;
	selp.b64 	%rd302, %rd300, %rd299, %p58;
	add.s64 	%rd303, %rd302, %rd301;
	shl.b64 	%rd304, %rd303, 3;
	add.s64 	%rd305, %rd1, %rd304;
	ld.global.u64 	%rd552, [%rd305];
$L__BB9_71:
	add.s32 	%r47, %r1, 1280;
	setp.ge.s32 	%p59, %r47, %r42;
	@%p59 bra 	$L__BB9_73;
	setp.lt.s32 	%p60, %r47, %r32;
	sub.s32 	%r104, %r47, %r32;
	cvt.s64.s32 	%rd307, %r104;
	cvt.u64.u32 	%rd308, %r47;
	selp.b64 	%rd309, %rd71, %rd91, %p60;
	selp.b64 	%rd310, %rd308, %rd307, %p60;
	add.s64 	%rd311, %rd310, %rd309;
	shl.b64 	%rd312, %rd311, 3;
	add.s64 	%rd313, %rd1, %rd312;
	ld.global.u64 	%rd551, [%rd313];
$L__BB9_73:
	add.s32 	%r48, %r1, 1536;
	setp.ge.s32 	%p61, %r48, %r42;
	@%p61 bra 	$L__BB9_75;
	setp.lt.s32 	%p62, %r48, %r32;
	sub.s32 	%r105, %r48, %r32;
	cvt.s64.s32 	%rd315, %r105;
	cvt.u64.u32 	%rd316, %r48;
	selp.b64 	%rd317, %rd71, %rd91, %p62;
	selp.b64 	%rd318, %rd316, %rd315, %p62;
	add.s64 	%rd319, %rd318, %rd317;
	shl.b64 	%rd320, %rd319, 3;
	add.s64 	%rd321, %rd1, %rd320;
	ld.global.u64 	%rd550, [%rd321];
$L__BB9_75:
	add.s32 	%r49, %r1, 1792;
	setp.ge.s32 	%p63, %r49, %r42;
	@%p63 bra 	$L__BB9_77;
	setp.lt.s32 	%p64, %r49, %r32;
	sub.s32 	%r106, %r49, %r32;
	cvt.s64.s32 	%rd323, %r106;
	cvt.u64.u32 	%rd324, %r49;
	selp.b64 	%rd325, %rd71, %rd91, %p64;
	selp.b64 	%rd326, %rd324, %rd323, %p64;
	add.s64 	%rd327, %rd326, %rd325;
	shl.b64 	%rd328, %rd327, 3;
	add.s64 	%rd329, %rd1, %rd328;
	ld.global.u64 	%rd549, [%rd329];
$L__BB9_77:
	shl.b32 	%r51, %r1, 3;
	mov.u32 	%r107, _ZZN3cub18CUB_300001_SM_10006detail10merge_sort26DeviceMergeSortMergeKernelINS2_10policy_hubIPyE9Policy600ES5_PNS0_8NullTypeES5_S9_y9CustomOpTyS8_EEvbT2_T3_T4_PT6_PT7_T5_PSD_SD_NS1_7vsmem_tEE19static_temp_storage;
	add.s32 	%r108, %r107, %r51;
	st.shared.u64 	[%r108], %rd556;
	st.shared.u64 	[%r108+2048], %rd555;
	st.shared.u64 	[%r108+4096], %rd554;
	st.shared.u64 	[%r108+6144], %rd553;
	st.shared.u64 	[%r108+8192], %rd552;
	st.shared.u64 	[%r108+10240], %rd551;
	st.shared.u64 	[%r108+12288], %rd550;
	st.shared.u64 	[%r108+14336], %rd549;
	bar.sync 	0;
	// begin inline asm
	griddepcontrol.launch_dependents;
	// end inline asm
	add.s32 	%r50, %r33, %r32;
	min.s32 	%r52, %r51, %r50;
	shl.b32 	%r109, %r32, 3;
	add.s32 	%r53, %r107, %r109;
	setp.lt.s32 	%p65, %r52, %r33;
	sub.s32 	%r110, %r52, %r33;
	selp.b32 	%r504, 0, %r110, %p65;
	min.s32 	%r502, %r52, %r32;
	setp.ge.s32 	%p66, %r504, %r502;
	@%p66 bra 	$L__BB9_79;
$L__BB9_78:
	sub.s32 	%r111, %r502, %r504;
	shr.u32 	%r112, %r111, 31;
	add.s32 	%r113, %r111, %r112;
	shr.s32 	%r114, %r113, 1;
	add.s32 	%r115, %r114, %r504;
	shl.b32 	%r116, %r115, 3;
	add.s32 	%r118, %r107, %r116;
	ld.shared.u64 	%rd330, [%r118];
	not.b32 	%r119, %r115;
	add.s32 	%r120, %r52, %r119;
	shl.b32 	%r121, %r120, 3;
	add.s32 	%r122, %r53, %r121;
	ld.shared.u64 	%rd331, [%r122];
	setp.lt.u64 	%p67, %rd331, %rd330;
	add.s32 	%r123, %r115, 1;
	selp.b32 	%r504, %r504, %r123, %p67;
	selp.b32 	%r502, %r115, %r502, %p67;
	setp.lt.s32 	%p68, %r504, %r502;
	@%p68 bra 	$L__BB9_78;
$L__BB9_79:
	sub.s32 	%r124, %r52, %r504;
	add.s32 	%r61, %r124, %r32;
	shl.b32 	%r125, %r124, 3;
	add.s32 	%r62, %r53, %r125;
	ld.shared.u64 	%rd558, [%r62];
	shl.b32 	%r126, %r504, 3;
	add.s32 	%r63, %r107, %r126;
	ld.shared.u64 	%rd559, [%r63];
	setp.ge.s32 	%p70, %r61, %r50;
	mov.pred 	%p193, 0;
	@%p70 bra 	$L__BB9_81;
	setp.ge.s32 	%p71, %r504, %r32;
	setp.lt.u64 	%p72, %rd558, %rd559;
	or.pred  	%p193, %p71, %p72;
$L__BB9_81:
	selp.b64 	%rd117, %rd558, %rd559, %p193;
	selp.u32 	%r128, 1, 0, %p193;
	add.s32 	%r64, %r61, %r128;
	not.pred 	%p73, %p193;
	selp.u32 	%r129, 1, 0, %p73;
	add.s32 	%r65, %r504, %r129;
	@%p73 bra 	$L__BB9_83;
	ld.shared.u64 	%rd558, [%r62+8];
	bra.uni 	$L__BB9_84;
$L__BB9_83:
	ld.shared.u64 	%rd559, [%r63+8];
$L__BB9_84:
	setp.ge.s32 	%p75, %r64, %r50;
	mov.pred 	%p194, 0;
	@%p75 bra 	$L__BB9_86;
	setp.ge.s32 	%p76, %r65, %r32;
	setp.lt.u64 	%p77, %rd558, %rd559;
	or.pred  	%p194, %p76, %p77;
$L__BB9_86:
	selp.b64 	%rd122, %rd558, %rd559, %p194;
	selp.u32 	%r130, 1, 0, %p194;
	add.s32 	%r66, %r64, %r130;
	not.pred 	%p78, %p194;
	selp.u32 	%r131, 1, 0, %p78;
	add.s32 	%r67, %r65, %r131;
	@%p194 bra 	$L__BB9_88;
	shl.b32 	%r132, %r67, 3;
	add.s32 	%r134, %r107, %r132;
	ld.shared.u64 	%rd559, [%r134];
	bra.uni 	$L__BB9_89;
$L__BB9_88:
	shl.b32 	%r135, %r66, 3;
	add.s32 	%r137, %r107, %r135;
	ld.shared.u64 	%rd558, [%r137];
$L__BB9_89:
	setp.ge.s32 	%p80, %r66, %r50;
	mov.pred 	%p195, 0;
	@%p80 bra 	$L__BB9_91;
	setp.ge.s32 	%p81, %r67, %r32;
	setp.lt.u64 	%p82, %rd558, %rd559;
	or.pred  	%p195, %p81, %p82;
$L__BB9_91:
	selp.b64 	%rd127, %rd558, %rd559, %p195;
	selp.u32 	%r138, 1, 0, %p195;
	add.s32 	%r68, %r66, %r138;
	not.pred 	%p83, %p195;
	selp.u32 	%r139, 1, 0, %p83;
	add.s32 	%r69, %r67, %r139;
	@%p195 bra 	$L__BB9_93;
	shl.b32 	%r140, %r69, 3;
	add.s32 	%r142, %r107, %r140;
	ld.shared.u64 	%rd559, [%r142];
	bra.uni 	$L__BB9_94;
$L__BB9_93:
	shl.b32 	%r143, %r68, 3;
	add.s32 	%r145, %r107, %r143;
	ld.shared.u64 	%rd558, [%r145];
$L__BB9_94:
	setp.ge.s32 	%p85, %r68, %r50;
	mov.pred 	%p196, 0;
	@%p85 bra 	$L__BB9_96;
	setp.ge.s32 	%p86, %r69, %r32;
	setp.lt.u64 	%p87, %rd558, %rd559;
	or.pred  	%p196, %p86, %p87;
$L__BB9_96:
	selp.b64 	%rd132, %rd558, %rd559, %p196;
	selp.u32 	%r146, 1, 0, %p196;
	add.s32 	%r70, %r68, %r146;
	not.pred 	%p88, %p196;
	selp.u32 	%r147, 1, 0, %p88;
	add.s32 	%r71, %r69, %r147;
	@%p196 bra 	$L__BB9_98;
	shl.b32 	%r148, %r71, 3;
	add.s32 	%r150, %r107, %r148;
	ld.shared.u64 	%rd559, [%r150];
	bra.uni 	$L__BB9_99;
$L__BB9_98:
	shl.b32 	%r151, %r70, 3;
	add.s32 	%r153, %r107, %r151;
	ld.shared.u64 	%rd558, [%r153];
$L__BB9_99:
	setp.ge.s32 	%p90, %r70, %r50;
	mov.pred 	%p197, 0;
	@%p90 bra 	$L__BB9_101;
	setp.ge.s32 	%p91, %r71, %r32;
	setp.lt.u64 	%p92, %rd558, %rd559;
	or.pred  	%p197, %p91, %p92;
$L__BB9_101:
	selp.b64 	%rd137, %rd558, %rd559, %p197;
	selp.u32 	%r154, 1, 0, %p197;
	add.s32 	%r72, %r70, %r154;
	not.pred 	%p93, %p197;
	selp.u32 	%r155, 1, 0, %p93;
	add.s32 	%r73, %r71, %r155;
	@%p197 bra 	$L__BB9_103;
	shl.b32 	%r156, %r73, 3;
	add.s32 	%r158, %r107, %r156;
	ld.shared.u64 	%rd559, [%r158];
	bra.uni 	$L__BB9_104;
$L__BB9_103:
	shl.b32 	%r159, %r72, 3;
	add.s32 	%r161, %r107, %r159;
	ld.shared.u64 	%rd558, [%r161];
$L__BB9_104:
	setp.ge.s32 	%p95, %r72, %r50;
	mov.pred 	%p198, 0;
	@%p95 bra 	$L__BB9_106;
	setp.ge.s32 	%p96, %r73, %r32;
	setp.lt.u64 	%p97, %rd558, %rd559;
	or.pred  	%p198, %p96, %p97;
$L__BB9_106:
	selp.b64 	%rd142, %rd558, %rd559, %p198;
	selp.u32 	%r162, 1, 0, %p198;
	add.s32 	%r74, %r72, %r162;
	not.pred 	%p98, %p198;
	selp.u32 	%r163, 1, 0, %p98;
	add.s32 	%r75, %r73, %r163;
	@%p198 bra 	$L__BB9_108;
	shl.b32 	%r164, %r75, 3;
	add.s32 	%r166, %r107, %r164;
	ld.shared.u64 	%rd559, [%r166];
	bra.uni 	$L__BB9_109;
$L__BB9_108:
	shl.b32 	%r167, %r74, 3;
	add.s32 	%r169, %r107, %r167;
	ld.shared.u64 	%rd558, [%r169];
$L__BB9_109:
	setp.ge.s32 	%p100, %r74, %r50;
	mov.pred 	%p199, 0;
	@%p100 bra 	$L__BB9_111;
	setp.ge.s32 	%p101, %r75, %r32;
	setp.lt.u64 	%p102, %rd558, %rd559;
	or.pred  	%p199, %p101, %p102;
$L__BB9_111:
	selp.b64 	%rd147, %rd558, %rd559, %p199;
	selp.u32 	%r170, 1, 0, %p199;
	add.s32 	%r76, %r74, %r170;
	not.pred 	%p103, %p199;
	selp.u32 	%r171, 1, 0, %p103;
	add.s32 	%r77, %r75, %r171;
	@%p199 bra 	$L__BB9_113;
	shl.b32 	%r172, %r77, 3;
	add.s32 	%r174, %r107, %r172;
	ld.shared.u64 	%rd559, [%r174];
	bra.uni 	$L__BB9_114;
$L__BB9_113:
	shl.b32 	%r175, %r76, 3;
	add.s32 	%r177, %r107, %r175;
	ld.shared.u64 	%rd558, [%r177];
$L__BB9_114:
	ld.param.s8 	%rs3, [_ZN3cub18CUB_300001_SM_10006detail10merge_sort26DeviceMergeSortMergeKernelINS2_10policy_hubIPyE9Policy600ES5_PNS0_8NullTypeES5_S9_y9CustomOpTyS8_EEvbT2_T3_T4_PT6_PT7_T5_PSD_SD_NS1_7vsmem_tE_param_0];
	mov.u32 	%r178, %ctaid.x;
	mul.wide.u32 	%rd152, %r178, 2048;
	setp.eq.s16 	%p104, %rs3, 0;
	setp.lt.s32 	%p105, %r76, %r50;
	setp.lt.s32 	%p106, %r77, %r32;
	min.u64 	%rd332, %rd558, %rd559;
	selp.b64 	%rd333, %rd332, %rd558, %p106;
	selp.b64 	%rd153, %rd333, %rd559, %p105;
	bar.sync 	0;
	@%p104 bra 	$L__BB9_133;
	// begin inline asm
	mov.u32 %r179, %laneid;
	// end inline asm
	and.b32  	%r78, %r51, 7936;
	shl.b32 	%r180, %r179, 3;
	add.s32 	%r181, %r180, %r78;
	shr.s32 	%r182, %r181, 5;
	add.s32 	%r183, %r182, %r181;
	shl.b32 	%r184, %r183, 3;
	mov.u32 	%r185, _ZZN3cub18CUB_300001_SM_10006detail10merge_sort26DeviceMergeSortMergeKernelINS2_10policy_hubIPyE9Policy600ES5_PNS0_8NullTypeES5_S9_y9CustomOpTyS8_EEvbT2_T3_T4_PT6_PT7_T5_PSD_SD_NS1_7vsmem_tEE19static_temp_storage;
	add.s32 	%r186, %r185, %r184;
	st.shared.u64 	[%r186], %rd117;
	st.shared.u64 	[%r186+8], %rd122;
	st.shared.u64 	[%r186+16], %rd127;
	st.shared.u64 	[%r186+24], %rd132;
	st.shared.u64 	[%r186+32], %rd137;
	st.shared.u64 	[%r186+40], %rd142;
	st.shared.u64 	[%r186+48], %rd147;
	st.shared.u64 	[%r186+56], %rd153;
	bar.warp.sync 	-1;
	mad.lo.s32 	%r187, %r179, -7, %r181;
	shr.s32 	%r188, %r187, 5;
	add.s32 	%r189, %r188, %r187;
	shl.b32 	%r190, %r189, 3;
	add.s32 	%r191, %r185, %r190;
	ld.shared.u64 	%rd154, [%r191];
	add.s32 	%r192, %r187, 32;
	shr.s32 	%r193, %r192, 5;
	add.s32 	%r194, %r193, %r187;
	shl.b32 	%r195, %r194, 3;
	add.s32 	%r196, %r185, %r195;
	ld.shared.u64 	%rd155, [%r196+256];
	add.s32 	%r197, %r187, 64;
	shr.s32 	%r198, %r197, 5;
	add.s32 	%r199, %r198, %r187;
	shl.b32 	%r200, %r199, 3;
	add.s32 	%r201, %r185, %r200;
	ld.shared.u64 	%rd156, [%r201+512];
	add.s32 	%r202, %r187, 96;
	shr.s32 	%r203, %r202, 5;
	add.s32 	%r204, %r203, %r187;
	shl.b32 	%r205, %r204, 3;
	add.s32 	%r206, %r185, %r205;
	ld.shared.u64 	%rd157, [%r206+768];
	add.s32 	%r207, %r187, 128;
	shr.s32 	%r208, %r207, 5;
	add.s32 	%r209, %r208, %r187;
	shl.b32 	%r210, %r209, 3;
	add.s32 	%r211, %r185, %r210;
	ld.shared.u64 	%rd158, [%r211+1024];
	add.s32 	%r212, %r187, 160;
	shr.s32 	%r213, %r212, 5;
	add.s32 	%r214, %r213, %r187;
	shl.b32 	%r215, %r214, 3;
	add.s32 	%r216, %r185, %r215;
	ld.shared.u64 	%rd159, [%r216+1280];
	add.s32 	%r217, %r187, 192;
	shr.s32 	%r218, %r217, 5;
	add.s32 	%r219, %r218, %r187;
	shl.b32 	%r220, %r219, 3;
	add.s32 	%r221, %r185, %r220;
	ld.shared.u64 	%rd160, [%r221+1536];
	add.s32 	%r222, %r187, 224;
	shr.s32 	%r223, %r222, 5;
	add.s32 	%r224, %r223, %r187;
	shl.b32 	%r225, %r224, 3;
	add.s32 	%r226, %r185, %r225;
	ld.shared.u64 	%rd161, [%r226+1792];
	setp.ne.s32 	%p107, %r1, 0;
	@%p107 bra 	$L__BB9_117;
	st.volatile.shared.u32 	[_ZZN3cub18CUB_300001_SM_10006detail10merge_sort26DeviceMergeSortMergeKernelINS2_10policy_hubIPyE9Policy600ES5_PNS0_8NullTypeES5_S9_y9CustomOpTyS8_EEvbT2_T3_T4_PT6_PT7_T5_PSD_SD_NS1_7vsmem_tEE19static_temp_storage+16896], %r50;
$L__BB9_117:
	bar.sync 	0;
	ld.volatile.shared.u32 	%r79, [_ZZN3cub18CUB_300001_SM_10006detail10merge_sort26DeviceMergeSortMergeKernelINS2_10policy_hubIPyE9Policy600ES5_PNS0_8NullTypeES5_S9_y9CustomOpTyS8_EEvbT2_T3_T4_PT6_PT7_T5_PSD_SD_NS1_7vsmem_tEE19static_temp_storage+16896];
	and.b32  	%r227, %r1, 31;
	add.s32 	%r80, %r78, %r227;
	setp.ge.s32 	%p108, %r80, %r79;
	cvt.u64.u32 	%rd334, %r80;
	add.s64 	%rd335, %rd152, %rd334;
	shl.b64 	%rd336, %rd335, 3;
	add.s64 	%rd162, %rd1, %rd336;
	@%p108 bra 	$L__BB9_119;
	st.global.u64 	[%rd162], %rd154;
$L__BB9_119:
	add.s32 	%r228, %r80, 32;
	setp.ge.s32 	%p109, %r228, %r79;
	@%p109 bra 	$L__BB9_121;
	st.global.u64 	[%rd162+256], %rd155;
$L__BB9_121:
	add.s32 	%r229, %r80, 64;
	setp.ge.s32 	%p110, %r229, %r79;
	@%p110 bra 	$L__BB9_123;
	st.global.u64 	[%rd162+512], %rd156;
$L__BB9_123:
	add.s32 	%r230, %r80, 96;
	setp.ge.s32 	%p111, %r230, %r79;
	@%p111 bra 	$L__BB9_125;
	st.global.u64 	[%rd162+768], %rd157;
$L__BB9_125:
	add.s32 	%r231, %r80, 128;
	setp.ge.s32 	%p112, %r231, %r79;
	@%p112 bra 	$L__BB9_127;
	st.global.u64 	[%rd162+1024], %rd158;
$L__BB9_127:
	add.s32 	%r232, %r80, 160;
	setp.ge.s32 	%p113, %r232, %r79;
	@%p113 bra 	$L__BB9_129;
	st.global.u64 	[%rd162+1280], %rd159;
$L__BB9_129:
	add.s32 	%r233, %r80, 192;
	setp.ge.s32 	%p114, %r233, %r79;
	@%p114 bra 	$L__BB9_131;
	st.global.u64 	[%rd162+1536], %rd160;
$L__BB9_131:
	add.s32 	%r234, %r80, 224;
	setp.ge.s32 	%p115, %r234, %r79;
	@%p115 bra 	$L__BB9_151;
	st.global.u64 	[%rd162+1792], %rd161;
	bra.uni 	$L__BB9_151;
$L__BB9_133:
	// begin inline asm
	mov.u32 %r235, %laneid;
	// end inline asm
	and.b32  	%r81, %r51, 7936;
	shl.b32 	%r236, %r235, 3;
	add.s32 	%r237, %r236, %r81;
	shr.s32 	%r238, %r237, 5;
	add.s32 	%r239, %r238, %r237;
	shl.b32 	%r240, %r239, 3;
	mov.u32 	%r241, _ZZN3cub18CUB_300001_SM_10006detail10merge_sort26DeviceMergeSortMergeKernelINS2_10policy_hubIPyE9Policy600ES5_PNS0_8NullTypeES5_S9_y9CustomOpTyS8_EEvbT2_T3_T4_PT6_PT7_T5_PSD_SD_NS1_7vsmem_tEE19static_temp_storage;
	add.s32 	%r242, %r241, %r240;
	st.shared.u64 	[%r242], %rd117;
	st.shared.u64 	[%r242+8], %rd122;
	st.shared.u64 	[%r242+16], %rd127;
	st.shared.u64 	[%r242+24], %rd132;
	st.shared.u64 	[%r242+32], %rd137;
	st.shared.u64 	[%r242+40], %rd142;
	st.shared.u64 	[%r242+48], %rd147;
	st.shared.u64 	[%r242+56], %rd153;
	bar.warp.sync 	-1;
	mad.lo.s32 	%r243, %r235, -7, %r237;
	shr.s32 	%r244, %r243, 5;
	add.s32 	%r245, %r244, %r243;
	shl.b32 	%r246, %r245, 3;
	add.s32 	%r247, %r241, %r246;
	ld.shared.u64 	%rd163, [%r247];
	add.s32 	%r248, %r243, 32;
	shr.s32 	%r249, %r248, 5;
	add.s32 	%r250, %r249, %r243;
	shl.b32 	%r251, %r250, 3;
	add.s32 	%r252, %r241, %r251;
	ld.shared.u64 	%rd164, [%r252+256];
	add.s32 	%r253, %r243, 64;
	shr.s32 	%r254, %r253, 5;
	add.s32 	%r255, %r254, %r243;
	shl.b32 	%r256, %r255, 3;
	add.s32 	%r257, %r241, %r256;
	ld.shared.u64 	%rd165, [%r257+512];
	add.s32 	%r258, %r243, 96;
	shr.s32 	%r259, %r258, 5;
	add.s32 	%r260, %r259, %r243;
	shl.b32 	%r261, %r260, 3;
	add.s32 	%r262, %r241, %r261;
	ld.shared.u64 	%rd166, [%r262+768];
	add.s32 	%r263, %r243, 128;
	shr.s32 	%r264, %r263, 5;
	add.s32 	%r265, %r264, %r243;
	shl.b32 	%r266, %r265, 3;
	add.s32 	%r267, %r241, %r266;
	ld.shared.u64 	%rd167, [%r267+1024];
	add.s32 	%r268, %r243, 160;
	shr.s32 	%r269, %r268, 5;
	add.s32 	%r270, %r269, %r243;
	shl.b32 	%r271, %r270, 3;
	add.s32 	%r272, %r241, %r271;
	ld.shared.u64 	%rd168, [%r272+1280];
	add.s32 	%r273, %r243, 192;
	shr.s32 	%r274, %r273, 5;
	add.s32 	%r275, %r274, %r243;
	shl.b32 	%r276, %r275, 3;
	add.s32 	%r277, %r241, %r276;
	ld.shared.u64 	%rd169, [%r277+1536];
	add.s32 	%r278, %r243, 224;
	shr.s32 	%r279, %r278, 5;
	add.s32 	%r280, %r279, %r243;
	shl.b32 	%r281, %r280, 3;
	add.s32 	%r282, %r241, %r281;
	ld.shared.u64 	%rd170, [%r282+1792];
	setp.ne.s32 	%p116, %r1, 0;
	@%p116 bra 	$L__BB9_135;
	st.volatile.shared.u32 	[_ZZN3cub18CUB_300001_SM_10006detail10merge_sort26DeviceMergeSortMergeKernelINS2_10policy_hubIPyE9Policy600ES5_PNS0_8NullTypeES5_S9_y9CustomOpTyS8_EEvbT2_T3_T4_PT6_PT7_T5_PSD_SD_NS1_7vsmem_tEE19static_temp_storage+16896], %r50;
$L__BB9_135:
	bar.sync 	0;
	ld.volatile.shared.u32 	%r82, [_ZZN3cub18CUB_300001_SM_10006detail10merge_sort26DeviceMergeSortMergeKernelINS2_10policy_hubIPyE9Policy600ES5_PNS0_8NullTypeES5_S9_y9CustomOpTyS8_EEvbT2_T3_T4_PT6_PT7_T5_PSD_SD_NS1_7vsmem_tEE19static_temp_storage+16896];
	and.b32  	%r283, %r1, 31;
	add.s32 	%r83, %r81, %r283;
	setp.ge.s32 	%p117, %r83, %r82;
	cvt.u64.u32 	%rd337, %r83;
	add.s64 	%rd338, %rd152, %rd337;
	shl.b64 	%rd339, %rd338, 3;
	add.s64 	%rd171, %rd2, %rd339;
	@%p117 bra 	$L__BB9_137;
	st.global.u64 	[%rd171], %rd163;
$L__BB9_137:
	add.s32 	%r284, %r83, 32;
	setp.ge.s32 	%p118, %r284, %r82;
	@%p118 bra 	$L__BB9_139;
	st.global.u64 	[%rd171+256], %rd164;
$L__BB9_139:
	add.s32 	%r285, %r83, 64;
	setp.ge.s32 	%p119, %r285, %r82;
	@%p119 bra 	$L__BB9_141;
	st.global.u64 	[%rd171+512], %rd165;
$L__BB9_141:
	add.s32 	%r286, %r83, 96;
	setp.ge.s32 	%p120, %r286, %r82;
	@%p120 bra 	$L__BB9_143;
	st.global.u64 	[%rd171+768], %rd166;
$L__BB9_143:
	add.s32 	%r287, %r83, 128;
	setp.ge.s32 	%p121, %r287, %r82;
	@%p121 bra 	$L__BB9_145;
	st.global.u64 	[%rd171+1024], %rd167;
$L__BB9_145:
	add.s32 	%r288, %r83, 160;
	setp.ge.s32 	%p122, %r288, %r82;
	@%p122 bra 	$L__BB9_147;
	st.global.u64 	[%rd171+1280], %rd168;
$L__BB9_147:
	add.s32 	%r289, %r83, 192;
	setp.ge.s32 	%p123, %r289, %r82;
	@%p123 bra 	$L__BB9_149;
	st.global.u64 	[%rd171+1536], %rd169;
$L__BB9_149:
	add.s32 	%r290, %r83, 224;
	setp.ge.s32 	%p124, %r290, %r82;
	@%p124 bra 	$L__BB9_151;
	st.global.u64 	[%rd171+1792], %rd170;
$L__BB9_151:
	ret;

}
	// .globl	_ZN3cub18CUB_300001_SM_10006detail6select23DeviceSelectSweepKernelINS2_10policy_hubIyNS0_8NullTypeEiLb0ELNS0_10SelectImplE0EE10Policy1000EPyPS5_S9_S9_NS0_13ScanTileStateIiLb1EEES5_N4cuda3std3__48equal_toIvEEiNS2_19streaming_context_tIlLb1EEELS6_0EEEvT0_T1_T2_T3_T4_T5_T6_T7_iT8_NS1_7vsmem_tE
.visible .entry _ZN3cub18CUB_300001_SM_10006detail6select23DeviceSelectSweepKernelINS2_10policy_hubIyNS0_8NullTypeEiLb0ELNS0_10SelectImplE0EE10Policy1000EPyPS5_S9_S9_NS0_13ScanTileStateIiLb1EEES5_N4cuda3std3__48equal_toIvEEiNS2_19streaming_context_tIlLb1EEELS6_0EEEvT0_T1_T2_T3_T4_T5_T6_T7_iT8_NS1_7vsmem_tE(
	.param .u64 .ptr .align 1 _ZN3cub18CUB_300001_SM_10006detail6select23DeviceSelectSweepKernelINS2_10policy_hubIyNS0_8NullTypeEiLb0ELNS0_10SelectImplE0EE10Policy1000EPyPS5_S9_S9_NS0_13ScanTileStateIiLb1EEES5_N4cuda3std3__48equal_toIvEEiNS2_19streaming_context_tIlLb1EEELS6_0EEEvT0_T1_T2_T3_T4_T5_T6_T7_iT8_NS1_7vsmem_tE_param_0,
	.param .u64 .ptr .align 1 _ZN3cub18CUB_300001_SM_10006detail6select23DeviceSelectSweepKernelINS2_10policy_hubIyNS0_8NullTypeEiLb0ELNS0_10SelectImplE0EE10Policy1000EPyPS5_S9_S9_NS0_13ScanTileStateIiLb1EEES5_N4cuda3std3__48equal_toIvEEiNS2_19streaming_context_tIlLb1EEELS6_0EEEvT0_T1_T2_T3_T4_T5_T6_T7_iT8_NS1_7vsmem_tE_param_1,
	.param .u64 .ptr .align 1 _ZN3cub18CUB_300001_SM_10006detail6select23DeviceSelectSweepKernelINS2_10policy_hubIyNS0_8NullTypeEiLb0ELNS0_10SelectImplE0EE10Policy1000EPyPS5_S9_S9_NS0_13ScanTileStateIiLb1EEES5_N4cuda3std3__48equal_toIvEEiNS2_19streaming_context_tIlLb1EEELS6_0EEEvT0_T1_T2_T3_T4_T5_T6_T7_iT8_NS1_7vsmem_tE_param_2,
	.param .u64 .ptr .align 1 _ZN3cub18CUB_300001_SM_10006detail6select23DeviceSelectSweepKernelINS2_10policy_hubIyNS0_8NullTypeEiLb0ELNS0_10SelectImplE0EE10Policy1000EPyPS5_S9_S9_NS0_13ScanTileStateIiLb1EEES5_N4cuda3std3__48equal_toIvEEiNS2_19streaming_context_tIlLb1EEELS6_0EEEvT0_T1_T2_T3_T4_T5_T6_T7_iT8_NS1_7vsmem_tE_param_3,
	.param .align 8 .b8 _ZN3cub18CUB_300001_SM_10006detail6select23DeviceSelectSweepKernelINS2_10policy_hubIyNS0_8NullTypeEiLb0ELNS0_10SelectImplE0EE10Policy1000EPyPS5_S9_S9_NS0_13ScanTileStateIiLb1EEES5_N4cuda3std3__48equal_toIvEEiNS2_19streaming_context_tIlLb1EEELS6_0EEEvT0_T1_T2_T3_T4_T5_T6_T7_iT8_NS1_7vsmem_tE_param_4[8],
	.param .align 1 .b8 _ZN3cub18CUB_300001_SM_10006detail6select23DeviceSelectSweepKernelINS2_10policy_hubIyNS0_8NullTypeEiLb0ELNS0_10SelectImplE0EE10Policy1000EPyPS5_S9_S9_NS0_13ScanTileStateIiLb1EEES5_N4cuda3std3__48equal_toIvEEiNS2_19streaming_context_tIlLb1EEELS6_0EEEvT0_T1_T2_T3_T4_T5_T6_T7_iT8_NS1_7vsmem_tE_param_5[1],
	.param .align 1 .b8 _ZN3cub18CUB_300001_SM_10006detail6select23DeviceSelectSweepKernelINS2_10policy_hubIyNS0_8NullTypeEiLb0ELNS0_10SelectImplE0EE10Policy1000EPyPS5_S9_S9_NS0_13ScanTileStateIiLb1EEES5_N4cuda3std3__48equal_toIvEEiNS2_19streaming_context_tIlLb1EEELS6_0EEEvT0_T1_T2_T3_T4_T5_T6_T7_iT8_NS1_7vsmem_tE_param_6[1],
	.param .u32 _ZN3cub18CUB_300001_SM_10006detail6select23DeviceSelectSweepKernelINS2_10policy_hubIyNS0_8NullTypeEiLb0ELNS0_10SelectImplE0EE10Policy1000EPyPS5_S9_S9_NS0_13ScanTileStateIiLb1EEES5_N4cuda3std3__48equal_toIvEEiNS2_19streaming_context_tIlLb1EEELS6_0EEEvT0_T1_T2_T3_T4_T5_T6_T7_iT8_NS1_7vsmem_tE_param_7,
	.param .u32 _ZN3cub18CUB_300001_SM_10006detail6select23DeviceSelectSweepKernelINS2_10policy_hubIyNS0_8NullTypeEiLb0ELNS0_10SelectImplE0EE10Policy1000EPyPS5_S9_S9_NS0_13ScanTileStateIiLb1EEES5_N4cuda3std3__48equal_toIvEEiNS2_19streaming_context_tIlLb1EEELS6_0EEEvT0_T1_T2_T3_T4_T5_T6_T7_iT8_NS1_7vsmem_tE_param_8,
	.param .align 8 .b8 _ZN3cub18CUB_300001_SM_10006detail6select23DeviceSelectSweepKernelINS2_10policy_hubIyNS0_8NullTypeEiLb0ELNS0_10SelectImplE0EE10Policy1000EPyPS5_S9_S9_NS0_13ScanTileStateIiLb1EEES5_N4cuda3std3__48equal_toIvEEiNS2_19streaming_context_tIlLb1EEELS6_0EEEvT0_T1_T2_T3_T4_T5_T6_T7_iT8_NS1_7vsmem_tE_param_9[40],
	.param .align 8 .b8 _ZN3cub18CUB_300001_SM_10006detail6select23DeviceSelectSweepKernelINS2_10policy_hubIyNS0_8NullTypeEiLb0ELNS0_10SelectImplE0EE10Policy1000EPyPS5_S9_S9_NS0_13ScanTileStateIiLb1EEES5_N4cuda3std3__48equal_toIvEEiNS2_19streaming_context_tIlLb1EEELS6_0EEEvT0_T1_T2_T3_T4_T5_T6_T7_iT8_NS1_7vsmem_tE_param_10[8]
)
.maxntid 384
{
	.reg .pred 	%p<476>;
	.reg .b16 	%rs<83>;
	.reg .b32 	%r<1161>;
	.reg .b64 	%rd<850>;
	// demoted variable
	.shared .align 16 .b8 _ZZN3cub18CUB_300001_SM_10006detail6select23DeviceSelectSweepKernelINS2_10policy_hubIyNS0_8NullTypeEiLb0ELNS0_10SelectImplE0EE10Policy1000EPyPS5_S9_S9_NS0_13ScanTileStateIiLb1EEES5_N4cuda3std3__48equal_toIvEEiNS2_19streaming_context_tIlLb1EEELS6_0EEEvT0_T1_T2_T3_T4_T5_T6_T7_iT8_NS1_7vsmem_tEE19static_temp_storage[33792];
	ld.param.u64 	%rd4, [_ZN3cub18CUB_300001_SM_10006detail6select23DeviceSelectSweepKernelINS2_10policy_hubIyNS0_8NullTypeEiLb0ELNS0_10SelectImplE0EE10Policy1000EPyPS5_S9_S9_NS0_13ScanTileStateIiLb1EEES5_N4cuda3std3__48equal_toIvEEiNS2_19streaming_context_tIlLb1EEELS6_0EEEvT0_T1_T2_T3_T4_T5_T6_T7_iT8_NS1_7vsmem_tE_param_4];
	ld.param.u64 	%rd299, [_ZN3cub18CUB_300001_SM_10006detail6select23DeviceSelectSweepKernelINS2_10policy_hubIyNS0_8NullTypeEiLb0ELNS0_10SelectImplE0EE10Policy1000EPyPS5_S9_S9_NS0_13ScanTileStateIiLb1EEES5_N4cuda3std3__48equal_toIvEEiNS2_19streaming_context_tIlLb1EEELS6_0EEEvT0_T1_T2_T3_T4_T5_T6_T7_iT8_NS1_7vsmem_tE_param_0];
	ld.param.u64 	%rd300, [_ZN3cub18CUB_300001_SM_10006detail6select23DeviceSelectSweepKernelINS2_10policy_hubIyNS0_8NullTypeEiLb0ELNS0_10SelectImplE0EE10Policy1000EPyPS5_S9_S9_NS0_13ScanTileStateIiLb1EEES5_N4cuda3std3__48equal_toIvEEiNS2_19streaming_context_tIlLb1EEELS6_0EEEvT0_T1_T2_T3_T4_T5_T6_T7_iT8_NS1_7vsmem_tE_param_2];
	ld.param.u32 	%r276, [_ZN3cub18CUB_300001_SM_10006detail6select23DeviceSelectSweepKernelINS2_10policy_hubIyNS0_8NullTypeEiLb0ELNS0_10SelectImplE0EE10Policy1000EPyPS5_S9_S9_NS0_13ScanTileStateIiLb1EEES5_N4cuda3std3__48equal_toIvEEiNS2_19streaming_context_tIlLb1EEELS6_0EEEvT0_T1_T2_T3_T4_T5_T6_T7_iT8_NS1_7vsmem_tE_param_8];
	mov.b64 	%rd298, _ZN3cub18CUB_300001_SM_10006detail6select23DeviceSelectSweepKernelINS2_10policy_hubIyNS0_8NullTypeEiLb0ELNS0_10SelectImplE0EE10Policy1000EPyPS5_S9_S9_NS0_13ScanTileStateIiLb1EEES5_N4cuda3std3__48equal_toIvEEiNS2_19streaming_context_tIlLb1EEELS6_0EEEvT0_T1_T2_T3_T4_T5_T6_T7_iT8_NS1_7vsmem_tE_param_9;
	mov.u64 	%rd1, %rd298;
	cvta.to.global.u64 	%rd2, %rd300;
	cvta.to.global.u64 	%rd3, %rd299;
	mov.u32 	%r277, %ctaid.x;
	mov.u32 	%r278, %nctaid.y;
	mov.u32 	%r279, %ctaid.y;
	mad.lo.s32 	%r1, %r277, %r278, %r279;
	mul.lo.s32 	%r2, %r1, 4224;
	add.s32 	%r280, %r276, -1;
	setp.ge.s32 	%p29, %r1, %r280;
	@%p29 bra 	$L__BB10_213;
	setp.ne.s32 	%p297, %r1, 0;
	@%p297 bra 	$L__BB10_98;
	ld.param.u8 	%rs66, [%rd1];
	setp.eq.s16 	%p402, %rs66, 0;
	ld.param.u64 	%rd643, [%rd1+16];
	selp.b64 	%rd644, %rd643, 0, %p402;
	cvt.u64.u32 	%rd645, %r2;
	add.s64 	%rd646, %rd644, %rd645;
	mov.u32 	%r1122, %tid.x;
	and.b32  	%r980, %r1122, 31;
	and.b32  	%r981, %r1122, 992;
	mul.lo.s32 	%r982, %r981, 11;
	or.b32  	%r983, %r982, %r980;
	cvt.u64.u32 	%rd647, %r983;
	add.s64 	%rd648, %rd646, %rd647;
	shl.b64 	%rd649, %rd648, 3;
	add.s64 	%rd650, %rd3, %rd649;
	ld.global.u64 	%rd651, [%rd650];
	ld.global.u64 	%rd652, [%rd650+256];
	ld.global.u64 	%rd653, [%rd650+512];
	ld.global.u64 	%rd654, [%rd650+768];
	ld.global.u64 	%rd655, [%rd650+1024];
	ld.global.u64 	%rd656, [%rd650+1280];
	ld.global.u64 	%rd657, [%rd650+1536];
	ld.global.u64 	%rd658, [%rd650+1792];
	ld.global.u64 	%rd659, [%rd650+2048];
	ld.global.u64 	%rd660, [%rd650+2304];
	ld.global.u64 	%rd661, [%rd650+2560];
	// begin inline asm
	mov.u32 %r979, %laneid;
	// end inline asm
	shr.u32 	%r5, %r1122, 5;
	mad.lo.s32 	%r984, %r5, 352, %r979;
	shl.b32 	%r985, %r984, 3;
	mov.u32 	%r986, _ZZN3cub18CUB_300001_SM_10006detail6select23DeviceSelectSweepKernelINS2_10policy_hubIyNS0_8NullTypeEiLb0ELNS0_10SelectImplE0EE10Policy1000EPyPS5_S9_S9_NS0_13ScanTileStateIiLb1EEES5_N4cuda3std3__48equal_toIvEEiNS2_19streaming_context_tIlLb1EEELS6_0EEEvT0_T1_T2_T3_T4_T5_T6_T7_iT8_NS1_7vsmem_tEE19static_temp_storage;
	add.s32 	%r987, %r986, %r985;
	st.shared.u64 	[%r987], %rd651;
	st.shared.u64 	[%r987+256], %rd652;
	st.shared.u64 	[%r987+512], %rd653;
	st.shared.u64 	[%r987+768], %rd654;
	st.shared.u64 	[%r987+1024], %rd655;
	st.shared.u64 	[%r987+1280], %rd656;
	st.shared.u64 	[%r987+1536], %rd657;
	st.shared.u64 	[%r987+1792], %rd658;
	st.shared.u64 	[%r987+2048], %rd659;
	st.shared.u64 	[%r987+2304], %rd660;
	st.shared.u64 	[%r987+2560], %rd661;
	bar.warp.sync 	-1;
	mad.lo.s32 	%r988, %r979, 80, %r987;
	ld.shared.u64 	%rd5, [%r988];
	ld.shared.u64 	%rd6, [%r988+8];
	ld.shared.u64 	%rd7, [%r988+16];
	ld.shared.u64 	%rd8, [%r988+24];
	ld.shared.u64 	%rd9, [%r988+32];
	ld.shared.u64 	%rd10, [%r988+40];
	ld.shared.u64 	%rd11, [%r988+48];
	ld.shared.u64 	%rd12, [%r988+56];
	ld.shared.u64 	%rd13, [%r988+64];
	ld.shared.u64 	%rd14, [%r988+72];
	ld.shared.u64 	%rd15, [%r988+80];
	@%p402 bra 	$L__BB10_5;
	bar.sync 	0;
	shl.b32 	%r989, %r1122, 3;
	add.s32 	%r991, %r986, %r989;
	add.s32 	%r6, %r991, 3152;
	st.shared.u64 	[%r991+3152], %rd15;
	bar.sync 	0;
	setp.eq.s32 	%p404, %r1122, 0;
	mov.pred 	%p474, -1;
	@%p404 bra 	$L__BB10_10;
	ld.shared.u64 	%rd662, [%r6+-8];
	setp.ne.s64 	%p474, %rd662, %rd5;
	bra.uni 	$L__BB10_10;
$L__BB10_5:
	setp.ne.s32 	%p405, %r1122, 0;
	@%p405 bra 	$L__BB10_7;
	shl.b64 	%rd665, %rd643, 3;
	add.s64 	%rd666, %rd665, %rd3;
	ld.global.u64 	%rd751, [%rd666+-8];
$L__BB10_7:
	setp.eq.s32 	%p406, %r1122, 0;
	bar.sync 	0;
	shl.b32 	%r992, %r1122, 3;
	add.s32 	%r994, %r986, %r992;
	add.s32 	%r7, %r994, 3152;
	st.shared.u64 	[%r994+3152], %rd15;
	bar.sync 	0;
	@%p406 bra 	$L__BB10_9;
	ld.shared.u64 	%rd751, [%r7+-8];
$L__BB10_9:
	setp.ne.s64 	%p474, %rd751, %rd5;
$L__BB10_10:
	selp.u32 	%r8, 1, 0, %p474;
	setp.ne.s64 	%p407, %rd5, %rd6;
	selp.u32 	%r1025, 1, 0, %p407;
	setp.ne.s64 	%p408, %rd6, %rd7;
	selp.u32 	%r1026, 1, 0, %p408;
	setp.ne.s64 	%p409, %rd7, %rd8;
	selp.u32 	%r1027, 1, 0, %p409;
	setp.ne.s64 	%p410, %rd8, %rd9;
	selp.u32 	%r1028, 1, 0, %p410;
	setp.ne.s64 	%p411, %rd9, %rd10;
	selp.u32 	%r1029, 1, 0, %p411;
	setp.ne.s64 	%p412, %rd10, %rd11;
	selp.u32 	%r1030, 1, 0, %p412;
	setp.ne.s64 	%p413, %rd11, %rd12;
	selp.u32 	%r1031, 1, 0, %p413;
	setp.ne.s64 	%p414, %rd12, %rd13;
	selp.u32 	%r1032, 1, 0, %p414;
	setp.ne.s64 	%p415, %rd13, %rd14;
	selp.u32 	%r1033, 1, 0, %p415;
	setp.ne.s64 	%p416, %rd14, %rd15;
	selp.u32 	%r1034, 1, 0, %p416;
	bar.sync 	0;
	add.s32 	%r9, %r8, %r1025;
	add.s32 	%r10, %r9, %r1026;
	add.s32 	%r11, %r10, %r1027;
	add.s32 	%r12, %r11, %r1028;
	add.s32 	%r13, %r12, %r1029;
	add.s32 	%r14, %r13, %r1030;
	add.s32 	%r15, %r14, %r1031;
	add.s32 	%r16, %r15, %r1032;
	add.s32 	%r17, %r16, %r1033;
	add.s32 	%r999, %r17, %r1034;
	mov.b32 	%r997, 1;
	mov.b32 	%r1022, 0;
	mov.b32 	%r1024, -1;
	// begin inline asm
	{  .reg .s32 r0;  .reg .pred p;  shfl.sync.up.b32 r0|p, %r999, %r997, %r1022, %r1024;  @p add.s32 r0, r0, %r999;  mov.s32 %r995, r0;}
	// end inline asm
	mov.b32 	%r1003, 2;
	// begin inline asm
	{  .reg .s32 r0;  .reg .pred p;  shfl.sync.up.b32 r0|p, %r995, %r1003, %r1022, %r1024;  @p add.s32 r0, r0, %r995;  mov.s32 %r1001, r0;}
	// end inline asm
	mov.b32 	%r1009, 4;
	// begin inline asm
	{  .reg .s32 r0;  .reg .pred p;  shfl.sync.up.b32 r0|p, %r1001, %r1009, %r1022, %r1024;  @p add.s32 r0, r0, %r1001;  mov.s32 %r1007, r0;}
	// end inline asm
	mov.b32 	%r1015, 8;
	// begin inline asm
	{  .reg .s32 r0;  .reg .pred p;  shfl.sync.up.b32 r0|p, %r1007, %r1015, %r1022, %r1024;  @p add.s32 r0, r0, %r1007;  mov.s32 %r1013, r0;}
	// end inline asm
	mov.b32 	%r1021, 16;
	// begin inline asm
	{  .reg .s32 r0;  .reg .pred p;  shfl.sync.up.b32 r0|p, %r1013, %r1021, %r1022, %r1024;  @p add.s32 r0, r0, %r1013;  mov.s32 %r1019, r0;}
	// end inline asm
	setp.ne.s32 	%p417, %r979, 31;
	@%p417 bra 	$L__BB10_12;
	shl.b32 	%r1035, %r5, 2;
	add.s32 	%r1037, %r986, %r1035;
	st.shared.u32 	[%r1037], %r1019;
$L__BB10_12:
	bar.sync 	0;
	ld.shared.v4.u32 	{%r20, %r21, %r22, %r23}, [_ZZN3cub18CUB_300001_SM_10006detail6select23DeviceSelectSweepKernelINS2_10policy_hubIyNS0_8NullTypeEiLb0ELNS0_10SelectImplE0EE10Policy1000EPyPS5_S9_S9_NS0_13ScanTileStateIiLb1EEES5_N4cuda3std3__48equal_toIvEEiNS2_19streaming_context_tIlLb1EEELS6_0EEEvT0_T1_T2_T3_T4_T5_T6_T7_iT8_NS1_7vsmem_tEE19static_temp_storage];
	add.s32 	%r1038, %r21, %r20;
	setp.eq.s32 	%p418, %r5, 2;
	selp.b32 	%r1039, %r1038, %r20, %p418;
	add.s32 	%r1040, %r1038, %r22;
	setp.eq.s32 	%p419, %r5, 3;
	selp.b32 	%r1041, %r1040, %r1039, %p419;
	add.s32 	%r1042, %r1040, %r23;
	setp.eq.s32 	%p420, %r5, 4;
	selp.b32 	%r1043, %r1042, %r1041, %p420;
	ld.shared.v4.u32 	{%r24, %r25, %r26, %r27}, [_ZZN3cub18CUB_300001_SM_10006detail6select23DeviceSelectSweepKernelINS2_10policy_hubIyNS0_8NullTypeEiLb0ELNS0_10SelectImplE0EE10Policy1000EPyPS5_S9_S9_NS0_13ScanTileStateIiLb1EEES5_N4cuda3std3__48equal_toIvEEiNS2_19streaming_context_tIlLb1EEELS6_0EEEvT0_T1_T2_T3_T4_T5_T6_T7_iT8_NS1_7vsmem_tEE19static_temp_storage+16];
	add.s32 	%r1044, %r1042, %r24;
	setp.eq.s32 	%p421, %r5, 5;
	selp.b32 	%r1045, %r1044, %r1043, %p421;
	add.s32 	%r1046, %r1044, %r25;
	setp.eq.s32 	%p422, %r5, 6;
	selp.b32 	%r1047, %r1046, %r1045, %p422;
	add.s32 	%r1048, %r1046, %r26;
	setp.eq.s32 	%p423, %r5, 7;
	selp.b32 	%r1049, %r1048, %r1047, %p423;
	add.s32 	%r1050, %r1048, %r27;
	setp.eq.s32 	%p424, %r5, 8;
	selp.b32 	%r1051, %r1050, %r1049, %p424;
	ld.shared.v4.u32 	{%r28, %r29, %r30, %r31}, [_ZZN3cub18CUB_300001_SM_10006detail6select23DeviceSelectSweepKernelINS2_10policy_hubIyNS0_8NullTypeEiLb0ELNS0_10SelectImplE0EE10Policy1000EPyPS5_S9_S9_NS0_13ScanTileStateIiLb1EEES5_N4cuda3std3__48equal_toIvEEiNS2_19streaming_context_tIlLb1EEELS6_0EEEvT0_T1_T2_T3_T4_T5_T6_T7_iT8_NS1_7vsmem_tEE19static_temp_storage+32];
	add.s32 	%r1052, %r1050, %r28;
	setp.eq.s32 	%p425, %r5, 9;
	selp.b32 	%r1053, %r1052, %r1051, %p425;
	add.s32 	%r1054, %r1052, %r29;
	setp.eq.s32 	%p426, %r5, 10;
	selp.b32 	%r1055, %r1054, %r1053, %p426;
	add.s32 	%r1056, %r1054, %r30;
	setp.eq.s32 	%p427, %r5, 11;
	selp.b32 	%r1057, %r1056, %r1055, %p427;
	add.s32 	%r32, %r1056, %r31;
	setp.lt.u32 	%p428, %r1122, 32;
	selp.b32 	%r1058, 0, %r1057, %p428;
	setp.eq.s32 	%p429, %r979, 0;
	sub.s32 	%r1059, %r1019, %r999;
	selp.b32 	%r1060, 0, %r1059, %p429;
	add.s32 	%r33, %r1058, %r1060;
	add.s32 	%r34, %r33, %r8;
	add.s32 	%r35, %r9, %r33;
	add.s32 	%r36, %r10, %r33;
	add.s32 	%r37, %r11, %r33;
	add.s32 	%r38, %r12, %r33;
	add.s32 	%r39, %r13, %r33;
	add.s32 	%r40, %r14, %r33;
	add.s32 	%r41, %r15, %r33;
	add.s32 	%r42, %r16, %r33;
	add.s32 	%r43, %r17, %r33;
	setp.ne.s32 	%p430, %r1122, 0;
	@%p430 bra 	$L__BB10_14;
	add.s64 	%rd667, %rd4, 256;
	mov.b32 	%r1061, 101;
	// begin inline asm
	st.relaxed.gpu.v2.u32 [%rd667], {%r1061, %r32};
	// end inline asm
$L__BB10_14:
	setp.gt.s32 	%p431, %r32, 384;
	@%p431 bra 	$L__BB10_59;
	mov.u64 	%rd668, %rd298;
	ld.param.u8 	%rs1, [%rd668];
	ld.param.u64 	%rd669, [%rd668+24];
	cvta.to.global.u64 	%rd20, %rd669;
	@%p474 bra 	$L__BB10_16;
	bra.uni 	$L__BB10_19;
$L__BB10_16:
	setp.ne.s16 	%p432, %rs1, 0;
	mov.b64 	%rd759, 0;
	@%p432 bra 	$L__BB10_18;
	ld.global.u64 	%rd759, [%rd20];
$L__BB10_18:
	cvt.s64.s32 	%rd671, %r33;
	add.s64 	%rd672, %rd759, %rd671;
	shl.b64 	%rd673, %rd672, 3;
	add.s64 	%rd674, %rd2, %rd673;
	st.global.u64 	[%rd674], %rd5;
$L__BB10_19:
	setp.eq.s64 	%p433, %rd5, %rd6;
	@%p433 bra 	$L__BB10_23;
	setp.ne.s16 	%p434, %rs1, 0;
	mov.b64 	%rd760, 0;
	@%p434 bra 	$L__BB10_22;
	ld.global.u64 	%rd760, [%rd20];
$L__BB10_22:
	cvt.s64.s32 	%rd676, %r34;
	add.s64 	%rd677, %rd760, %rd676;
	shl.b64 	%rd678, %rd677, 3;
	add.s64 	%rd679, %rd2, %rd678;
	st.global.u64 	[%rd679], %rd6;
$L__BB10_23:
	setp.eq.s64 	%p435, %rd6, %rd7;
	@%p435 bra 	$L__BB10_27;
	setp.ne.s16 	%p436, %rs1, 0;
	mov.b64 	%rd761, 0;
	@%p436 bra 	$L__BB10_26;
	ld.global.u64 	%rd761, [%rd20];
$L__BB10_26:
	cvt.s64.s32 	%rd681, %r35;
	add.s64 	%rd682, %rd761, %rd681;
	shl.b64 	%rd683, %rd682, 3;
	add.s64 	%rd684, %rd2, %rd683;
	st.global.u64 	[%rd684], %rd7;
$L__BB10_27:
	setp.eq.s64 	%p437, %rd7, %rd8;
	@%p437 bra 	$L__BB10_31;
	setp.ne.s16 	%p438, %rs1, 0;
	mov.b64 	%rd762, 0;
	@%p438 bra 	$L__BB10_30;
	ld.global.u64 	%rd762, [%rd20];
$L__BB10_30:
	cvt.s64.s32 	%rd686, %r36;
	add.s64 	%rd687, %rd762, %rd686;
	shl.b64 	%rd688, %rd687, 3;
	add.s64 	%rd689, %rd2, %rd688;
	st.global.u64 	[%rd689], %rd8;
$L__BB10_31:
	setp.eq.s64 	%p439, %rd8, %rd9;
	@%p439 bra 	$L__BB10_35;
	setp.ne.s16 	%p440, %rs1, 0;
	mov.b64 	%rd763, 0;
	@%p440 bra 	$L__BB10_34;
	ld.global.u64 	%rd763, [%rd20];
$L__BB10_34:
	cvt.s64.s32 	%rd691, %r37;
	add.s64 	%rd692, %rd763, %rd691;
	shl.b64 	%rd693, %rd692, 3;
	add.s64 	%rd694, %rd2, %rd693;
	st.global.u64 	[%rd694], %rd9;
$L__BB10_35:
	setp.eq.s64 	%p441, %rd9, %rd10;
	@%p441 bra 	$L__BB10_39;
	setp.ne.s16 	%p442, %rs1, 0;
	mov.b64 	%rd764, 0;
	@%p442 bra 	$L__BB10_38;
	ld.global.u64 	%rd764, [%rd20];
$L__BB10_38:
	cvt.s64.s32 	%rd696, %r38;
	add.s64 	%rd697, %rd764, %rd696;
	shl.b64 	%rd698, %rd697, 3;
	add.s64 	%rd699, %rd2, %rd698;
	st.global.u64 	[%rd699], %rd10;
$L__BB10_39:
	setp.eq.s64 	%p443, %rd10, %rd11;
	@%p443 bra 	$L__BB10_43;
	setp.ne.s16 	%p444, %rs1, 0;
	mov.b64 	%rd765, 0;
	@%p444 bra 	$L__BB10_42;
	ld.global.u64 	%rd765, [%rd20];
$L__BB10_42:
	cvt.s64.s32 	%rd701, %r39;
	add.s64 	%rd702, %rd765, %rd701;
	shl.b64 	%rd703, %rd702, 3;
	add.s64 	%rd704, %rd2, %rd703;
	st.global.u64 	[%rd704], %rd11;
$L__BB10_43:
	setp.eq.s64 	%p445, %rd11, %rd12;
	@%p445 bra 	$L__BB10_47;
	setp.ne.s16 	%p446, %rs1, 0;
	mov.b64 	%rd766, 0;
	@%p446 bra 	$L__BB10_46;
	ld.global.u64 	%rd766, [%rd20];
$L__BB10_46:
	cvt.s64.s32 	%rd706, %r40;
	add.s64 	%rd707, %rd766, %rd706;
	shl.b64 	%rd708, %rd707, 3;
	add.s64 	%rd709, %rd2, %rd708;
	st.global.u64 	[%rd709], %rd12;
$L__BB10_47:
	setp.eq.s64 	%p447, %rd12, %rd13;
	@%p447 bra 	$L__BB10_51;
	setp.ne.s16 	%p448, %rs1, 0;
	mov.b64 	%rd767, 0;
	@%p448 bra 	$L__BB10_50;
	ld.global.u64 	%rd767, [%rd20];
$L__BB10_50:
	cvt.s64.s32 	%rd711, %r41;
	add.s64 	%rd712, %rd767, %rd711;
	shl.b64 	%rd713, %rd712, 3;
	add.s64 	%rd714, %rd2, %rd713;
	st.global.u64 	[%rd714], %rd13;
$L__BB10_51:
	setp.eq.s64 	%p449, %rd13, %rd14;
	@%p449 bra 	$L__BB10_55;
	setp.ne.s16 	%p450, %rs1, 0;
	mov.b64 	%rd768, 0;
	@%p450 bra 	$L__BB10_54;
	ld.global.u64 	%rd768, [%rd20];
$L__BB10_54:
	cvt.s64.s32 	%rd716, %r42;
	add.s64 	%rd717, %rd768, %rd716;
	shl.b64 	%rd718, %rd717, 3;
	add.s64 	%rd719, %rd2, %rd718;
	st.global.u64 	[%rd719], %rd14;
$L__BB10_55:
	setp.eq.s64 	%p451, %rd14, %rd15;
	@%p451 bra 	$L__BB10_475;
	setp.ne.s16 	%p452, %rs1, 0;
	mov.b64 	%rd769, 0;
	@%p452 bra 	$L__BB10_58;
	ld.global.u64 	%rd769, [%rd20];
$L__BB10_58:
	cvt.s64.s32 	%rd721, %r43;
	add.s64 	%rd722, %rd769, %rd721;
	shl.b64 	%rd723, %rd722, 3;
	add.s64 	%rd724, %rd2, %rd723;
	st.global.u64 	[%rd724], %rd15;
	bra.uni 	$L__BB10_475;
$L__BB10_59:
	bar.sync 	0;
	not.pred 	%p453, %p474;
	@%p453 bra 	$L__BB10_61;
	shl.b32 	%r1063, %r33, 3;
	mov.u32 	%r1064, _ZZN3cub18CUB_300001_SM_10006detail6select23DeviceSelectSweepKernelINS2_10policy_hubIyNS0_8NullTypeEiLb0ELNS0_10SelectImplE0EE10Policy1000EPyPS5_S9_S9_NS0_13ScanTileStateIiLb1EEES5_N4cuda3std3__48equal_toIvEEiNS2_19streaming_context_tIlLb1EEELS6_0EEEvT0_T1_T2_T3_T4_T5_T6_T7_iT8_NS1_7vsmem_tEE19static_temp_storage;
	add.s32 	%r1065, %r1064, %r1063;
	st.shared.u64 	[%r1065], %rd5;
$L__BB10_61:
	setp.eq.s64 	%p454, %rd5, %rd6;
	@%p454 bra 	$L__BB10_63;
	shl.b32 	%r1066, %r34, 3;
	mov.u32 	%r1067, _ZZN3cub18CUB_300001_SM_10006detail6select23DeviceSelectSweepKernelINS2_10policy_hubIyNS0_8NullTypeEiLb0ELNS0_10SelectImplE0EE10Policy1000EPyPS5_S9_S9_NS0_13ScanTileStateIiLb1EEES5_N4cuda3std3__48equal_toIvEEiNS2_19streaming_context_tIlLb1EEELS6_0EEEvT0_T1_T2_T3_T4_T5_T6_T7_iT8_NS1_7vsmem_tEE19static_temp_storage;
	add.s32 	%r1068, %r1067, %r1066;
	st.shared.u64 	[%r1068], %rd6;
$L__BB10_63:
	setp.eq.s64 	%p455, %rd6, %rd7;
	@%p455 bra 	$L__BB10_65;
	shl.b32 	%r1069, %r35, 3;
	mov.u32 	%r1070, _ZZN3cub18CUB_300001_SM_10006detail6select23DeviceSelectSweepKernelINS2_10policy_hubIyNS0_8NullTypeEiLb0ELNS0_10SelectImplE0EE10Policy1000EPyPS5_S9_S9_NS0_13ScanTileStateIiLb1EEES5_N4cuda3std3__48equal_toIvEEiNS2_19streaming_context_tIlLb1EEELS6_0EEEvT0_T1_T2_T3_T4_T5_T6_T7_iT8_NS1_7vsmem_tEE19static_temp_storage;
	add.s32 	%r1071, %r1070, %r1069;
	st.shared.u64 	[%r1071], %rd7;
$L__BB10_65:
	setp.eq.s64 	%p456, %rd7, %rd8;
	@%p456 bra 	$L__BB10_67;
	shl.b32 	%r1072, %r36, 3;
	mov.u32 	%r1073, _ZZN3cub18CUB_300001_SM_10006detail6select23DeviceSelectSweepKernelINS2_10policy_hubIyNS0_8NullTypeEiLb0ELNS0_10SelectImplE0EE10Policy1000EPyPS5_S9_S9_NS0_13ScanTileStateIiLb1EEES5_N4cuda3std3__48equal_toIvEEiNS2_19streaming_context_tIlLb1EEELS6_0EEEvT0_T1_T2_T3_T4_T5_T6_T7_iT8_NS1_7vsmem_tEE19static_temp_storage;
	add.s32 	%r1074, %r1073, %r1072;
	st.shared.u64 	[%r1074], %rd8;
$L__BB10_67:
	setp.eq.s64 	%p457, %rd8, %rd9;
	@%p457 bra 	$L__BB10_69;
	shl.b32 	%r1075, %r37, 3;
	mov.u32 	%r1076, _ZZN3cub18CUB_300001_SM_10006detail6select23DeviceSelectSweepKernelINS2_10policy_hubIyNS0_8NullTypeEiLb0ELNS0_10SelectImplE0EE10Policy1000EPyPS5_S9_S9_NS0_13ScanTileStateIiLb1EEES5_N4cuda3std3__48equal_toIvEEiNS2_19streaming_context_tIlLb1EEELS6_0EEEvT0_T1_T2_T3_T4_T5_T6_T7_iT8_NS1_7vsmem_tEE19static_temp_storage;
	add.s32 	%r1077, %r1076, %r1075;
	st.shared.u64 	[%r1077], %rd9;
$L__BB10_69:
	setp.eq.s64 	%p458, %rd9, %rd10;
	@%p458 bra 	$L__BB10_71;
	shl.b32 	%r1078, %r38, 3;
	mov.u32 	%r1079, _ZZN3cub18CUB_300001_SM_10006detail6select23DeviceSelectSweepKernelINS2_10policy_hubIyNS0_8NullTypeEiLb0ELNS0_10SelectImplE0EE10Policy1000EPyPS5_S9_S9_NS0_13ScanTileStateIiLb1EEES5_N4cuda3std3__48equal_toIvEEiNS2_19streaming_context_tIlLb1EEELS6_0EEEvT0_T1_T2_T3_T4_T5_T6_T7_iT8_NS1_7vsmem_tEE19static_temp_storage;
	add.s32 	%r1080, %r1079, %r1078;
	st.shared.u64 	[%r1080], %rd10;
$L__BB10_71:
	setp.eq.s64 	%p459, %rd10, %rd11;
	@%p459 bra 	$L__BB10_73;
	shl.b32 	%r1081, %r39, 3;
	mov.u32 	%r1082, _ZZN3cub18CUB_300001_SM_10006detail6select23DeviceSelectSweepKernelINS2_10policy_hubIyNS0_8NullTypeEiLb0ELNS0_10SelectImplE0EE10Policy1000EPyPS5_S9_S9_NS0_13ScanTileStateIiLb1EEES5_N4cuda3std3__48equal_toIvEEiNS2_19streaming_context_tIlLb1EEELS6_0EEEvT0_T1_T2_T3_T4_T5_T6_T7_iT8_NS1_7vsmem_tEE19static_temp_storage;
	add.s32 	%r1083, %r1082, %r1081;
	st.shared.u64 	[%r1083], %rd11;
$L__BB10_73:
	setp.eq.s64 	%p460, %rd11, %rd12;
	@%p460 bra 	$L__BB10_75;
	shl.b32 	%r1084, %r40, 3;
	mov.u32 	%r1085, _ZZN3cub18CUB_300001_SM_10006detail6select23DeviceSelectSweepKernelINS2_10policy_hubIyNS0_8NullTypeEiLb0ELNS0_10SelectImplE0EE10Policy1000EPyPS5_S9_S9_NS0_13ScanTileStateIiLb1EEES5_N4cuda3std3__48equal_toIvEEiNS2_19streaming_context_tIlLb1EEELS6_0EEEvT0_T1_T2_T3_T4_T5_T6_T7_iT8_NS1_7vsmem_tEE19static_temp_storage;
	add.s32 	%r1086, %r1085, %r1084;
	st.shared.u64 	[%r1086], %rd12;
$L__BB10_75:
	setp.eq.s64 	%p461, %rd12, %rd13;
	@%p461 bra 	$L__BB10_77;
	shl.b32 	%r1087, %r41, 3;
	mov.u32 	%r1088, _ZZN3cub18CUB_300001_SM_10006detail6select23DeviceSelectSweepKernelINS2_10policy_hubIyNS0_8NullTypeEiLb0ELNS0_10SelectImplE0EE10Policy1000EPyPS5_S9_S9_NS0_13ScanTileStateIiLb1EEES5_N4cuda3std3__48equal_toIvEEiNS2_19streaming_context_tIlLb1EEELS6_0EEEvT0_T1_T2_T3_T4_T5_T6_T7_iT8_NS1_7vsmem_tEE19static_temp_storage;
	add.s32 	%r1089, %r1088, %r1087;
	st.shared.u64 	[%r1089], %rd13;
$L__BB10_77:
	setp.eq.s64 	%p462, %rd13, %rd14;
	@%p462 bra 	$L__BB10_79;
	shl.b32 	%r1090, %r42, 3;
	mov.u32 	%r1091, _ZZN3cub18CUB_300001_SM_10006detail6select23DeviceSelectSweepKernelINS2_10policy_hubIyNS0_8NullTypeEiLb0ELNS0_10SelectImplE0EE10Policy1000EPyPS5_S9_S9_NS0_13ScanTileStateIiLb1EEES5_N4cuda3std3__48equal_toIvEEiNS2_19streaming_context_tIlLb1EEELS6_0EEEvT0_T1_T2_T3_T4_T5_T6_T7_iT8_NS1_7vsmem_tEE19static_temp_storage;
	add.s32 	%r1092, %r1091, %r1090;
	st.shared.u64 	[%r1092], %rd14;
$L__BB10_79:
	setp.eq.s64 	%p463, %rd14, %rd15;
	@%p463 bra 	$L__BB10_81;
	shl.b32 	%r1093, %r43, 3;
	mov.u32 	%r1094, _ZZN3cub18CUB_300001_SM_10006detail6select23DeviceSelectSweepKernelINS2_10policy_hubIyNS0_8NullTypeEiLb0ELNS0_10SelectImplE0EE10Policy1000EPyPS5_S9_S9_NS0_13ScanTileStateIiLb1EEES5_N4cuda3std3__48equal_toIvEEiNS2_19streaming_context_tIlLb1EEELS6_0EEEvT0_T1_T2_T3_T4_T5_T6_T7_iT8_NS1_7vsmem_tEE19static_temp_storage;
	add.s32 	%r1095, %r1094, %r1093;
	st.shared.u64 	[%r1095], %rd15;
$L__BB10_81:
	bar.sync 	0;
	setp.ge.u32 	%p464, %r1122, %r32;
	@%p464 bra 	$L__BB10_475;
	mov.u64 	%rd725, %rd298;
	ld.param.u8 	%rs2, [%rd725];
	ld.param.u64 	%rd726, [%rd725+24];
	cvta.to.global.u64 	%rd21, %rd726;
	add.s32 	%r1096, %r21, %r22;
	add.s32 	%r1097, %r1096, %r23;
	add.s32 	%r1098, %r1097, %r24;
	add.s32 	%r1099, %r1098, %r25;
	add.s32 	%r1100, %r1099, %r26;
	add.s32 	%r1101, %r1100, %r27;
	add.s32 	%r1102, %r1101, %r28;
	add.s32 	%r1103, %r1102, %r29;
	add.s32 	%r1104, %r1103, %r30;
	add.s32 	%r1105, %r1104, %r31;
	add.s32 	%r1106, %r1105, %r20;
	not.b32 	%r1107, %r1122;
	add.s32 	%r44, %r1106, %r1107;
	mul.hi.u32 	%r1108, %r44, -1431655765;
	shr.u32 	%r1109, %r1108, 8;
	add.s32 	%r45, %r1109, 1;
	and.b32  	%r1110, %r1109, 3;
	setp.eq.s32 	%p465, %r1110, 3;
	@%p465 bra 	$L__BB10_87;
	cvt.u64.u32 	%rd752, %r1122;
	shl.b32 	%r1111, %r1122, 3;
	mov.u32 	%r1112, _ZZN3cub18CUB_300001_SM_10006detail6select23DeviceSelectSweepKernelINS2_10policy_hubIyNS0_8NullTypeEiLb0ELNS0_10SelectImplE0EE10Policy1000EPyPS5_S9_S9_NS0_13ScanTileStateIiLb1EEES5_N4cuda3std3__48equal_toIvEEiNS2_19streaming_context_tIlLb1EEELS6_0EEEvT0_T1_T2_T3_T4_T5_T6_T7_iT8_NS1_7vsmem_tEE19static_temp_storage;
	add.s32 	%r1121, %r1112, %r1111;
	and.b32  	%r1113, %r45, 3;
	neg.s32 	%r1120, %r1113;
$L__BB10_84:
	.pragma "nounroll";
	setp.ne.s16 	%p466, %rs2, 0;
	ld.shared.u64 	%rd24, [%r1121];
	mov.b64 	%rd753, 0;
	@%p466 bra 	$L__BB10_86;
	ld.global.u64 	%rd753, [%rd21];
$L__BB10_86:
	add.s64 	%rd728, %rd753, %rd752;
	shl.b64 	%rd729, %rd728, 3;
	add.s64 	%rd730, %rd2, %rd729;
	st.global.u64 	[%rd730], %rd24;
	add.s64 	%rd752, %rd752, 384;
	cvt.u32.u64 	%r1122, %rd752;
	add.s32 	%r1121, %r1121, 3072;
	add.s32 	%r1120, %r1120, 1;
	setp.ne.s32 	%p467, %r1120, 0;
	@%p467 bra 	$L__BB10_84;
$L__BB10_87:
	setp.lt.u32 	%p468, %r44, 1152;
	@%p468 bra 	$L__BB10_475;
	mul.wide.u32 	%rd732, %r1122, 8;
	add.s64 	%rd28, %rd2, %rd732;
	shl.b32 	%r1114, %r1122, 3;
	mov.u32 	%r1115, _ZZN3cub18CUB_300001_SM_10006detail6select23DeviceSelectSweepKernelINS2_10policy_hubIyNS0_8NullTypeEiLb0ELNS0_10SelectImplE0EE10Policy1000EPyPS5_S9_S9_NS0_13ScanTileStateIiLb1EEES5_N4cuda3std3__48equal_toIvEEiNS2_19streaming_context_tIlLb1EEELS6_0EEEvT0_T1_T2_T3_T4_T5_T6_T7_iT8_NS1_7vsmem_tEE19static_temp_storage;
	add.s32 	%r1116, %r1114, %r1115;
	add.s32 	%r1123, %r1116, 6144;
	mov.b64 	%rd754, 0;
$L__BB10_89:
	setp.ne.s16 	%p469, %rs2, 0;
	ld.shared.u64 	%rd30, [%r1123+-6144];
	mov.b64 	%rd755, 0;
	@%p469 bra 	$L__BB10_91;
	ld.global.u64 	%rd755, [%rd21];
$L__BB10_91:
	setp.ne.s16 	%p470, %rs2, 0;
	shl.b64 	%rd735, %rd755, 3;
	add.s64 	%rd736, %rd754, %rd735;
	add.s64 	%rd737, %rd28, %rd736;
	st.global.u64 	[%rd737], %rd30;
	ld.shared.u64 	%rd33, [%r1123+-3072];
	mov.b64 	%rd756, 0;
	@%p470 bra 	$L__BB10_93;
	ld.global.u64 	%rd756, [%rd21];
$L__BB10_93:
	setp.ne.s16 	%p471, %rs2, 0;
	shl.b64 	%rd739, %rd756, 3;
	add.s64 	%rd740, %rd754, %rd739;
	add.s64 	%rd741, %rd28, %rd740;
	st.global.u64 	[%rd741+3072], %rd33;
	ld.shared.u64 	%rd36, [%r1123];
	mov.b64 	%rd757, 0;
	@%p471 bra 	$L__BB10_95;
	ld.global.u64 	%rd757, [%rd21];
$L__BB10_95:
	setp.ne.s16 	%p472, %rs2, 0;
	shl.b64 	%rd743, %rd757, 3;
	add.s64 	%rd744, %rd754, %rd743;
	add.s64 	%rd745, %rd28, %rd744;
	st.global.u64 	[%rd745+6144], %rd36;
	ld.shared.u64 	%rd39, [%r1123+3072];
	mov.b64 	%rd758, 0;
	@%p472 bra 	$L__BB10_97;
	ld.global.u64 	%rd758, [%rd21];
$L__BB10_97:
	shl.b64 	%rd746, %rd758, 3;
	add.s64 	%rd747, %rd754, %rd746;
	add.s64 	%rd748, %rd28, %rd747;
	st.global.u64 	[%rd748+9216], %rd39;
	add.s32 	%r1122, %r1122, 1536;
	add.s64 	%rd754, %rd754, 12288;
	add.s32 	%r1123, %r1123, 12288;
	setp.lt.s32 	%p473, %r1122, %r32;
	@%p473 bra 	$L__BB10_89;
	bra.uni 	$L__BB10_475;
$L__BB10_98:
	ld.param.u8 	%rs48, [%rd1];
	setp.eq.s16 	%p298, %rs48, 0;
	ld.param.u64 	%rd531, [%rd1+16];
	selp.b64 	%rd532, %rd531, 0, %p298;
	cvt.s64.s32 	%rd65, %r2;
	add.s64 	%rd533, %rd532, %rd65;
	mov.u32 	%r1136, %tid.x;
	and.b32  	%r731, %r1136, 31;
	and.b32  	%r732, %r1136, 992;
	mul.lo.s32 	%r733, %r732, 11;
	or.b32  	%r734, %r733, %r731;
	cvt.u64.u32 	%rd534, %r734;
	add.s64 	%rd535, %rd533, %rd534;
	shl.b64 	%rd536, %rd535, 3;
	add.s64 	%rd537, %rd3, %rd536;
	ld.global.u64 	%rd538, [%rd537];
	ld.global.u64 	%rd539, [%rd537+256];
	ld.global.u64 	%rd540, [%rd537+512];
	ld.global.u64 	%rd541, [%rd537+768];
	ld.global.u64 	%rd542, [%rd537+1024];
	ld.global.u64 	%rd543, [%rd537+1280];
	ld.global.u64 	%rd544, [%rd537+1536];
	ld.global.u64 	%rd545, [%rd537+1792];
	ld.global.u64 	%rd546, [%rd537+2048];
	ld.global.u64 	%rd547, [%rd537+2304];
	ld.global.u64 	%rd548, [%rd537+2560];
	// begin inline asm
	mov.u32 %r730, %laneid;
	// end inline asm
	shr.u32 	%r61, %r1136, 5;
	mad.lo.s32 	%r735, %r61, 352, %r730;
	shl.b32 	%r736, %r735, 3;
	mov.u32 	%r737, _ZZN3cub18CUB_300001_SM_10006detail6select23DeviceSelectSweepKernelINS2_10policy_hubIyNS0_8NullTypeEiLb0ELNS0_10SelectImplE0EE10Policy1000EPyPS5_S9_S9_NS0_13ScanTileStateIiLb1EEES5_N4cuda3std3__48equal_toIvEEiNS2_19streaming_context_tIlLb1EEELS6_0EEEvT0_T1_T2_T3_T4_T5_T6_T7_iT8_NS1_7vsmem_tEE19static_temp_storage;
	add.s32 	%r738, %r737, %r736;
	st.shared.u64 	[%r738], %rd538;
	st.shared.u64 	[%r738+256], %rd539;
	st.shared.u64 	[%r738+512], %rd540;
	st.shared.u64 	[%r738+768], %rd541;
	st.shared.u64 	[%r738+1024], %rd542;
	st.shared.u64 	[%r738+1280], %rd543;
	st.shared.u64 	[%r738+1536], %rd544;
	st.shared.u64 	[%r738+1792], %rd545;
	st.shared.u64 	[%r738+2048], %rd546;
	st.shared.u64 	[%r738+2304], %rd547;
	st.shared.u64 	[%r738+2560], %rd548;
	bar.warp.sync 	-1;
	mad.lo.s32 	%r739, %r730, 80, %r738;
	ld.shared.u64 	%rd66, [%r739];
	ld.shared.u64 	%rd67, [%r739+8];
	ld.shared.u64 	%rd68, [%r739+16];
	ld.shared.u64 	%rd69, [%r739+24];
	ld.shared.u64 	%rd70, [%r739+32];
	ld.shared.u64 	%rd71, [%r739+40];
	ld.shared.u64 	%rd72, [%r739+48];
	ld.shared.u64 	%rd73, [%r739+56];
	ld.shared.u64 	%rd74, [%r739+64];
	ld.shared.u64 	%rd75, [%r739+72];
	ld.shared.u64 	%rd76, [%r739+80];
	setp.ne.s32 	%p299, %r1136, 0;
	@%p299 bra 	$L__BB10_100;
	setp.eq.s16 	%p300, %rs48, 0;
	selp.b64 	%rd550, %rd531, 0, %p300;
	add.s64 	%rd551, %rd550, %rd65;
	shl.b64 	%rd552, %rd551, 3;
	add.s64 	%rd553, %rd3, %rd552;
	ld.global.u64 	%rd771, [%rd553+-8];
$L__BB10_100:
	setp.eq.s32 	%p301, %r1136, 0;
	bar.sync 	0;
	shl.b32 	%r740, %r1136, 3;
	add.s32 	%r742, %r737, %r740;
	add.s32 	%r62, %r742, 3152;
	st.shared.u64 	[%r742+3152], %rd76;
	bar.sync 	0;
	@%p301 bra 	$L__BB10_102;
	ld.shared.u64 	%rd771, [%r62+-8];
$L__BB10_102:
	setp.ne.s64 	%p302, %rd771, %rd66;
	selp.u32 	%r773, 1, 0, %p302;
	setp.ne.s64 	%p303, %rd66, %rd67;
	selp.u32 	%r774, 1, 0, %p303;
	setp.ne.s64 	%p304, %rd67, %rd68;
	selp.u32 	%r775, 1, 0, %p304;
	setp.ne.s64 	%p305, %rd68, %rd69;
	selp.u32 	%r776, 1, 0, %p305;
	setp.ne.s64 	%p306, %rd69, %rd70;
	selp.u32 	%r777, 1, 0, %p306;
	setp.ne.s64 	%p307, %rd70, %rd71;
	selp.u32 	%r778, 1, 0, %p307;
	setp.ne.s64 	%p308, %rd71, %rd72;
	selp.u32 	%r779, 1, 0, %p308;
	setp.ne.s64 	%p309, %rd72, %rd73;
	selp.u32 	%r780, 1, 0, %p309;
	setp.ne.s64 	%p310, %rd73, %rd74;
	selp.u32 	%r781, 1, 0, %p310;
	setp.ne.s64 	%p311, %rd74, %rd75;
	selp.u32 	%r782, 1, 0, %p311;
	setp.ne.s64 	%p312, %rd75, %rd76;
	selp.u32 	%r783, 1, 0, %p312;
	bar.sync 	0;
	add.s32 	%r63, %r774, %r773;
	add.s32 	%r64, %r63, %r775;
	add.s32 	%r65, %r64, %r776;
	add.s32 	%r66, %r65, %r777;
	add.s32 	%r67, %r66, %r778;
	add.s32 	%r68, %r67, %r779;
	add.s32 	%r69, %r68, %r780;
	add.s32 	%r70, %r69, %r781;
	add.s32 	%r71, %r70, %r782;
	add.s32 	%r747, %r71, %r783;
	mov.b32 	%r745, 1;
	mov.b32 	%r770, 0;
	mov.b32 	%r772, -1;
	// begin inline asm
	{  .reg .s32 r0;  .reg .pred p;  shfl.sync.up.b32 r0|p, %r747, %r745, %r770, %r772;  @p add.s32 r0, r0, %r747;  mov.s32 %r743, r0;}
	// end inline asm
	mov.b32 	%r751, 2;
	// begin inline asm
	{  .reg .s32 r0;  .reg .pred p;  shfl.sync.up.b32 r0|p, %r743, %r751, %r770, %r772;  @p add.s32 r0, r0, %r743;  mov.s32 %r749, r0;}
	// end inline asm
	mov.b32 	%r757, 4;
	// begin inline asm
	{  .reg .s32 r0;  .reg .pred p;  shfl.sync.up.b32 r0|p, %r749, %r757, %r770, %r772;  @p add.s32 r0, r0, %r749;  mov.s32 %r755, r0;}
	// end inline asm
	mov.b32 	%r763, 8;
	// begin inline asm
	{  .reg .s32 r0;  .reg .pred p;  shfl.sync.up.b32 r0|p, %r755, %r763, %r770, %r772;  @p add.s32 r0, r0, %r755;  mov.s32 %r761, r0;}
	// end inline asm
	mov.b32 	%r769, 16;
	// begin inline asm
	{  .reg .s32 r0;  .reg .pred p;  shfl.sync.up.b32 r0|p, %r761, %r769, %r770, %r772;  @p add.s32 r0, r0, %r761;  mov.s32 %r767, r0;}
	// end inline asm
	setp.ne.s32 	%p313, %r730, 31;
	@%p313 bra 	$L__BB10_104;
	shl.b32 	%r784, %r61, 2;
	add.s32 	%r786, %r737, %r784;
	st.shared.u32 	[%r786], %r767;
$L__BB10_104:
	sub.s32 	%r787, %r767, %r747;
	bar.sync 	0;
	ld.shared.v4.u32 	{%r788, %r789, %r790, %r791}, [_ZZN3cub18CUB_300001_SM_10006detail6select23DeviceSelectSweepKernelINS2_10policy_hubIyNS0_8NullTypeEiLb0ELNS0_10SelectImplE0EE10Policy1000EPyPS5_S9_S9_NS0_13ScanTileStateIiLb1EEES5_N4cuda3std3__48equal_toIvEEiNS2_19streaming_context_tIlLb1EEELS6_0EEEvT0_T1_T2_T3_T4_T5_T6_T7_iT8_NS1_7vsmem_tEE19static_temp_storage];
	add.s32 	%r792, %r789, %r788;
	setp.eq.s32 	%p314, %r61, 2;
	selp.b32 	%r793, %r792, %r788, %p314;
	add.s32 	%r794, %r792, %r790;
	setp.eq.s32 	%p315, %r61, 3;
	selp.b32 	%r795, %r794, %r793, %p315;
	add.s32 	%r796, %r794, %r791;
	setp.eq.s32 	%p316, %r61, 4;
	selp.b32 	%r797, %r796, %r795, %p316;
	ld.shared.v4.u32 	{%r798, %r799, %r800, %r801}, [_ZZN3cub18CUB_300001_SM_10006detail6select23DeviceSelectSweepKernelINS2_10policy_hubIyNS0_8NullTypeEiLb0ELNS0_10SelectImplE0EE10Policy1000EPyPS5_S9_S9_NS0_13ScanTileStateIiLb1EEES5_N4cuda3std3__48equal_toIvEEiNS2_19streaming_context_tIlLb1EEELS6_0EEEvT0_T1_T2_T3_T4_T5_T6_T7_iT8_NS1_7vsmem_tEE19static_temp_storage+16];
	add.s32 	%r802, %r796, %r798;
	setp.eq.s32 	%p317, %r61, 5;
	selp.b32 	%r803, %r802, %r797, %p317;
	add.s32 	%r804, %r802, %r799;
	setp.eq.s32 	%p318, %r61, 6;
	selp.b32 	%r805, %r804, %r803, %p318;
	add.s32 	%r806, %r804, %r800;
	setp.eq.s32 	%p319, %r61, 7;
	selp.b32 	%r807, %r806, %r805, %p319;
	add.s32 	%r808, %r806, %r801;
	setp.eq.s32 	%p320, %r61, 8;
	selp.b32 	%r809, %r808, %r807, %p320;
	ld.shared.v4.u32 	{%r810, %r811, %r812, %r813}, [_ZZN3cub18CUB_300001_SM_10006detail6select23DeviceSelectSweepKernelINS2_10policy_hubIyNS0_8NullTypeEiLb0ELNS0_10SelectImplE0EE10Policy1000EPyPS5_S9_S9_NS0_13ScanTileStateIiLb1EEES5_N4cuda3std3__48equal_toIvEEiNS2_19streaming_context_tIlLb1EEELS6_0EEEvT0_T1_T2_T3_T4_T5_T6_T7_iT8_NS1_7vsmem_tEE19static_temp_storage+32];
	add.s32 	%r814, %r808, %r810;
	setp.eq.s32 	%p321, %r61, 9;
	selp.b32 	%r815, %r814, %r809, %p321;
	add.s32 	%r816, %r814, %r811;
	setp.eq.s32 	%p322, %r61, 10;
	selp.b32 	%r817, %r816, %r815, %p322;
	add.s32 	%r818, %r816, %r812;
	setp.eq.s32 	%p323, %r61, 11;
	selp.b32 	%r819, %r818, %r817, %p323;
	add.s32 	%r74, %r818, %r813;
	setp.gt.u32 	%p324, %r1136, 31;
	setp.lt.u32 	%p325, %r1136, 32;
	setp.eq.s32 	%p326, %r730, 0;
	selp.b32 	%r820, 0, %r787, %p326;
	add.s32 	%r1132, %r819, %r820;
	selp.b32 	%r76, %r787, %r1132, %p325;
	@%p324 bra 	$L__BB10_129;
	setp.ne.s32 	%p327, %r1136, 0;
	mul.wide.s32 	%rd554, %r1, 8;
	add.s64 	%rd81, %rd4, %rd554;
	@%p327 bra 	$L__BB10_107;
	st.shared.u32 	[_ZZN3cub18CUB_300001_SM_10006detail6select23DeviceSelectSweepKernelINS2_10policy_hubIyNS0_8NullTypeEiLb0ELNS0_10SelectImplE0EE10Policy1000EPyPS5_S9_S9_NS0_13ScanTileStateIiLb1EEES5_N4cuda3std3__48equal_toIvEEiNS2_19streaming_context_tIlLb1EEELS6_0EEEvT0_T1_T2_T3_T4_T5_T6_T7_iT8_NS1_7vsmem_tEE19static_temp_storage+76], %r74;
	add.s64 	%rd555, %rd81, 256;
	mov.b32 	%r821, 100;
	// begin inline asm
	st.relaxed.gpu.v2.u32 [%rd555], {%r821, %r74};
	// end inline asm
$L__BB10_107:
	not.b32 	%r823, %r1136;
	add.s32 	%r1129, %r1, %r823;
	mov.u32 	%r78, %nctaid.x;
	setp.gt.u32 	%p328, %r78, 499;
	@%p328 bra 	$L__BB10_109;
	membar.cta;
	bra.uni 	$L__BB10_110;
$L__BB10_109:
	mov.b32 	%r824, 1140;
	// begin inline asm
	nanosleep.u32 %r824;
	// end inline asm
$L__BB10_110:
	mul.wide.s32 	%rd557, %r1129, 8;
	add.s64 	%rd558, %rd4, %rd557;
	add.s64 	%rd556, %rd558, 256;
	// begin inline asm
	ld.relaxed.gpu.v2.u32 {%r1130, %r1126}, [%rd556];
	// end inline asm
$L__BB10_111:
	setp.eq.s32 	%p329, %r1130, 99;
	mov.b32 	%r827, -1;
	vote.sync.any.pred 	%p330, %p329, %r827;
	not.pred 	%p331, %p330;
	@%p331 bra 	$L__BB10_116;
	@%p328 bra 	$L__BB10_114;
	membar.cta;
	bra.uni 	$L__BB10_115;
$L__BB10_114:
	mov.b32 	%r976, 380;
	// begin inline asm
	nanosleep.u32 %r976;
	// end inline asm
$L__BB10_115:
	// begin inline asm
	ld.relaxed.gpu.v2.u32 {%r1130, %r1126}, [%rd556];
	// end inline asm
	bra.uni 	$L__BB10_111;
$L__BB10_116:
	setp.eq.s32 	%p332, %r1130, 101;
	mov.b32 	%r854, -1;
	vote.sync.ballot.b32 	%r855, %p332, %r854;
	// begin inline asm
	mov.u32 %r829, %lanemask_ge;
	// end inline asm
	and.b32  	%r856, %r855, %r829;
	or.b32  	%r857, %r856, -2147483648;
	add.s32 	%r858, %r857, -1;
	not.b32 	%r859, %r857;
	and.b32  	%r860, %r859, %r858;
	popc.b32 	%r833, %r860;
	mov.b32 	%r832, 1;
	// begin inline asm
	shfl.sync.down.b32 %r830, %r1126, %r832, %r833, %r854;
	// end inline asm
	setp.lt.s32 	%p334, %r730, %r833;
	selp.b32 	%r861, %r830, 0, %p334;
	add.s32 	%r836, %r861, %r1126;
	mov.b32 	%r837, 2;
	// begin inline asm
	shfl.sync.down.b32 %r835, %r836, %r837, %r833, %r854;
	// end inline asm
	add.s32 	%r862, %r730, 2;
	setp.gt.s32 	%p335, %r862, %r833;
	selp.b32 	%r863, 0, %r835, %p335;
	add.s32 	%r841, %r836, %r863;
	mov.b32 	%r842, 4;
	// begin inline asm
	shfl.sync.down.b32 %r840, %r841, %r842, %r833, %r854;
	// end inline asm
	add.s32 	%r88, %r730, 4;
	setp.gt.s32 	%p336, %r88, %r833;
	selp.b32 	%r864, 0, %r840, %p336;
	add.s32 	%r846, %r841, %r864;
	mov.b32 	%r847, 8;
	// begin inline asm
	shfl.sync.down.b32 %r845, %r846, %r847, %r833, %r854;
	// end inline asm
	add.s32 	%r89, %r730, 8;
	setp.gt.s32 	%p337, %r89, %r833;
	selp.b32 	%r865, 0, %r845, %p337;
	add.s32 	%r851, %r846, %r865;
	mov.b32 	%r852, 16;
	// begin inline asm
	shfl.sync.down.b32 %r850, %r851, %r852, %r833, %r854;
	// end inline asm
	add.s32 	%r90, %r730, 16;
	setp.gt.s32 	%p338, %r90, %r833;
	selp.b32 	%r866, 0, %r850, %p338;
	add.s32 	%r1127, %r851, %r866;
	add.s64 	%rd83, %rd4, 256;
$L__BB10_117:
	setp.ne.s32 	%p339, %r1130, 101;
	mov.b32 	%r867, -1;
	vote.sync.all.pred 	%p340, %p339, %r867;
	not.pred 	%p341, %p340;
	@%p341 bra 	$L__BB10_125;
	mul.wide.s32 	%rd639, %r1129, 8;
	add.s64 	%rd640, %rd83, %rd639;
	add.s64 	%rd638, %rd640, -256;
	// begin inline asm
	ld.relaxed.gpu.v2.u32 {%r1130, %r1131}, [%rd638];
	// end inline asm
$L__BB10_119:
	setp.eq.s32 	%p390, %r1130, 99;
	mov.b32 	%r933, -1;
	vote.sync.any.pred 	%p391, %p390, %r933;
	not.pred 	%p392, %p391;
	@%p392 bra 	$L__BB10_124;
	@%p328 bra 	$L__BB10_122;
	membar.cta;
	bra.uni 	$L__BB10_123;
$L__BB10_122:
	mov.b32 	%r973, 380;
	// begin inline asm
	nanosleep.u32 %r973;
	// end inline asm
$L__BB10_123:
	// begin inline asm
	ld.relaxed.gpu.v2.u32 {%r1130, %r1131}, [%rd638];
	// end inline asm
	bra.uni 	$L__BB10_119;
$L__BB10_124:
	setp.eq.s32 	%p393, %r1130, 101;
	mov.b32 	%r959, -1;
	vote.sync.ballot.b32 	%r960, %p393, %r959;
	and.b32  	%r961, %r960, %r829;
	or.b32  	%r962, %r961, -2147483648;
	add.s32 	%r963, %r962, -1;
	not.b32 	%r964, %r962;
	and.b32  	%r965, %r964, %r963;
	popc.b32 	%r938, %r965;
	mov.b32 	%r937, 1;
	// begin inline asm
	shfl.sync.down.b32 %r935, %r1131, %r937, %r938, %r959;
	// end inline asm
	setp.lt.s32 	%p395, %r730, %r938;
	selp.b32 	%r966, %r935, 0, %p395;
	add.s32 	%r941, %r966, %r1131;
	mov.b32 	%r942, 2;
	// begin inline asm
	shfl.sync.down.b32 %r940, %r941, %r942, %r938, %r959;
	// end inline asm
	add.s32 	%r967, %r730, 2;
	setp.gt.s32 	%p396, %r967, %r938;
	selp.b32 	%r968, 0, %r940, %p396;
	add.s32 	%r946, %r941, %r968;
	mov.b32 	%r947, 4;
	// begin inline asm
	shfl.sync.down.b32 %r945, %r946, %r947, %r938, %r959;
	// end inline asm
	setp.gt.s32 	%p397, %r88, %r938;
	selp.b32 	%r969, 0, %r945, %p397;
	add.s32 	%r951, %r946, %r969;
	mov.b32 	%r952, 8;
	// begin inline asm
	shfl.sync.down.b32 %r950, %r951, %r952, %r938, %r959;
	// end inline asm
	setp.gt.s32 	%p398, %r89, %r938;
	selp.b32 	%r970, 0, %r950, %p398;
	add.s32 	%r956, %r951, %r970;
	mov.b32 	%r957, 16;
	// begin inline asm
	shfl.sync.down.b32 %r955, %r956, %r957, %r938, %r959;
	// end inline asm
	setp.gt.s32 	%p399, %r90, %r938;
	selp.b32 	%r971, 0, %r955, %p399;
	add.s32 	%r972, %r971, %r1127;
	add.s32 	%r1127, %r972, %r956;
	add.s32 	%r1129, %r1129, -32;
	bra.uni 	$L__BB10_117;
$L__BB10_125:
	setp.ne.s32 	%p342, %r1136, 0;
	@%p342 bra 	$L__BB10_127;
	add.s32 	%r870, %r1127, %r74;
	add.s64 	%rd559, %rd81, 256;
	mov.b32 	%r869, 101;
	// begin inline asm
	st.relaxed.gpu.v2.u32 [%rd559], {%r869, %r870};
	// end inline asm
	st.shared.u32 	[_ZZN3cub18CUB_300001_SM_10006detail6select23DeviceSelectSweepKernelINS2_10policy_hubIyNS0_8NullTypeEiLb0ELNS0_10SelectImplE0EE10Policy1000EPyPS5_S9_S9_NS0_13ScanTileStateIiLb1EEES5_N4cuda3std3__48equal_toIvEEiNS2_19streaming_context_tIlLb1EEELS6_0EEEvT0_T1_T2_T3_T4_T5_T6_T7_iT8_NS1_7vsmem_tEE19static_temp_storage+68], %r1127;
	st.shared.u32 	[_ZZN3cub18CUB_300001_SM_10006detail6select23DeviceSelectSweepKernelINS2_10policy_hubIyNS0_8NullTypeEiLb0ELNS0_10SelectImplE0EE10Policy1000EPyPS5_S9_S9_NS0_13ScanTileStateIiLb1EEES5_N4cuda3std3__48equal_toIvEEiNS2_19streaming_context_tIlLb1EEELS6_0EEEvT0_T1_T2_T3_T4_T5_T6_T7_iT8_NS1_7vsmem_tEE19static_temp_storage+72], %r870;
$L__BB10_127:
	setp.ne.s32 	%p343, %r730, 0;
	mov.u32 	%r1132, %r76;
	@%p343 bra 	$L__BB10_129;
	st.shared.u32 	[_ZZN3cub18CUB_300001_SM_10006detail6select23DeviceSelectSweepKernelINS2_10policy_hubIyNS0_8NullTypeEiLb0ELNS0_10SelectImplE0EE10Policy1000EPyPS5_S9_S9_NS0_13ScanTileStateIiLb1EEES5_N4cuda3std3__48equal_toIvEEiNS2_19streaming_context_tIlLb1EEELS6_0EEEvT0_T1_T2_T3_T4_T5_T6_T7_iT8_NS1_7vsmem_tEE19static_temp_storage+60], %r1127;
	mov.u32 	%r1132, %r1127;
$L__BB10_129:
	mov.u64 	%rd85, %rd298;
	setp.eq.s32 	%p344, %r1136, 0;
	bar.sync 	0;
	ld.shared.u32 	%r871, [_ZZN3cub18CUB_300001_SM_10006detail6select23DeviceSelectSweepKernelINS2_10policy_hubIyNS0_8NullTypeEiLb0ELNS0_10SelectImplE0EE10Policy1000EPyPS5_S9_S9_NS0_13ScanTileStateIiLb1EEES5_N4cuda3std3__48equal_toIvEEiNS2_19streaming_context_tIlLb1EEELS6_0EEEvT0_T1_T2_T3_T4_T5_T6_T7_iT8_NS1_7vsmem_tEE19static_temp_storage+60];
	.pragma "used_bytes_mask 61680";
	ld.shared.v4.u32 	{%r872, %r106, %r873, %r107}, [_ZZN3cub18CUB_300001_SM_10006detail6select23DeviceSelectSweepKernelINS2_10policy_hubIyNS0_8NullTypeEiLb0ELNS0_10SelectImplE0EE10Policy1000EPyPS5_S9_S9_NS0_13ScanTileStateIiLb1EEES5_N4cuda3std3__48equal_toIvEEiNS2_19streaming_context_tIlLb1EEELS6_0EEEvT0_T1_T2_T3_T4_T5_T6_T7_iT8_NS1_7vsmem_tEE19static_temp_storage+64];
	selp.b32 	%r874, 0, %r871, %p344;
	add.s32 	%r108, %r874, %r1132;
	setp.ne.s64 	%p345, %rd771, %rd66;
	selp.u32 	%r875, 1, 0, %p345;
	add.s32 	%r109, %r108, %r875;
	add.s32 	%r110, %r63, %r108;
	add.s32 	%r111, %r64, %r108;
	add.s32 	%r112, %r65, %r108;
	add.s32 	%r113, %r66, %r108;
	add.s32 	%r114, %r67, %r108;
	add.s32 	%r115, %r68, %r108;
	add.s32 	%r116, %r69, %r108;
	add.s32 	%r117, %r70, %r108;
	add.s32 	%r118, %r71, %r108;
	setp.gt.s32 	%p346, %r107, 384;
	@%p346 bra 	$L__BB10_174;
	setp.ne.s64 	%p347, %rd771, %rd66;
	ld.param.u8 	%rs3, [%rd85];
	ld.param.u64 	%rd560, [%rd85+24];
	cvta.to.global.u64 	%rd86, %rd560;
	@%p347 bra 	$L__BB10_131;
	bra.uni 	$L__BB10_134;
$L__BB10_131:
	setp.ne.s16 	%p348, %rs3, 0;
	mov.b64 	%rd777, 0;
	@%p348 bra 	$L__BB10_133;
	ld.global.u64 	%rd777, [%rd86];
$L__BB10_133:
	cvt.s64.s32 	%rd562, %r108;
	add.s64 	%rd563, %rd777, %rd562;
	shl.b64 	%rd564, %rd563, 3;
	add.s64 	%rd565, %rd2, %rd564;
	st.global.u64 	[%rd565], %rd66;
$L__BB10_134:
	setp.eq.s64 	%p349, %rd66, %rd67;
	@%p349 bra 	$L__BB10_138;
	setp.ne.s16 	%p350, %rs3, 0;
	mov.b64 	%rd778, 0;
	@%p350 bra 	$L__BB10_137;
	ld.global.u64 	%rd778, [%rd86];
$L__BB10_137:
	cvt.s64.s32 	%rd567, %r109;
	add.s64 	%rd568, %rd778, %rd567;
	shl.b64 	%rd569, %rd568, 3;
	add.s64 	%rd570, %rd2, %rd569;
	st.global.u64 	[%rd570], %rd67;
$L__BB10_138:
	setp.eq.s64 	%p351, %rd67, %rd68;
	@%p351 bra 	$L__BB10_142;
	setp.ne.s16 	%p352, %rs3, 0;
	mov.b64 	%rd779, 0;
	@%p352 bra 	$L__BB10_141;
	ld.global.u64 	%rd779, [%rd86];
$L__BB10_141:
	cvt.s64.s32 	%rd572, %r110;
	add.s64 	%rd573, %rd779, %rd572;
	shl.b64 	%rd574, %rd573, 3;
	add.s64 	%rd575, %rd2, %rd574;
	st.global.u64 	[%rd575], %rd68;
$L__BB10_142:
	setp.eq.s64 	%p353, %rd68, %rd69;
	@%p353 bra 	$L__BB10_146;
	setp.ne.s16 	%p354, %rs3, 0;
	mov.b64 	%rd780, 0;
	@%p354 bra 	$L__BB10_145;
	ld.global.u64 	%rd780, [%rd86];
$L__BB10_145:
	cvt.s64.s32 	%rd577, %r111;
	add.s64 	%rd578, %rd780, %rd577;
	shl.b64 	%rd579, %rd578, 3;
	add.s64 	%rd580, %rd2, %rd579;
	st.global.u64 	[%rd580], %rd69;
$L__BB10_146:
	setp.eq.s64 	%p355, %rd69, %rd70;
	@%p355 bra 	$L__BB10_150;
	setp.ne.s16 	%p356, %rs3, 0;
	mov.b64 	%rd781, 0;
	@%p356 bra 	$L__BB10_149;
	ld.global.u64 	%rd781, [%rd86];
$L__BB10_149:
	cvt.s64.s32 	%rd582, %r112;
	add.s64 	%rd583, %rd781, %rd582;
	shl.b64 	%rd584, %rd583, 3;
	add.s64 	%rd585, %rd2, %rd584;
	st.global.u64 	[%rd585], %rd70;
$L__BB10_150:
	setp.eq.s64 	%p357, %rd70, %rd71;
	@%p357 bra 	$L__BB10_154;
	setp.ne.s16 	%p358, %rs3, 0;
	mov.b64 	%rd782, 0;
	@%p358 bra 	$L__BB10_153;
	ld.global.u64 	%rd782, [%rd86];
$L__BB10_153:
	cvt.s64.s32 	%rd587, %r113;
	add.s64 	%rd588, %rd782, %rd587;
	shl.b64 	%rd589, %rd588, 3;
	add.s64 	%rd590, %rd2, %rd589;
	st.global.u64 	[%rd590], %rd71;
$L__BB10_154:
	setp.eq.s64 	%p359, %rd71, %rd72;
	@%p359 bra 	$L__BB10_158;
	setp.ne.s16 	%p360, %rs3, 0;
	mov.b64 	%rd783, 0;
	@%p360 bra 	$L__BB10_157;
	ld.global.u64 	%rd783, [%rd86];
$L__BB10_157:
	cvt.s64.s32 	%rd592, %r114;
	add.s64 	%rd593, %rd783, %rd592;
	shl.b64 	%rd594, %rd593, 3;
	add.s64 	%rd595, %rd2, %rd594;
	st.global.u64 	[%rd595], %rd72;
$L__BB10_158:
	setp.eq.s64 	%p361, %rd72, %rd73;
	@%p361 bra 	$L__BB10_162;
	setp.ne.s16 	%p362, %rs3, 0;
	mov.b64 	%rd784, 0;
	@%p362 bra 	$L__BB10_161;
	ld.global.u64 	%rd784, [%rd86];
$L__BB10_161:
	cvt.s64.s32 	%rd597, %r115;
	add.s64 	%rd598, %rd784, %rd597;
	shl.b64 	%rd599, %rd598, 3;
	add.s64 	%rd600, %rd2, %rd599;
	st.global.u64 	[%rd600], %rd73;
$L__BB10_162:
	setp.eq.s64 	%p363, %rd73, %rd74;
	@%p363 bra 	$L__BB10_166;
	setp.ne.s16 	%p364, %rs3, 0;
	mov.b64 	%rd785, 0;
	@%p364 bra 	$L__BB10_165;
	ld.global.u64 	%rd785, [%rd86];
$L__BB10_165:
	cvt.s64.s32 	%rd602, %r116;
	add.s64 	%rd603, %rd785, %rd602;
	shl.b64 	%rd604, %rd603, 3;
	add.s64 	%rd605, %rd2, %rd604;
	st.global.u64 	[%rd605], %rd74;
$L__BB10_166:
	setp.eq.s64 	%p365, %rd74, %rd75;
	@%p365 bra 	$L__BB10_170;
	setp.ne.s16 	%p366, %rs3, 0;
	mov.b64 	%rd786, 0;
	@%p366 bra 	$L__BB10_169;
	ld.global.u64 	%rd786, [%rd86];
$L__BB10_169:
	cvt.s64.s32 	%rd607, %r117;
	add.s64 	%rd608, %rd786, %rd607;
	shl.b64 	%rd609, %rd608, 3;
	add.s64 	%rd610, %rd2, %rd609;
	st.global.u64 	[%rd610], %rd75;
$L__BB10_170:
	setp.eq.s64 	%p367, %rd75, %rd76;
	@%p367 bra 	$L__BB10_475;
	setp.ne.s16 	%p368, %rs3, 0;
	mov.b64 	%rd787, 0;
	@%p368 bra 	$L__BB10_173;
	ld.global.u64 	%rd787, [%rd86];
$L__BB10_173:
	cvt.s64.s32 	%rd612, %r118;
	add.s64 	%rd613, %rd787, %rd612;
	shl.b64 	%rd614, %rd613, 3;
	add.s64 	%rd615, %rd2, %rd614;
	st.global.u64 	[%rd615], %rd76;
	bra.uni 	$L__BB10_475;
$L__BB10_174:
	setp.eq.s64 	%p369, %rd771, %rd66;
	bar.sync 	0;
	@%p369 bra 	$L__BB10_176;
	sub.s32 	%r876, %r108, %r106;
	shl.b32 	%r877, %r876, 3;
	mov.u32 	%r878, _ZZN3cub18CUB_300001_SM_10006detail6select23DeviceSelectSweepKernelINS2_10policy_hubIyNS0_8NullTypeEiLb0ELNS0_10SelectImplE0EE10Policy1000EPyPS5_S9_S9_NS0_13ScanTileStateIiLb1EEES5_N4cuda3std3__48equal_toIvEEiNS2_19streaming_context_tIlLb1EEELS6_0EEEvT0_T1_T2_T3_T4_T5_T6_T7_iT8_NS1_7vsmem_tEE19static_temp_storage;
	add.s32 	%r879, %r878, %r877;
	st.shared.u64 	[%r879], %rd66;
$L__BB10_176:
	setp.eq.s64 	%p370, %rd66, %rd67;
	@%p370 bra 	$L__BB10_178;
	sub.s32 	%r880, %r109, %r106;
	shl.b32 	%r881, %r880, 3;
	mov.u32 	%r882, _ZZN3cub18CUB_300001_SM_10006detail6select23DeviceSelectSweepKernelINS2_10policy_hubIyNS0_8NullTypeEiLb0ELNS0_10SelectImplE0EE10Policy1000EPyPS5_S9_S9_NS0_13ScanTileStateIiLb1EEES5_N4cuda3std3__48equal_toIvEEiNS2_19streaming_context_tIlLb1EEELS6_0EEEvT0_T1_T2_T3_T4_T5_T6_T7_iT8_NS1_7vsmem_tEE19static_temp_storage;
	add.s32 	%r883, %r882, %r881;
	st.shared.u64 	[%r883], %rd67;
$L__BB10_178:
	setp.eq.s64 	%p371, %rd67, %rd68;
	@%p371 bra 	$L__BB10_180;
	sub.s32 	%r884, %r110, %r106;
	shl.b32 	%r885, %r884, 3;
	mov.u32 	%r886, _ZZN3cub18CUB_300001_SM_10006detail6select23DeviceSelectSweepKernelINS2_10policy_hubIyNS0_8NullTypeEiLb0ELNS0_10SelectImplE0EE10Policy1000EPyPS5_S9_S9_NS0_13ScanTileStateIiLb1EEES5_N4cuda3std3__48equal_toIvEEiNS2_19streaming_context_tIlLb1EEELS6_0EEEvT0_T1_T2_T3_T4_T5_T6_T7_iT8_NS1_7vsmem_tEE19static_temp_storage;
	add.s32 	%r887, %r886, %r885;
	st.shared.u64 	[%r887], %rd68;
$L__BB10_180:
	setp.eq.s64 	%p372, %rd68, %rd69;
	@%p372 bra 	$L__BB10_182;
	sub.s32 	%r888, %r111, %r106;
	shl.b32 	%r889, %r888, 3;
	mov.u32 	%r890, _ZZN3cub18CUB_300001_SM_10006detail6select23DeviceSelectSweepKernelINS2_10policy_hubIyNS0_8NullTypeEiLb0ELNS0_10SelectImplE0EE10Policy1000EPyPS5_S9_S9_NS0_13ScanTileStateIiLb1EEES5_N4cuda3std3__48equal_toIvEEiNS2_19streaming_context_tIlLb1EEELS6_0EEEvT0_T1_T2_T3_T4_T5_T6_T7_iT8_NS1_7vsmem_tEE19static_temp_storage;
	add.s32 	%r891, %r890, %r889;
	st.shared.u64 	[%r891], %rd69;
$L__BB10_182:
	setp.eq.s64 	%p373, %rd69, %rd70;
	@%p373 bra 	$L__BB10_184;
	sub.s32 	%r892, %r112, %r106;
	shl.b32 	%r893, %r892, 3;
	mov.u32 	%r894, _ZZN3cub18CUB_300001_SM_10006detail6select23DeviceSelectSweepKernelINS2_10policy_hubIyNS0_8NullTypeEiLb0ELNS0_10SelectImplE0EE10Policy1000EPyPS5_S9_S9_NS0_13ScanTileStateIiLb1EEES5_N4cuda3std3__48equal_toIvEEiNS2_19streaming_context_tIlLb1EEELS6_0EEEvT0_T1_T2_T3_T4_T5_T6_T7_iT8_NS1_7vsmem_tEE19static_temp_storage;
	add.s32 	%r895, %r894, %r893;
	st.shared.u64 	[%r895], %rd70;
$L__BB10_184:
	setp.eq.s64 	%p374, %rd70, %rd71;
	@%p374 bra 	$L__BB10_186;
	sub.s32 	%r896, %r113, %r106;
	shl.b32 	%r897, %r896, 3;
	mov.u32 	%r898, _ZZN3cub18CUB_300001_SM_10006detail6select23DeviceSelectSweepKernelINS2_10policy_hubIyNS0_8NullTypeEiLb0ELNS0_10SelectImplE0EE10Policy1000EPyPS5_S9_S9_NS0_13ScanTileStateIiLb1EEES5_N4cuda3std3__48equal_toIvEEiNS2_19streaming_context_tIlLb1EEELS6_0EEEvT0_T1_T2_T3_T4_T5_T6_T7_iT8_NS1_7vsmem_tEE19static_temp_storage;
	add.s32 	%r899, %r898, %r897;
	st.shared.u64 	[%r899], %rd71;
$L__BB10_186:
	setp.eq.s64 	%p375, %rd71, %rd72;
	@%p375 bra 	$L__BB10_188;
	sub.s32 	%r900, %r114, %r106;
	shl.b32 	%r901, %r900, 3;
	mov.u32 	%r902, _ZZN3cub18CUB_300001_SM_10006detail6select23DeviceSelectSweepKernelINS2_10policy_hubIyNS0_8NullTypeEiLb0ELNS0_10SelectImplE0EE10Policy1000EPyPS5_S9_S9_NS0_13ScanTileStateIiLb1EEES5_N4cuda3std3__48equal_toIvEEiNS2_19streaming_context_tIlLb1EEELS6_0EEEvT0_T1_T2_T3_T4_T5_T6_T7_iT8_NS1_7vsmem_tEE19static_temp_storage;
	add.s32 	%r903, %r902, %r901;
	st.shared.u64 	[%r903], %rd72;
$L__BB10_188:
	setp.eq.s64 	%p376, %rd72, %rd73;
	@%p376 bra 	$L__BB10_190;
	sub.s32 	%r904, %r115, %r106;
	shl.b32 	%r905, %r904, 3;
	mov.u32 	%r906, _ZZN3cub18CUB_300001_SM_10006detail6select23DeviceSelectSweepKernelINS2_10policy_hubIyNS0_8NullTypeEiLb0ELNS0_10SelectImplE0EE10Policy1000EPyPS5_S9_S9_NS0_13ScanTileStateIiLb1EEES5_N4cuda3std3__48equal_toIvEEiNS2_19streaming_context_tIlLb1EEELS6_0EEEvT0_T1_T2_T3_T4_T5_T6_T7_iT8_NS1_7vsmem_tEE19static_temp_storage;
	add.s32 	%r907, %r906, %r905;
	st.shared.u64 	[%r907], %rd73;
$L__BB10_190:
	setp.eq.s64 	%p377, %rd73, %rd74;
	@%p377 bra 	$L__BB10_192;
	sub.s32 	%r908, %r116, %r106;
	shl.b32 	%r909, %r908, 3;
	mov.u32 	%r910, _ZZN3cub18CUB_300001_SM_10006detail6select23DeviceSelectSweepKernelINS2_10policy_hubIyNS0_8NullTypeEiLb0ELNS0_10SelectImplE0EE10Policy1000EPyPS5_S9_S9_NS0_13ScanTileStateIiLb1EEES5_N4cuda3std3__48equal_toIvEEiNS2_19streaming_context_tIlLb1EEELS6_0EEEvT0_T1_T2_T3_T4_T5_T6_T7_iT8_NS1_7vsmem_tEE19static_temp_storage;
	add.s32 	%r911, %r910, %r909;
	st.shared.u64 	[%r911], %rd74;
$L__BB10_192:
	setp.eq.s64 	%p378, %rd74, %rd75;
	@%p378 bra 	$L__BB10_194;
	sub.s32 	%r912, %r117, %r106;
	shl.b32 	%r913, %r912, 3;
	mov.u32 	%r914, _ZZN3cub18CUB_300001_SM_10006detail6select23DeviceSelectSweepKernelINS2_10policy_hubIyNS0_8NullTypeEiLb0ELNS0_10SelectImplE0EE10Policy1000EPyPS5_S9_S9_NS0_13ScanTileStateIiLb1EEES5_N4cuda3std3__48equal_toIvEEiNS2_19streaming_context_tIlLb1EEELS6_0EEEvT0_T1_T2_T3_T4_T5_T6_T7_iT8_NS1_7vsmem_tEE19static_temp_storage;
	add.s32 	%r915, %r914, %r913;
	st.shared.u64 	[%r915], %rd75;
$L__BB10_194:
	setp.eq.s64 	%p379, %rd75, %rd76;
	@%p379 bra 	$L__BB10_196;
	sub.s32 	%r916, %r118, %r106;
	shl.b32 	%r917, %r916, 3;
	mov.u32 	%r918, _ZZN3cub18CUB_300001_SM_10006detail6select23DeviceSelectSweepKernelINS2_10policy_hubIyNS0_8NullTypeEiLb0ELNS0_10SelectImplE0EE10Policy1000EPyPS5_S9_S9_NS0_13ScanTileStateIiLb1EEES5_N4cuda3std3__48equal_toIvEEiNS2_19streaming_context_tIlLb1EEELS6_0EEEvT0_T1_T2_T3_T4_T5_T6_T7_iT8_NS1_7vsmem_tEE19static_temp_storage;
	add.s32 	%r919, %r918, %r917;
	st.shared.u64 	[%r919], %rd76;
$L__BB10_196:
	bar.sync 	0;
	setp.ge.s32 	%p380, %r1136, %r107;
	@%p380 bra 	$L__BB10_475;
	ld.param.u8 	%rs4, [%rd85];
	ld.param.u64 	%rd616, [%rd85+24];
	cvta.to.global.u64 	%rd87, %rd616;
	not.b32 	%r920, %r1136;
	add.s32 	%r119, %r107, %r920;
	mul.hi.u32 	%r921, %r119, -1431655765;
	shr.u32 	%r922, %r921, 8;
	add.s32 	%r120, %r922, 1;
	and.b32  	%r923, %r922, 3;
	setp.eq.s32 	%p381, %r923, 3;
	@%p381 bra 	$L__BB10_202;
	and.b32  	%r924, %r120, 3;
	add.s32 	%r1135, %r106, %r1136;
	shl.b32 	%r925, %r1136, 3;
	mov.u32 	%r926, _ZZN3cub18CUB_300001_SM_10006detail6select23DeviceSelectSweepKernelINS2_10policy_hubIyNS0_8NullTypeEiLb0ELNS0_10SelectImplE0EE10Policy1000EPyPS5_S9_S9_NS0_13ScanTileStateIiLb1EEES5_N4cuda3std3__48equal_toIvEEiNS2_19streaming_context_tIlLb1EEELS6_0EEEvT0_T1_T2_T3_T4_T5_T6_T7_iT8_NS1_7vsmem_tEE19static_temp_storage;
	add.s32 	%r1134, %r926, %r925;
	neg.s32 	%r1133, %r924;
	mad.lo.s32 	%r1136, %r924, 384, %r1136;
$L__BB10_199:
	.pragma "nounroll";
	setp.ne.s16 	%p382, %rs4, 0;
	ld.shared.u64 	%rd88, [%r1134];
	mov.b64 	%rd772, 0;
	@%p382 bra 	$L__BB10_201;
	ld.global.u64 	%rd772, [%rd87];
$L__BB10_201:
	cvt.s64.s32 	%rd618, %r1135;
	add.s64 	%rd619, %rd772, %rd618;
	shl.b64 	%rd620, %rd619, 3;
	add.s64 	%rd621, %rd2, %rd620;
	st.global.u64 	[%rd621], %rd88;
	add.s32 	%r1135, %r1135, 384;
	add.s32 	%r1134, %r1134, 3072;
	add.s32 	%r1133, %r1133, 1;
	setp.ne.s32 	%p383, %r1133, 0;
	@%p383 bra 	$L__BB10_199;
$L__BB10_202:
	setp.lt.u32 	%p384, %r119, 1152;
	@%p384 bra 	$L__BB10_475;
	add.s32 	%r1138, %r106, %r1136;
	shl.b32 	%r927, %r1136, 3;
	mov.u32 	%r928, _ZZN3cub18CUB_300001_SM_10006detail6select23DeviceSelectSweepKernelINS2_10policy_hubIyNS0_8NullTypeEiLb0ELNS0_10SelectImplE0EE10Policy1000EPyPS5_S9_S9_NS0_13ScanTileStateIiLb1EEES5_N4cuda3std3__48equal_toIvEEiNS2_19streaming_context_tIlLb1EEELS6_0EEEvT0_T1_T2_T3_T4_T5_T6_T7_iT8_NS1_7vsmem_tEE19static_temp_storage;
	add.s32 	%r929, %r927, %r928;
	add.s32 	%r1137, %r929, 6144;
$L__BB10_204:
	setp.ne.s16 	%p385, %rs4, 0;
	cvt.s64.s32 	%rd91, %r1138;
	ld.shared.u64 	%rd92, [%r1137+-6144];
	mov.b64 	%rd773, 0;
	@%p385 bra 	$L__BB10_206;
	ld.global.u64 	%rd773, [%rd87];
$L__BB10_206:
	setp.ne.s16 	%p386, %rs4, 0;
	add.s64 	%rd624, %rd773, %rd91;
	shl.b64 	%rd625, %rd624, 3;
	add.s64 	%rd626, %rd2, %rd625;
	st.global.u64 	[%rd626], %rd92;
	ld.shared.u64 	%rd95, [%r1137+-3072];
	mov.b64 	%rd774, 0;
	@%p386 bra 	$L__BB10_208;
	ld.global.u64 	%rd774, [%rd87];
$L__BB10_208:
	setp.ne.s16 	%p387, %rs4, 0;
	add.s64 	%rd628, %rd774, %rd91;
	shl.b64 	%rd629, %rd628, 3;
	add.s64 	%rd630, %rd2, %rd629;
	st.global.u64 	[%rd630+3072], %rd95;
	ld.shared.u64 	%rd98, [%r1137];
	mov.b64 	%rd775, 0;
	@%p387 bra 	$L__BB10_210;
	ld.global.u64 	%rd775, [%rd87];
$L__BB10_210:
	setp.ne.s16 	%p388, %rs4, 0;
	add.s64 	%rd632, %rd775, %rd91;
	shl.b64 	%rd633, %rd632, 3;
	add.s64 	%rd634, %rd2, %rd633;
	st.global.u64 	[%rd634+6144], %rd98;
	ld.shared.u64 	%rd101, [%r1137+3072];
	mov.b64 	%rd776, 0;
	@%p388 bra 	$L__BB10_212;
	ld.global.u64 	%rd776, [%rd87];
$L__BB10_212:
	cvt.u32.u64 	%r930, %rd91;
	add.s64 	%rd635, %rd776, %rd91;
	shl.b64 	%rd636, %rd635, 3;
	add.s64 	%rd637, %rd2, %rd636;
	st.global.u64 	[%rd637+9216], %rd101;
	add.s32 	%r1136, %r1136, 1536;
	add.s32 	%r1138, %r930, 1536;
	add.s32 	%r1137, %r1137, 12288;
	setp.lt.s32 	%p389, %r1136, %r107;
	@%p389 bra 	$L__BB10_204;
	bra.uni 	$L__BB10_475;
$L__BB10_213:
	ld.param.u32 	%r1117, [_ZN3cub18CUB_300001_SM_10006detail6select23DeviceSelectSweepKernelINS2_10policy_hubIyNS0_8NullTypeEiLb0ELNS0_10SelectImplE0EE10Policy1000EPyPS5_S9_S9_NS0_13ScanTileStateIiLb1EEES5_N4cuda3std3__48equal_toIvEEiNS2_19streaming_context_tIlLb1EEELS6_0EEEvT0_T1_T2_T3_T4_T5_T6_T7_iT8_NS1_7vsmem_tE_param_7];
	sub.s32 	%r140, %r1117, %r2;
	setp.ne.s32 	%p30, %r1, 0;
	@%p30 bra 	$L__BB10_330;
	ld.param.u8 	%rs27, [%rd1];
	setp.eq.s16 	%p177, %rs27, 0;
	ld.param.u64 	%rd414, [%rd1+16];
	selp.b64 	%rd415, %rd414, 0, %p177;
	cvt.u64.u32 	%rd416, %r2;
	add.s64 	%rd417, %rd415, %rd416;
	mov.u32 	%r1142, %tid.x;
	and.b32  	%r570, %r1142, 31;
	and.b32  	%r571, %r1142, 992;
	mul.lo.s32 	%r572, %r571, 11;
	or.b32  	%r142, %r572, %r570;
	setp.ge.s32 	%p178, %r142, %r140;
	cvt.u64.u32 	%rd418, %r142;
	add.s64 	%rd419, %rd417, %rd418;
	shl.b64 	%rd420, %rd419, 3;
	add.s64 	%rd126, %rd3, %rd420;
	@%p178 bra 	$L__BB10_216;
	ld.global.u64 	%rd788, [%rd126];
$L__BB10_216:
	add.s32 	%r573, %r142, 32;
	setp.ge.s32 	%p179, %r573, %r140;
	@%p179 bra 	$L__BB10_218;
	ld.global.u64 	%rd789, [%rd126+256];
$L__BB10_218:
	add.s32 	%r574, %r142, 64;
	setp.ge.s32 	%p180, %r574, %r140;
	@%p180 bra 	$L__BB10_220;
	ld.global.u64 	%rd790, [%rd126+512];
$L__BB10_220:
	add.s32 	%r575, %r142, 96;
	setp.ge.s32 	%p181, %r575, %r140;
	@%p181 bra 	$L__BB10_222;
	ld.global.u64 	%rd791, [%rd126+768];
$L__BB10_222:
	add.s32 	%r576, %r142, 128;
	setp.ge.s32 	%p182, %r576, %r140;
	@%p182 bra 	$L__BB10_224;
	ld.global.u64 	%rd792, [%rd126+1024];
$L__BB10_224:
	add.s32 	%r577, %r142, 160;
	setp.ge.s32 	%p183, %r577, %r140;
	@%p183 bra 	$L__BB10_226;
	ld.global.u64 	%rd793, [%rd126+1280];
$L__BB10_226:
	add.s32 	%r578, %r142, 192;
	setp.ge.s32 	%p184, %r578, %r140;
	@%p184 bra 	$L__BB10_228;
	ld.global.u64 	%rd794, [%rd126+1536];
$L__BB10_228:
	add.s32 	%r579, %r142, 224;
	setp.ge.s32 	%p185, %r579, %r140;
	@%p185 bra 	$L__BB10_230;
	ld.global.u64 	%rd795, [%rd126+1792];
$L__BB10_230:
	add.s32 	%r580, %r142, 256;
	setp.ge.s32 	%p186, %r580, %r140;
	@%p186 bra 	$L__BB10_232;
	ld.global.u64 	%rd796, [%rd126+2048];
$L__BB10_232:
	add.s32 	%r581, %r142, 288;
	setp.ge.s32 	%p187, %r581, %r140;
	@%p187 bra 	$L__BB10_234;
	ld.global.u64 	%rd797, [%rd126+2304];
$L__BB10_234:
	add.s32 	%r582, %r142, 320;
	setp.ge.s32 	%p188, %r582, %r140;
	@%p188 bra 	$L__BB10_236;
	ld.global.u64 	%rd798, [%rd126+2560];
$L__BB10_236:
	// begin inline asm
	mov.u32 %r583, %laneid;
	// end inline asm
	shr.u32 	%r144, %r1142, 5;
	mad.lo.s32 	%r584, %r144, 352, %r583;
	shl.b32 	%r585, %r584, 3;
	mov.u32 	%r586, _ZZN3cub18CUB_300001_SM_10006detail6select23DeviceSelectSweepKernelINS2_10policy_hubIyNS0_8NullTypeEiLb0ELNS0_10SelectImplE0EE10Policy1000EPyPS5_S9_S9_NS0_13ScanTileStateIiLb1EEES5_N4cuda3std3__48equal_toIvEEiNS2_19streaming_context_tIlLb1EEELS6_0EEEvT0_T1_T2_T3_T4_T5_T6_T7_iT8_NS1_7vsmem_tEE19static_temp_storage;
	add.s32 	%r587, %r586, %r585;
	st.shared.u64 	[%r587], %rd788;
	st.shared.u64 	[%r587+256], %rd789;
	st.shared.u64 	[%r587+512], %rd790;
	st.shared.u64 	[%r587+768], %rd791;
	st.shared.u64 	[%r587+1024], %rd792;
	st.shared.u64 	[%r587+1280], %rd793;
	st.shared.u64 	[%r587+1536], %rd794;
	st.shared.u64 	[%r587+1792], %rd795;
	st.shared.u64 	[%r587+2048], %rd796;
	st.shared.u64 	[%r587+2304], %rd797;
	st.shared.u64 	[%r587+2560], %rd798;
	bar.warp.sync 	-1;
	mad.lo.s32 	%r588, %r583, 80, %r587;
	ld.shared.u64 	%rd149, [%r588];
	ld.shared.u64 	%rd150, [%r588+8];
	ld.shared.u64 	%rd151, [%r588+16];
	ld.shared.u64 	%rd152, [%r588+24];
	ld.shared.u64 	%rd153, [%r588+32];
	ld.shared.u64 	%rd154, [%r588+40];
	ld.shared.u64 	%rd155, [%r588+48];
	ld.shared.u64 	%rd156, [%r588+56];
	ld.shared.u64 	%rd157, [%r588+64];
	ld.shared.u64 	%rd158, [%r588+72];
	ld.shared.u64 	%rd159, [%r588+80];
	setp.eq.s16 	%p189, %rs27, 0;
	@%p189 bra 	$L__BB10_239;
	bar.sync 	0;
	shl.b32 	%r589, %r1142, 3;
	add.s32 	%r591, %r586, %r589;
	add.s32 	%r145, %r591, 3152;
	st.shared.u64 	[%r591+3152], %rd159;
	bar.sync 	0;
	setp.eq.s32 	%p191, %r1142, 0;
	mov.pred 	%p475, -1;
	@%p191 bra 	$L__BB10_244;
	ld.shared.u64 	%rd431, [%r145+-8];
	setp.ne.s64 	%p475, %rd431, %rd149;
	bra.uni 	$L__BB10_244;
$L__BB10_239:
	setp.ne.s32 	%p192, %r1142, 0;
	@%p192 bra 	$L__BB10_241;
	shl.b64 	%rd434, %rd414, 3;
	add.s64 	%rd435, %rd434, %rd3;
	ld.global.u64 	%rd800, [%rd435+-8];
$L__BB10_241:
	setp.eq.s32 	%p193, %r1142, 0;
	bar.sync 	0;
	shl.b32 	%r592, %r1142, 3;
	add.s32 	%r594, %r586, %r592;
	add.s32 	%r146, %r594, 3152;
	st.shared.u64 	[%r594+3152], %rd159;
	bar.sync 	0;
	@%p193 bra 	$L__BB10_243;
	ld.shared.u64 	%rd800, [%r146+-8];
$L__BB10_243:
	setp.ne.s64 	%p475, %rd800, %rd149;
$L__BB10_244:
	setp.ne.s64 	%p194, %rd158, %rd159;
	setp.ne.s64 	%p195, %rd157, %rd158;
	setp.ne.s64 	%p196, %rd156, %rd157;
	setp.ne.s64 	%p197, %rd155, %rd156;
	setp.ne.s64 	%p198, %rd154, %rd155;
	setp.ne.s64 	%p199, %rd153, %rd154;
	setp.ne.s64 	%p200, %rd152, %rd153;
	setp.ne.s64 	%p201, %rd151, %rd152;
	setp.ne.s64 	%p202, %rd150, %rd151;
	setp.ne.s64 	%p203, %rd149, %rd150;
	mul.lo.s32 	%r625, %r1142, 11;
	setp.ge.s32 	%p204, %r625, %r140;
	or.pred  	%p7, %p204, %p475;
	selp.u32 	%r147, 1, 0, %p7;
	add.s32 	%r626, %r625, 1;
	setp.ge.s32 	%p205, %r626, %r140;
	or.pred  	%p8, %p205, %p203;
	selp.u32 	%r627, 1, 0, %p8;
	add.s32 	%r628, %r625, 2;
	setp.ge.s32 	%p206, %r628, %r140;
	or.pred  	%p9, %p206, %p202;
	selp.u32 	%r629, 1, 0, %p9;
	add.s32 	%r630, %r625, 3;
	setp.ge.s32 	%p207, %r630, %r140;
	or.pred  	%p10, %p207, %p201;
	selp.u32 	%r631, 1, 0, %p10;
	add.s32 	%r632, %r625, 4;
	setp.ge.s32 	%p208, %r632, %r140;
	or.pred  	%p11, %p208, %p200;
	selp.u32 	%r633, 1, 0, %p11;
	add.s32 	%r634, %r625, 5;
	setp.ge.s32 	%p209, %r634, %r140;
	or.pred  	%p12, %p209, %p199;
	selp.u32 	%r635, 1, 0, %p12;
	add.s32 	%r636, %r625, 6;
	setp.ge.s32 	%p210, %r636, %r140;
	or.pred  	%p13, %p210, %p198;
	selp.u32 	%r637, 1, 0, %p13;
	add.s32 	%r638, %r625, 7;
	setp.ge.s32 	%p211, %r638, %r140;
	or.pred  	%p14, %p211, %p197;
	selp.u32 	%r639, 1, 0, %p14;
	add.s32 	%r640, %r625, 8;
	setp.ge.s32 	%p212, %r640, %r140;
	or.pred  	%p15, %p212, %p196;
	selp.u32 	%r641, 1, 0, %p15;
	add.s32 	%r642, %r625, 9;
	setp.ge.s32 	%p213, %r642, %r140;
	or.pred  	%p16, %p213, %p195;
	selp.u32 	%r643, 1, 0, %p16;
	add.s32 	%r644, %r625, 10;
	setp.ge.s32 	%p214, %r644, %r140;
	or.pred  	%p17, %p214, %p194;
	selp.u32 	%r645, 1, 0, %p17;
	bar.sync 	0;
	add.s32 	%r148, %r627, %r147;
	add.s32 	%r149, %r148, %r629;
	add.s32 	%r150, %r149, %r631;
	add.s32 	%r151, %r150, %r633;
	add.s32 	%r152, %r151, %r635;
	add.s32 	%r153, %r152, %r637;
	add.s32 	%r154, %r153, %r639;
	add.s32 	%r155, %r154, %r641;
	add.s32 	%r156, %r155, %r643;
	add.s32 	%r599, %r156, %r645;
	mov.b32 	%r597, 1;
	mov.b32 	%r622, 0;
	mov.b32 	%r624, -1;
	// begin inline asm
	{  .reg .s32 r0;  .reg .pred p;  shfl.sync.up.b32 r0|p, %r599, %r597, %r622, %r624;  @p add.s32 r0, r0, %r599;  mov.s32 %r595, r0;}
	// end inline asm
	mov.b32 	%r603, 2;
	// begin inline asm
	{  .reg .s32 r0;  .reg .pred p;  shfl.sync.up.b32 r0|p, %r595, %r603, %r622, %r624;  @p add.s32 r0, r0, %r595;  mov.s32 %r601, r0;}
	// end inline asm
	mov.b32 	%r609, 4;
	// begin inline asm
	{  .reg .s32 r0;  .reg .pred p;  shfl.sync.up.b32 r0|p, %r601, %r609, %r622, %r624;  @p add.s32 r0, r0, %r601;  mov.s32 %r607, r0;}
	// end inline asm
	mov.b32 	%r615, 8;
	// begin inline asm
	{  .reg .s32 r0;  .reg .pred p;  shfl.sync.up.b32 r0|p, %r607, %r615, %r622, %r624;  @p add.s32 r0, r0, %r607;  mov.s32 %r613, r0;}
	// end inline asm
	mov.b32 	%r621, 16;
	// begin inline asm
	{  .reg .s32 r0;  .reg .pred p;  shfl.sync.up.b32 r0|p, %r613, %r621, %r622, %r624;  @p add.s32 r0, r0, %r613;  mov.s32 %r619, r0;}
	// end inline asm
	setp.ne.s32 	%p215, %r583, 31;
	@%p215 bra 	$L__BB10_246;
	shl.b32 	%r646, %r144, 2;
	mov.u32 	%r647, _ZZN3cub18CUB_300001_SM_10006detail6select23DeviceSelectSweepKernelINS2_10policy_hubIyNS0_8NullTypeEiLb0ELNS0_10SelectImplE0EE10Policy1000EPyPS5_S9_S9_NS0_13ScanTileStateIiLb1EEES5_N4cuda3std3__48equal_toIvEEiNS2_19streaming_context_tIlLb1EEELS6_0EEEvT0_T1_T2_T3_T4_T5_T6_T7_iT8_NS1_7vsmem_tEE19static_temp_storage;
	add.s32 	%r648, %r647, %r646;
	st.shared.u32 	[%r648], %r619;
$L__BB10_246:
	bar.sync 	0;
	ld.shared.v4.u32 	{%r159, %r160, %r161, %r162}, [_ZZN3cub18CUB_300001_SM_10006detail6select23DeviceSelectSweepKernelINS2_10policy_hubIyNS0_8NullTypeEiLb0ELNS0_10SelectImplE0EE10Policy1000EPyPS5_S9_S9_NS0_13ScanTileStateIiLb1EEES5_N4cuda3std3__48equal_toIvEEiNS2_19streaming_context_tIlLb1EEELS6_0EEEvT0_T1_T2_T3_T4_T5_T6_T7_iT8_NS1_7vsmem_tEE19static_temp_storage];
	add.s32 	%r649, %r160, %r159;
	setp.eq.s32 	%p216, %r144, 2;
	selp.b32 	%r650, %r649, %r159, %p216;
	add.s32 	%r651, %r649, %r161;
	setp.eq.s32 	%p217, %r144, 3;
	selp.b32 	%r652, %r651, %r650, %p217;
	add.s32 	%r653, %r651, %r162;
	setp.eq.s32 	%p218, %r144, 4;
	selp.b32 	%r654, %r653, %r652, %p218;
	ld.shared.v4.u32 	{%r163, %r164, %r165, %r166}, [_ZZN3cub18CUB_300001_SM_10006detail6select23DeviceSelectSweepKernelINS2_10policy_hubIyNS0_8NullTypeEiLb0ELNS0_10SelectImplE0EE10Policy1000EPyPS5_S9_S9_NS0_13ScanTileStateIiLb1EEES5_N4cuda3std3__48equal_toIvEEiNS2_19streaming_context_tIlLb1EEELS6_0EEEvT0_T1_T2_T3_T4_T5_T6_T7_iT8_NS1_7vsmem_tEE19static_temp_storage+16];
	add.s32 	%r655, %r653, %r163;
	setp.eq.s32 	%p219, %r144, 5;
	selp.b32 	%r656, %r655, %r654, %p219;
	add.s32 	%r657, %r655, %r164;
	setp.eq.s32 	%p220, %r144, 6;
	selp.b32 	%r658, %r657, %r656, %p220;
	add.s32 	%r659, %r657, %r165;
	setp.eq.s32 	%p221, %r144, 7;
	selp.b32 	%r660, %r659, %r658, %p221;
	add.s32 	%r661, %r659, %r166;
	setp.eq.s32 	%p222, %r144, 8;
	selp.b32 	%r662, %r661, %r660, %p222;
	ld.shared.v4.u32 	{%r167, %r168, %r169, %r170}, [_ZZN3cub18CUB_300001_SM_10006detail6select23DeviceSelectSweepKernelINS2_10policy_hubIyNS0_8NullTypeEiLb0ELNS0_10SelectImplE0EE10Policy1000EPyPS5_S9_S9_NS0_13ScanTileStateIiLb1EEES5_N4cuda3std3__48equal_toIvEEiNS2_19streaming_context_tIlLb1EEELS6_0EEEvT0_T1_T2_T3_T4_T5_T6_T7_iT8_NS1_7vsmem_tEE19static_temp_storage+32];
	add.s32 	%r663, %r661, %r167;
	setp.eq.s32 	%p223, %r144, 9;
	selp.b32 	%r664, %r663, %r662, %p223;
	add.s32 	%r665, %r663, %r168;
	setp.eq.s32 	%p224, %r144, 10;
	selp.b32 	%r666, %r665, %r664, %p224;
	add.s32 	%r667, %r665, %r169;
	setp.eq.s32 	%p225, %r144, 11;
	selp.b32 	%r668, %r667, %r666, %p225;
	setp.lt.u32 	%p226, %r1142, 32;
	selp.b32 	%r669, 0, %r668, %p226;
	setp.eq.s32 	%p227, %r583, 0;
	sub.s32 	%r670, %r619, %r599;
	selp.b32 	%r671, 0, %r670, %p227;
	add.s32 	%r171, %r669, %r671;
	add.s32 	%r172, %r171, %r147;
	add.s32 	%r173, %r148, %r171;
	add.s32 	%r174, %r149, %r171;
	add.s32 	%r175, %r150, %r171;
	add.s32 	%r176, %r151, %r171;
	add.s32 	%r177, %r152, %r171;
	add.s32 	%r178, %r153, %r171;
	add.s32 	%r179, %r154, %r171;
	add.s32 	%r180, %r155, %r171;
	add.s32 	%r181, %r156, %r171;
	add.s32 	%r672, %r140, %r170;
	add.s32 	%r673, %r672, %r667;
	add.s32 	%r1160, %r673, -4224;
	setp.gt.s32 	%p228, %r1160, 384;
	@%p228 bra 	$L__BB10_291;
	mov.u64 	%rd436, %rd298;
	ld.param.u8 	%rs5, [%rd436];
	ld.param.u64 	%rd437, [%rd436+24];
	cvta.to.global.u64 	%rd164, %rd437;
	setp.lt.s32 	%p229, %r171, %r1160;
	and.pred  	%p230, %p7, %p229;
	@%p230 bra 	$L__BB10_248;
	bra.uni 	$L__BB10_251;
$L__BB10_248:
	setp.ne.s16 	%p231, %rs5, 0;
	mov.b64 	%rd808, 0;
	@%p231 bra 	$L__BB10_250;
	ld.global.u64 	%rd808, [%rd164];
$L__BB10_250:
	cvt.s64.s32 	%rd439, %r171;
	add.s64 	%rd440, %rd808, %rd439;
	shl.b64 	%rd441, %rd440, 3;
	add.s64 	%rd442, %rd2, %rd441;
	st.global.u64 	[%rd442], %rd149;
$L__BB10_251:
	setp.ge.s32 	%p232, %r172, %r1160;
	not.pred 	%p233, %p8;
	or.pred  	%p234, %p233, %p232;
	@%p234 bra 	$L__BB10_255;
	setp.ne.s16 	%p235, %rs5, 0;
	mov.b64 	%rd809, 0;
	@%p235 bra 	$L__BB10_254;
	ld.global.u64 	%rd809, [%rd164];
$L__BB10_254:
	cvt.s64.s32 	%rd444, %r172;
	add.s64 	%rd445, %rd809, %rd444;
	shl.b64 	%rd446, %rd445, 3;
	add.s64 	%rd447, %rd2, %rd446;
	st.global.u64 	[%rd447], %rd150;
$L__BB10_255:
	setp.ge.s32 	%p236, %r173, %r1160;
	not.pred 	%p237, %p9;
	or.pred  	%p238, %p237, %p236;
	@%p238 bra 	$L__BB10_259;
	setp.ne.s16 	%p239, %rs5, 0;
	mov.b64 	%rd810, 0;
	@%p239 bra 	$L__BB10_258;
	ld.global.u64 	%rd810, [%rd164];
$L__BB10_258:
	cvt.s64.s32 	%rd449, %r173;
	add.s64 	%rd450, %rd810, %rd449;
	shl.b64 	%rd451, %rd450, 3;
	add.s64 	%rd452, %rd2, %rd451;
	st.global.u64 	[%rd452], %rd151;
$L__BB10_259:
	setp.ge.s32 	%p240, %r174, %r1160;
	not.pred 	%p241, %p10;
	or.pred  	%p242, %p241, %p240;
	@%p242 bra 	$L__BB10_263;
	setp.ne.s16 	%p243, %rs5, 0;
	mov.b64 	%rd811, 0;
	@%p243 bra 	$L__BB10_262;
	ld.global.u64 	%rd811, [%rd164];
$L__BB10_262:
	cvt.s64.s32 	%rd454, %r174;
	add.s64 	%rd455, %rd811, %rd454;
	shl.b64 	%rd456, %rd455, 3;
	add.s64 	%rd457, %rd2, %rd456;
	st.global.u64 	[%rd457], %rd152;
$L__BB10_263:
	setp.ge.s32 	%p244, %r175, %r1160;
	not.pred 	%p245, %p11;
	or.pred  	%p246, %p245, %p244;
	@%p246 bra 	$L__BB10_267;
	setp.ne.s16 	%p247, %rs5, 0;
	mov.b64 	%rd812, 0;
	@%p247 bra 	$L__BB10_266;
	ld.global.u64 	%rd812, [%rd164];
$L__BB10_266:
	cvt.s64.s32 	%rd459, %r175;
	add.s64 	%rd460, %rd812, %rd459;
	shl.b64 	%rd461, %rd460, 3;
	add.s64 	%rd462, %rd2, %rd461;
	st.global.u64 	[%rd462], %rd153;
$L__BB10_267:
	setp.ge.s32 	%p248, %r176, %r1160;
	not.pred 	%p249, %p12;
	or.pred  	%p250, %p249, %p248;
	@%p250 bra 	$L__BB10_271;
	setp.ne.s16 	%p251, %rs5, 0;
	mov.b64 	%rd813, 0;
	@%p251 bra 	$L__BB10_270;
	ld.global.u64 	%rd813, [%rd164];
$L__BB10_270:
	cvt.s64.s32 	%rd464, %r176;
	add.s64 	%rd465, %rd813, %rd464;
	shl.b64 	%rd466, %rd465, 3;
	add.s64 	%rd467, %rd2, %rd466;
	st.global.u64 	[%rd467], %rd154;
$L__BB10_271:
	setp.ge.s32 	%p252, %r177, %r1160;
	not.pred 	%p253, %p13;
	or.pred  	%p254, %p253, %p252;
	@%p254 bra 	$L__BB10_275;
	setp.ne.s16 	%p255, %rs5, 0;
	mov.b64 	%rd814, 0;
	@%p255 bra 	$L__BB10_274;
	ld.global.u64 	%rd814, [%rd164];
$L__BB10_274:
	cvt.s64.s32 	%rd469, %r177;
	add.s64 	%rd470, %rd814, %rd469;
	shl.b64 	%rd471, %rd470, 3;
	add.s64 	%rd472, %rd2, %rd471;
	st.global.u64 	[%rd472], %rd155;
$L__BB10_275:
	setp.ge.s32 	%p256, %r178, %r1160;
	not.pred 	%p257, %p14;
	or.pred  	%p258, %p257, %p256;
	@%p258 bra 	$L__BB10_279;
	setp.ne.s16 	%p259, %rs5, 0;
	mov.b64 	%rd815, 0;
	@%p259 bra 	$L__BB10_278;
	ld.global.u64 	%rd815, [%rd164];
$L__BB10_278:
	cvt.s64.s32 	%rd474, %r178;
	add.s64 	%rd475, %rd815, %rd474;
	shl.b64 	%rd476, %rd475, 3;
	add.s64 	%rd477, %rd2, %rd476;
	st.global.u64 	[%rd477], %rd156;
$L__BB10_279:
	setp.ge.s32 	%p260, %r179, %r1160;
	not.pred 	%p261, %p15;
	or.pred  	%p262, %p261, %p260;
	@%p262 bra 	$L__BB10_283;
	setp.ne.s16 	%p263, %rs5, 0;
	mov.b64 	%rd816, 0;
	@%p263 bra 	$L__BB10_282;
	ld.global.u64 	%rd816, [%rd164];
$L__BB10_282:
	cvt.s64.s32 	%rd479, %r179;
	add.s64 	%rd480, %rd816, %rd479;
	shl.b64 	%rd481, %rd480, 3;
	add.s64 	%rd482, %rd2, %rd481;
	st.global.u64 	[%rd482], %rd157;
$L__BB10_283:
	setp.ge.s32 	%p264, %r180, %r1160;
	not.pred 	%p265, %p16;
	or.pred  	%p266, %p265, %p264;
	@%p266 bra 	$L__BB10_287;
	setp.ne.s16 	%p267, %rs5, 0;
	mov.b64 	%rd817, 0;
	@%p267 bra 	$L__BB10_286;
	ld.global.u64 	%rd817, [%rd164];
$L__BB10_286:
	cvt.s64.s32 	%rd484, %r180;
	add.s64 	%rd485, %rd817, %rd484;
	shl.b64 	%rd486, %rd485, 3;
	add.s64 	%rd487, %rd2, %rd486;
	st.global.u64 	[%rd487], %rd158;
$L__BB10_287:
	setp.ge.s32 	%p268, %r181, %r1160;
	not.pred 	%p269, %p17;
	or.pred  	%p270, %p269, %p268;
	@%p270 bra 	$L__BB10_467;
	setp.ne.s16 	%p271, %rs5, 0;
	mov.b64 	%rd818, 0;
	@%p271 bra 	$L__BB10_290;
	ld.global.u64 	%rd818, [%rd164];
$L__BB10_290:
	cvt.s64.s32 	%rd489, %r181;
	add.s64 	%rd490, %rd818, %rd489;
	shl.b64 	%rd491, %rd490, 3;
	add.s64 	%rd492, %rd2, %rd491;
	st.global.u64 	[%rd492], %rd159;
	bra.uni 	$L__BB10_467;
$L__BB10_291:
	bar.sync 	0;
	not.pred 	%p272, %p7;
	@%p272 bra 	$L__BB10_293;
	shl.b32 	%r674, %r171, 3;
	mov.u32 	%r675, _ZZN3cub18CUB_300001_SM_10006detail6select23DeviceSelectSweepKernelINS2_10policy_hubIyNS0_8NullTypeEiLb0ELNS0_10SelectImplE0EE10Policy1000EPyPS5_S9_S9_NS0_13ScanTileStateIiLb1EEES5_N4cuda3std3__48equal_toIvEEiNS2_19streaming_context_tIlLb1EEELS6_0EEEvT0_T1_T2_T3_T4_T5_T6_T7_iT8_NS1_7vsmem_tEE19static_temp_storage;
	add.s32 	%r676, %r675, %r674;
	st.shared.u64 	[%r676], %rd149;
$L__BB10_293:
	not.pred 	%p273, %p8;
	@%p273 bra 	$L__BB10_295;
	shl.b32 	%r677, %r172, 3;
	mov.u32 	%r678, _ZZN3cub18CUB_300001_SM_10006detail6select23DeviceSelectSweepKernelINS2_10policy_hubIyNS0_8NullTypeEiLb0ELNS0_10SelectImplE0EE10Policy1000EPyPS5_S9_S9_NS0_13ScanTileStateIiLb1EEES5_N4cuda3std3__48equal_toIvEEiNS2_19streaming_context_tIlLb1EEELS6_0EEEvT0_T1_T2_T3_T4_T5_T6_T7_iT8_NS1_7vsmem_tEE19static_temp_storage;
	add.s32 	%r679, %r678, %r677;
	st.shared.u64 	[%r679], %rd150;
$L__BB10_295:
	not.pred 	%p274, %p9;
	@%p274 bra 	$L__BB10_297;
	shl.b32 	%r680, %r173, 3;
	mov.u32 	%r681, _ZZN3cub18CUB_300001_SM_10006detail6select23DeviceSelectSweepKernelINS2_10policy_hubIyNS0_8NullTypeEiLb0ELNS0_10SelectImplE0EE10Policy1000EPyPS5_S9_S9_NS0_13ScanTileStateIiLb1EEES5_N4cuda3std3__48equal_toIvEEiNS2_19streaming_context_tIlLb1EEELS6_0EEEvT0_T1_T2_T3_T4_T5_T6_T7_iT8_NS1_7vsmem_tEE19static_temp_storage;
	add.s32 	%r682, %r681, %r680;
	st.shared.u64 	[%r682], %rd151;
$L__BB10_297:
	not.pred 	%p275, %p10;
	@%p275 bra 	$L__BB10_299;
	shl.b32 	%r683, %r174, 3;
	mov.u32 	%r684, _ZZN3cub18CUB_300001_SM_10006detail6select23DeviceSelectSweepKernelINS2_10policy_hubIyNS0_8NullTypeEiLb0ELNS0_10SelectImplE0EE10Policy1000EPyPS5_S9_S9_NS0_13ScanTileStateIiLb1EEES5_N4cuda3std3__48equal_toIvEEiNS2_19streaming_context_tIlLb1EEELS6_0EEEvT0_T1_T2_T3_T4_T5_T6_T7_iT8_NS1_7vsmem_tEE19static_temp_storage;
	add.s32 	%r685, %r684, %r683;
	st.shared.u64 	[%r685], %rd152;
$L__BB10_299:
	not.pred 	%p276, %p11;
	@%p276 bra 	$L__BB10_301;
	shl.b32 	%r686, %r175, 3;
	mov.u32 	%r687, _ZZN3cub18CUB_300001_SM_10006detail6select23DeviceSelectSweepKernelINS2_10policy_hubIyNS0_8NullTypeEiLb0ELNS0_10SelectImplE0EE10Policy1000EPyPS5_S9_S9_NS0_13ScanTileStateIiLb1EEES5_N4cuda3std3__48equal_toIvEEiNS2_19streaming_context_tIlLb1EEELS6_0EEEvT0_T1_T2_T3_T4_T5_T6_T7_iT8_NS1_7vsmem_tEE19static_temp_storage;
	add.s32 	%r688, %r687, %r686;
	st.shared.u64 	[%r688], %rd153;
$L__BB10_301:
	not.pred 	%p277, %p12;
	@%p277 bra 	$L__BB10_303;
	shl.b32 	%r689, %r176, 3;
	mov.u32 	%r690, _ZZN3cub18CUB_300001_SM_10006detail6select23DeviceSelectSweepKernelINS2_10policy_hubIyNS0_8NullTypeEiLb0ELNS0_10SelectImplE0EE10Policy1000EPyPS5_S9_S9_NS0_13ScanTileStateIiLb1EEES5_N4cuda3std3__48equal_toIvEEiNS2_19streaming_context_tIlLb1EEELS6_0EEEvT0_T1_T2_T3_T4_T5_T6_T7_iT8_NS1_7vsmem_tEE19static_temp_storage;
	add.s32 	%r691, %r690, %r689;
	st.shared.u64 	[%r691], %rd154;
$L__BB10_303:
	not.pred 	%p278, %p13;
	@%p278 bra 	$L__BB10_305;
	shl.b32 	%r692, %r177, 3;
	mov.u32 	%r693, _ZZN3cub18CUB_300001_SM_10006detail6select23DeviceSelectSweepKernelINS2_10policy_hubIyNS0_8NullTypeEiLb0ELNS0_10SelectImplE0EE10Policy1000EPyPS5_S9_S9_NS0_13ScanTileStateIiLb1EEES5_N4cuda3std3__48equal_toIvEEiNS2_19streaming_context_tIlLb1EEELS6_0EEEvT0_T1_T2_T3_T4_T5_T6_T7_iT8_NS1_7vsmem_tEE19static_temp_storage;
	add.s32 	%r694, %r693, %r692;
	st.shared.u64 	[%r694], %rd155;
$L__BB10_305:
	not.pred 	%p279, %p14;
	@%p279 bra 	$L__BB10_307;
	shl.b32 	%r695, %r178, 3;
	mov.u32 	%r696, _ZZN3cub18CUB_300001_SM_10006detail6select23DeviceSelectSweepKernelINS2_10policy_hubIyNS0_8NullTypeEiLb0ELNS0_10SelectImplE0EE10Policy1000EPyPS5_S9_S9_NS0_13ScanTileStateIiLb1EEES5_N4cuda3std3__48equal_toIvEEiNS2_19streaming_context_tIlLb1EEELS6_0EEEvT0_T1_T2_T3_T4_T5_T6_T7_iT8_NS1_7vsmem_tEE19static_temp_storage;
	add.s32 	%r697, %r696, %r695;
	st.shared.u64 	[%r697], %rd156;
$L__BB10_307:
	not.pred 	%p280, %p15;
	@%p280 bra 	$L__BB10_309;
	shl.b32 	%r698, %r179, 3;
	mov.u32 	%r699, _ZZN3cub18CUB_300001_SM_10006detail6select23DeviceSelectSweepKernelINS2_10policy_hubIyNS0_8NullTypeEiLb0ELNS0_10SelectImplE0EE10Policy1000EPyPS5_S9_S9_NS0_13ScanTileStateIiLb1EEES5_N4cuda3std3__48equal_toIvEEiNS2_19streaming_context_tIlLb1EEELS6_0EEEvT0_T1_T2_T3_T4_T5_T6_T7_iT8_NS1_7vsmem_tEE19static_temp_storage;
	add.s32 	%r700, %r699, %r698;
	st.shared.u64 	[%r700], %rd157;
$L__BB10_309:
	not.pred 	%p281, %p16;
	@%p281 bra 	$L__BB10_311;
	shl.b32 	%r701, %r180, 3;
	mov.u32 	%r702, _ZZN3cub18CUB_300001_SM_10006detail6select23DeviceSelectSweepKernelINS2_10policy_hubIyNS0_8NullTypeEiLb0ELNS0_10SelectImplE0EE10Policy1000EPyPS5_S9_S9_NS0_13ScanTileStateIiLb1EEES5_N4cuda3std3__48equal_toIvEEiNS2_19streaming_context_tIlLb1EEELS6_0EEEvT0_T1_T2_T3_T4_T5_T6_T7_iT8_NS1_7vsmem_tEE19static_temp_storage;
	add.s32 	%r703, %r702, %r701;
	st.shared.u64 	[%r703], %rd158;
$L__BB10_311:
	not.pred 	%p282, %p17;
	@%p282 bra 	$L__BB10_313;
	shl.b32 	%r704, %r181, 3;
	mov.u32 	%r705, _ZZN3cub18CUB_300001_SM_10006detail6select23DeviceSelectSweepKernelINS2_10policy_hubIyNS0_8NullTypeEiLb0ELNS0_10SelectImplE0EE10Policy1000EPyPS5_S9_S9_NS0_13ScanTileStateIiLb1EEES5_N4cuda3std3__48equal_toIvEEiNS2_19streaming_context_tIlLb1EEELS6_0EEEvT0_T1_T2_T3_T4_T5_T6_T7_iT8_NS1_7vsmem_tEE19static_temp_storage;
	add.s32 	%r706, %r705, %r704;
	st.shared.u64 	[%r706], %rd159;
$L__BB10_313:
	bar.sync 	0;
	setp.ge.u32 	%p283, %r1142, %r1160;
	@%p283 bra 	$L__BB10_467;
	ld.param.u32 	%r1119, [_ZN3cub18CUB_300001_SM_10006detail6select23DeviceSelectSweepKernelINS2_10policy_hubIyNS0_8NullTypeEiLb0ELNS0_10SelectImplE0EE10Policy1000EPyPS5_S9_S9_NS0_13ScanTileStateIiLb1EEES5_N4cuda3std3__48equal_toIvEEiNS2_19streaming_context_tIlLb1EEELS6_0EEEvT0_T1_T2_T3_T4_T5_T6_T7_iT8_NS1_7vsmem_tE_param_7];
	mov.u64 	%rd493, %rd298;
	ld.param.u8 	%rs6, [%rd493];
	ld.param.u64 	%rd494, [%rd493+24];
	cvta.to.global.u64 	%rd165, %rd494;
	add.s32 	%r707, %r160, %r161;
	add.s32 	%r708, %r707, %r162;
	add.s32 	%r709, %r708, %r163;
	add.s32 	%r710, %r709, %r164;
	add.s32 	%r711, %r710, %r165;
	add.s32 	%r712, %r711, %r166;
	add.s32 	%r713, %r712, %r167;
	add.s32 	%r714, %r713, %r168;
	add.s32 	%r715, %r714, %r169;
	add.s32 	%r716, %r715, %r170;
	add.s32 	%r717, %r716, %r159;
	add.s32 	%r718, %r717, %r1119;
	sub.s32 	%r719, %r718, %r1142;
	add.s32 	%r183, %r719, -4225;
	mul.hi.u32 	%r720, %r183, -1431655765;
	shr.u32 	%r721, %r720, 8;
	add.s32 	%r184, %r721, 1;
	and.b32  	%r722, %r721, 3;
	setp.eq.s32 	%p284, %r722, 3;
	@%p284 bra 	$L__BB10_319;
	cvt.u64.u32 	%rd801, %r1142;
	shl.b32 	%r723, %r1142, 3;
	mov.u32 	%r724, _ZZN3cub18CUB_300001_SM_10006detail6select23DeviceSelectSweepKernelINS2_10policy_hubIyNS0_8NullTypeEiLb0ELNS0_10SelectImplE0EE10Policy1000EPyPS5_S9_S9_NS0_13ScanTileStateIiLb1EEES5_N4cuda3std3__48equal_toIvEEiNS2_19streaming_context_tIlLb1EEELS6_0EEEvT0_T1_T2_T3_T4_T5_T6_T7_iT8_NS1_7vsmem_tEE19static_temp_storage;
	add.s32 	%r1141, %r724, %r723;
	and.b32  	%r725, %r184, 3;
	neg.s32 	%r1140, %r725;
$L__BB10_316:
	.pragma "nounroll";
	setp.ne.s16 	%p285, %rs6, 0;
	ld.shared.u64 	%rd168, [%r1141];
	mov.b64 	%rd802, 0;
	@%p285 bra 	$L__BB10_318;
	ld.global.u64 	%rd802, [%rd165];
$L__BB10_318:
	add.s64 	%rd496, %rd802, %rd801;
	shl.b64 	%rd497, %rd496, 3;
	add.s64 	%rd498, %rd2, %rd497;
	st.global.u64 	[%rd498], %rd168;
	add.s64 	%rd801, %rd801, 384;
	cvt.u32.u64 	%r1142, %rd801;
	add.s32 	%r1141, %r1141, 3072;
	add.s32 	%r1140, %r1140, 1;
	setp.ne.s32 	%p286, %r1140, 0;
	@%p286 bra 	$L__BB10_316;
$L__BB10_319:
	setp.lt.u32 	%p287, %r183, 1152;
	@%p287 bra 	$L__BB10_467;
	mul.wide.u32 	%rd500, %r1142, 8;
	add.s64 	%rd172, %rd2, %rd500;
	shl.b32 	%r726, %r1142, 3;
	mov.u32 	%r727, _ZZN3cub18CUB_300001_SM_10006detail6select23DeviceSelectSweepKernelINS2_10policy_hubIyNS0_8NullTypeEiLb0ELNS0_10SelectImplE0EE10Policy1000EPyPS5_S9_S9_NS0_13ScanTileStateIiLb1EEES5_N4cuda3std3__48equal_toIvEEiNS2_19streaming_context_tIlLb1EEELS6_0EEEvT0_T1_T2_T3_T4_T5_T6_T7_iT8_NS1_7vsmem_tEE19static_temp_storage;
	add.s32 	%r728, %r726, %r727;
	add.s32 	%r1143, %r728, 6144;
	mov.b64 	%rd803, 0;
$L__BB10_321:
	setp.ne.s16 	%p288, %rs6, 0;
	ld.shared.u64 	%rd174, [%r1143+-6144];
	mov.b64 	%rd804, 0;
	@%p288 bra 	$L__BB10_323;
	ld.global.u64 	%rd804, [%rd165];
$L__BB10_323:
	setp.ne.s16 	%p289, %rs6, 0;
	shl.b64 	%rd503, %rd804, 3;
	add.s64 	%rd504, %rd803, %rd503;
	add.s64 	%rd505, %rd172, %rd504;
	st.global.u64 	[%rd505], %rd174;
	ld.shared.u64 	%rd177, [%r1143+-3072];
	mov.b64 	%rd805, 0;
	@%p289 bra 	$L__BB10_325;
	ld.global.u64 	%rd805, [%rd165];
$L__BB10_325:
	setp.ne.s16 	%p290, %rs6, 0;
	shl.b64 	%rd507, %rd805, 3;
	add.s64 	%rd508, %rd803, %rd507;
	add.s64 	%rd509, %rd172, %rd508;
	st.global.u64 	[%rd509+3072], %rd177;
	ld.shared.u64 	%rd180, [%r1143];
	mov.b64 	%rd806, 0;
	@%p290 bra 	$L__BB10_327;
	ld.global.u64 	%rd806, [%rd165];
$L__BB10_327:
	setp.ne.s16 	%p291, %rs6, 0;
	shl.b64 	%rd511, %rd806, 3;
	add.s64 	%rd512, %rd803, %rd511;
	add.s64 	%rd513, %rd172, %rd512;
	st.global.u64 	[%rd513+6144], %rd180;
	ld.shared.u64 	%rd183, [%r1143+3072];
	mov.b64 	%rd807, 0;
	@%p291 bra 	$L__BB10_329;
	ld.global.u64 	%rd807, [%rd165];
$L__BB10_329:
	shl.b64 	%rd514, %rd807, 3;
	add.s64 	%rd515, %rd803, %rd514;
	add.s64 	%rd516, %rd172, %rd515;
	st.global.u64 	[%rd516+9216], %rd183;
	add.s32 	%r1142, %r1142, 1536;
	add.s64 	%rd803, %rd803, 12288;
	add.s32 	%r1143, %r1143, 12288;
	setp.lt.s32 	%p292, %r1142, %r1160;
	@%p292 bra 	$L__BB10_321;
	bra.uni 	$L__BB10_467;
$L__BB10_330:
	ld.param.u8 	%rs9, [%rd1];
	setp.eq.s16 	%p31, %rs9, 0;
	ld.param.u64 	%rd302, [%rd1+16];
	selp.b64 	%rd303, %rd302, 0, %p31;
	cvt.s64.s32 	%rd209, %r2;
	add.s64 	%rd304, %rd303, %rd209;
	mov.u32 	%r1156, %tid.x;
	and.b32  	%r281, %r1156, 31;
	and.b32  	%r282, %r1156, 992;
	mul.lo.s32 	%r283, %r282, 11;
	or.b32  	%r199, %r283, %r281;
	setp.ge.s32 	%p32, %r199, %r140;
	cvt.u64.u32 	%rd305, %r199;
	add.s64 	%rd306, %rd304, %rd305;
	shl.b64 	%rd307, %rd306, 3;
	add.s64 	%rd210, %rd3, %rd307;
	@%p32 bra 	$L__BB10_332;
	ld.global.u64 	%rd819, [%rd210];
$L__BB10_332:
	add.s32 	%r284, %r199, 32;
	setp.ge.s32 	%p33, %r284, %r140;
	@%p33 bra 	$L__BB10_334;
	ld.global.u64 	%rd820, [%rd210+256];
$L__BB10_334:
	add.s32 	%r285, %r199, 64;
	setp.ge.s32 	%p34, %r285, %r140;
	@%p34 bra 	$L__BB10_336;
	ld.global.u64 	%rd821, [%rd210+512];
$L__BB10_336:
	add.s32 	%r286, %r199, 96;
	setp.ge.s32 	%p35, %r286, %r140;
	@%p35 bra 	$L__BB10_338;
	ld.global.u64 	%rd822, [%rd210+768];
$L__BB10_338:
	add.s32 	%r287, %r199, 128;
	setp.ge.s32 	%p36, %r287, %r140;
	@%p36 bra 	$L__BB10_340;
	ld.global.u64 	%rd823, [%rd210+1024];
$L__BB10_340:
	add.s32 	%r288, %r199, 160;
	setp.ge.s32 	%p37, %r288, %r140;
	@%p37 bra 	$L__BB10_342;
	ld.global.u64 	%rd824, [%rd210+1280];
$L__BB10_342:
	add.s32 	%r289, %r199, 192;
	setp.ge.s32 	%p38, %r289, %r140;
	@%p38 bra 	$L__BB10_344;
	ld.global.u64 	%rd825, [%rd210+1536];
$L__BB10_344:
	add.s32 	%r290, %r199, 224;
	setp.ge.s32 	%p39, %r290, %r140;
	@%p39 bra 	$L__BB10_346;
	ld.global.u64 	%rd826, [%rd210+1792];
$L__BB10_346:
	add.s32 	%r291, %r199, 256;
	setp.ge.s32 	%p40, %r291, %r140;
	@%p40 bra 	$L__BB10_348;
	ld.global.u64 	%rd827, [%rd210+2048];
$L__BB10_348:
	add.s32 	%r292, %r199, 288;
	setp.ge.s32 	%p41, %r292, %r140;
	@%p41 bra 	$L__BB10_350;
	ld.global.u64 	%rd828, [%rd210+2304];
$L__BB10_350:
	add.s32 	%r293, %r199, 320;
	setp.ge.s32 	%p42, %r293, %r140;
	@%p42 bra 	$L__BB10_352;
	ld.global.u64 	%rd829, [%rd210+2560];
$L__BB10_352:
	// begin inline asm
	mov.u32 %r294, %laneid;
	// end inline asm
	shr.u32 	%r201, %r1156, 5;
	mad.lo.s32 	%r295, %r201, 352, %r294;
	shl.b32 	%r296, %r295, 3;
	mov.u32 	%r297, _ZZN3cub18CUB_300001_SM_10006detail6select23DeviceSelectSweepKernelINS2_10policy_hubIyNS0_8NullTypeEiLb0ELNS0_10SelectImplE0EE10Policy1000EPyPS5_S9_S9_NS0_13ScanTileStateIiLb1EEES5_N4cuda3std3__48equal_toIvEEiNS2_19streaming_context_tIlLb1EEELS6_0EEEvT0_T1_T2_T3_T4_T5_T6_T7_iT8_NS1_7vsmem_tEE19static_temp_storage;
	add.s32 	%r298, %r297, %r296;
	st.shared.u64 	[%r298], %rd819;
	st.shared.u64 	[%r298+256], %rd820;
	st.shared.u64 	[%r298+512], %rd821;
	st.shared.u64 	[%r298+768], %rd822;
	st.shared.u64 	[%r298+1024], %rd823;
	st.shared.u64 	[%r298+1280], %rd824;
	st.shared.u64 	[%r298+1536], %rd825;
	st.shared.u64 	[%r298+1792], %rd826;
	st.shared.u64 	[%r298+2048], %rd827;
	st.shared.u64 	[%r298+2304], %rd828;
	st.shared.u64 	[%r298+2560], %rd829;
	bar.warp.sync 	-1;
	mad.lo.s32 	%r299, %r294, 80, %r298;
	ld.shared.u64 	%rd233, [%r299];
	ld.shared.u64 	%rd234, [%r299+8];
	ld.shared.u64 	%rd235, [%r299+16];
	ld.shared.u64 	%rd236, [%r299+24];
	ld.shared.u64 	%rd237, [%r299+32];
	ld.shared.u64 	%rd238, [%r299+40];
	ld.shared.u64 	%rd239, [%r299+48];
	ld.shared.u64 	%rd240, [%r299+56];
	ld.shared.u64 	%rd241, [%r299+64];
	ld.shared.u64 	%rd242, [%r299+72];
	ld.shared.u64 	%rd243, [%r299+80];
	setp.ne.s32 	%p43, %r1156, 0;
	@%p43 bra 	$L__BB10_354;
	setp.eq.s16 	%p44, %rs9, 0;
	selp.b64 	%rd320, %rd302, 0, %p44;
	add.s64 	%rd321, %rd320, %rd209;
	shl.b64 	%rd322, %rd321, 3;
	add.s64 	%rd323, %rd3, %rd322;
	ld.global.u64 	%rd831, [%rd323+-8];
$L__BB10_354:
	setp.eq.s32 	%p45, %r1156, 0;
	bar.sync 	0;
	shl.b32 	%r300, %r1156, 3;
	add.s32 	%r302, %r297, %r300;
	add.s32 	%r202, %r302, 3152;
	st.shared.u64 	[%r302+3152], %rd243;
	bar.sync 	0;
	@%p45 bra 	$L__BB10_356;
	ld.shared.u64 	%rd831, [%r202+-8];
$L__BB10_356:
	setp.ne.s64 	%p46, %rd831, %rd233;
	setp.ne.s64 	%p47, %rd233, %rd234;
	setp.ne.s64 	%p48, %rd234, %rd235;
	setp.ne.s64 	%p49, %rd235, %rd236;
	setp.ne.s64 	%p50, %rd236, %rd237;
	setp.ne.s64 	%p51, %rd237, %rd238;
	setp.ne.s64 	%p52, %rd238, %rd239;
	setp.ne.s64 	%p53, %rd239, %rd240;
	setp.ne.s64 	%p54, %rd240, %rd241;
	setp.ne.s64 	%p55, %rd241, %rd242;
	setp.ne.s64 	%p56, %rd242, %rd243;
	mul.lo.s32 	%r333, %r1156, 11;
	setp.ge.s32 	%p57, %r333, %r140;
	or.pred  	%p18, %p57, %p46;
	selp.u32 	%r334, 1, 0, %p18;
	add.s32 	%r335, %r333, 1;
	setp.ge.s32 	%p58, %r335, %r140;
	or.pred  	%p19, %p58, %p47;
	selp.u32 	%r336, 1, 0, %p19;
	add.s32 	%r337, %r333, 2;
	setp.ge.s32 	%p59, %r337, %r140;
	or.pred  	%p20, %p59, %p48;
	selp.u32 	%r338, 1, 0, %p20;
	add.s32 	%r339, %r333, 3;
	setp.ge.s32 	%p60, %r339, %r140;
	or.pred  	%p21, %p60, %p49;
	selp.u32 	%r340, 1, 0, %p21;
	add.s32 	%r341, %r333, 4;
	setp.ge.s32 	%p61, %r341, %r140;
	or.pred  	%p22, %p61, %p50;
	selp.u32 	%r342, 1, 0, %p22;
	add.s32 	%r343, %r333, 5;
	setp.ge.s32 	%p62, %r343, %r140;
	or.pred  	%p23, %p62, %p51;
	selp.u32 	%r344, 1, 0, %p23;
	add.s32 	%r345, %r333, 6;
	setp.ge.s32 	%p63, %r345, %r140;
	or.pred  	%p24, %p63, %p52;
	selp.u32 	%r346, 1, 0, %p24;
	add.s32 	%r347, %r333, 7;
	setp.ge.s32 	%p64, %r347, %r140;
	or.pred  	%p25, %p64, %p53;
	selp.u32 	%r348, 1, 0, %p25;
	add.s32 	%r349, %r333, 8;
	setp.ge.s32 	%p65, %r349, %r140;
	or.pred  	%p26, %p65, %p54;
	selp.u32 	%r350, 1, 0, %p26;
	add.s32 	%r351, %r333, 9;
	setp.ge.s32 	%p66, %r351, %r140;
	or.pred  	%p27, %p66, %p55;
	selp.u32 	%r352, 1, 0, %p27;
	add.s32 	%r353, %r333, 10;
	setp.ge.s32 	%p67, %r353, %r140;
	or.pred  	%p28, %p67, %p56;
	selp.u32 	%r354, 1, 0, %p28;
	bar.sync 	0;
	add.s32 	%r355, %r336, %r334;
	add.s32 	%r356, %r355, %r338;
	add.s32 	%r357, %r356, %r340;
	add.s32 	%r358, %r357, %r342;
	add.s32 	%r359, %r358, %r344;
	add.s32 	%r360, %r359, %r346;
	add.s32 	%r361, %r360, %r348;
	add.s32 	%r362, %r361, %r350;
	add.s32 	%r363, %r362, %r352;
	add.s32 	%r307, %r363, %r354;
	mov.b32 	%r305, 1;
	mov.b32 	%r330, 0;
	mov.b32 	%r332, -1;
	// begin inline asm
	{  .reg .s32 r0;  .reg .pred p;  shfl.sync.up.b32 r0|p, %r307, %r305, %r330, %r332;  @p add.s32 r0, r0, %r307;  mov.s32 %r303, r0;}
	// end inline asm
	mov.b32 	%r311, 2;
	// begin inline asm
	{  .reg .s32 r0;  .reg .pred p;  shfl.sync.up.b32 r0|p, %r303, %r311, %r330, %r332;  @p add.s32 r0, r0, %r303;  mov.s32 %r309, r0;}
	// end inline asm
	mov.b32 	%r317, 4;
	// begin inline asm
	{  .reg .s32 r0;  .reg .pred p;  shfl.sync.up.b32 r0|p, %r309, %r317, %r330, %r332;  @p add.s32 r0, r0, %r309;  mov.s32 %r315, r0;}
	// end inline asm
	mov.b32 	%r323, 8;
	// begin inline asm
	{  .reg .s32 r0;  .reg .pred p;  shfl.sync.up.b32 r0|p, %r315, %r323, %r330, %r332;  @p add.s32 r0, r0, %r315;  mov.s32 %r321, r0;}
	// end inline asm
	mov.b32 	%r329, 16;
	// begin inline asm
	{  .reg .s32 r0;  .reg .pred p;  shfl.sync.up.b32 r0|p, %r321, %r329, %r330, %r332;  @p add.s32 r0, r0, %r321;  mov.s32 %r327, r0;}
	// end inline asm
	setp.ne.s32 	%p68, %r294, 31;
	@%p68 bra 	$L__BB10_358;
	shl.b32 	%r364, %r201, 2;
	mov.u32 	%r365, _ZZN3cub18CUB_300001_SM_10006detail6select23DeviceSelectSweepKernelINS2_10policy_hubIyNS0_8NullTypeEiLb0ELNS0_10SelectImplE0EE10Policy1000EPyPS5_S9_S9_NS0_13ScanTileStateIiLb1EEES5_N4cuda3std3__48equal_toIvEEiNS2_19streaming_context_tIlLb1EEELS6_0EEEvT0_T1_T2_T3_T4_T5_T6_T7_iT8_NS1_7vsmem_tEE19static_temp_storage;
	add.s32 	%r366, %r365, %r364;
	st.shared.u32 	[%r366], %r327;
$L__BB10_358:
	sub.s32 	%r367, %r327, %r307;
	bar.sync 	0;
	ld.shared.v4.u32 	{%r368, %r369, %r370, %r371}, [_ZZN3cub18CUB_300001_SM_10006detail6select23DeviceSelectSweepKernelINS2_10policy_hubIyNS0_8NullTypeEiLb0ELNS0_10SelectImplE0EE10Policy1000EPyPS5_S9_S9_NS0_13ScanTileStateIiLb1EEES5_N4cuda3std3__48equal_toIvEEiNS2_19streaming_context_tIlLb1EEELS6_0EEEvT0_T1_T2_T3_T4_T5_T6_T7_iT8_NS1_7vsmem_tEE19static_temp_storage];
	add.s32 	%r372, %r369, %r368;
	setp.eq.s32 	%p69, %r201, 2;
	selp.b32 	%r373, %r372, %r368, %p69;
	add.s32 	%r374, %r372, %r370;
	setp.eq.s32 	%p70, %r201, 3;
	selp.b32 	%r375, %r374, %r373, %p70;
	add.s32 	%r376, %r374, %r371;
	setp.eq.s32 	%p71, %r201, 4;
	selp.b32 	%r377, %r376, %r375, %p71;
	ld.shared.v4.u32 	{%r378, %r379, %r380, %r381}, [_ZZN3cub18CUB_300001_SM_10006detail6select23DeviceSelectSweepKernelINS2_10policy_hubIyNS0_8NullTypeEiLb0ELNS0_10SelectImplE0EE10Policy1000EPyPS5_S9_S9_NS0_13ScanTileStateIiLb1EEES5_N4cuda3std3__48equal_toIvEEiNS2_19streaming_context_tIlLb1EEELS6_0EEEvT0_T1_T2_T3_T4_T5_T6_T7_iT8_NS1_7vsmem_tEE19static_temp_storage+16];
	add.s32 	%r382, %r376, %r378;
	setp.eq.s32 	%p72, %r201, 5;
	selp.b32 	%r383, %r382, %r377, %p72;
	add.s32 	%r384, %r382, %r379;
	setp.eq.s32 	%p73, %r201, 6;
	selp.b32 	%r385, %r384, %r383, %p73;
	add.s32 	%r386, %r384, %r380;
	setp.eq.s32 	%p74, %r201, 7;
	selp.b32 	%r387, %r386, %r385, %p74;
	add.s32 	%r388, %r386, %r381;
	setp.eq.s32 	%p75, %r201, 8;
	selp.b32 	%r389, %r388, %r387, %p75;
	ld.shared.v4.u32 	{%r390, %r391, %r392, %r393}, [_ZZN3cub18CUB_300001_SM_10006detail6select23DeviceSelectSweepKernelINS2_10policy_hubIyNS0_8NullTypeEiLb0ELNS0_10SelectImplE0EE10Policy1000EPyPS5_S9_S9_NS0_13ScanTileStateIiLb1EEES5_N4cuda3std3__48equal_toIvEEiNS2_19streaming_context_tIlLb1EEELS6_0EEEvT0_T1_T2_T3_T4_T5_T6_T7_iT8_NS1_7vsmem_tEE19static_temp_storage+32];
	add.s32 	%r394, %r388, %r390;
	setp.eq.s32 	%p76, %r201, 9;
	selp.b32 	%r395, %r394, %r389, %p76;
	add.s32 	%r396, %r394, %r391;
	setp.eq.s32 	%p77, %r201, 10;
	selp.b32 	%r397, %r396, %r395, %p77;
	add.s32 	%r398, %r396, %r392;
	setp.eq.s32 	%p78, %r201, 11;
	selp.b32 	%r399, %r398, %r397, %p78;
	add.s32 	%r205, %r398, %r393;
	setp.gt.u32 	%p79, %r1156, 31;
	setp.lt.u32 	%p80, %r1156, 32;
	setp.eq.s32 	%p81, %r294, 0;
	selp.b32 	%r400, 0, %r367, %p81;
	add.s32 	%r1152, %r399, %r400;
	selp.b32 	%r207, %r367, %r1152, %p80;
	@%p79 bra 	$L__BB10_383;
	setp.ne.s32 	%p82, %r1156, 0;
	mul.wide.s32 	%rd324, %r1, 8;
	add.s64 	%rd248, %rd4, %rd324;
	@%p82 bra 	$L__BB10_361;
	st.shared.u32 	[_ZZN3cub18CUB_300001_SM_10006detail6select23DeviceSelectSweepKernelINS2_10policy_hubIyNS0_8NullTypeEiLb0ELNS0_10SelectImplE0EE10Policy1000EPyPS5_S9_S9_NS0_13ScanTileStateIiLb1EEES5_N4cuda3std3__48equal_toIvEEiNS2_19streaming_context_tIlLb1EEELS6_0EEEvT0_T1_T2_T3_T4_T5_T6_T7_iT8_NS1_7vsmem_tEE19static_temp_storage+76], %r205;
	add.s64 	%rd325, %rd248, 256;
	mov.b32 	%r401, 100;
	// begin inline asm
	st.relaxed.gpu.v2.u32 [%rd325], {%r401, %r205};
	// end inline asm
$L__BB10_361:
	not.b32 	%r403, %r1156;
	add.s32 	%r1149, %r1, %r403;
	mov.u32 	%r209, %nctaid.x;
	setp.gt.u32 	%p83, %r209, 499;
	@%p83 bra 	$L__BB10_363;
	membar.cta;
	bra.uni 	$L__BB10_364;
$L__BB10_363:
	mov.b32 	%r404, 1140;
	// begin inline asm
	nanosleep.u32 %r404;
	// end inline asm
$L__BB10_364:
	mul.wide.s32 	%rd327, %r1149, 8;
	add.s64 	%rd328, %rd4, %rd327;
	add.s64 	%rd326, %rd328, 256;
	// begin inline asm
	ld.relaxed.gpu.v2.u32 {%r1150, %r1146}, [%rd326];
	// end inline asm
$L__BB10_365:
	setp.eq.s32 	%p84, %r1150, 99;
	mov.b32 	%r407, -1;
	vote.sync.any.pred 	%p85, %p84, %r407;
	not.pred 	%p86, %p85;
	@%p86 bra 	$L__BB10_370;
	setp.gt.u32 	%p176, %r209, 499;
	@%p176 bra 	$L__BB10_368;
	membar.cta;
	bra.uni 	$L__BB10_369;
$L__BB10_368:
	mov.b32 	%r567, 380;
	// begin inline asm
	nanosleep.u32 %r567;
	// end inline asm
$L__BB10_369:
	// begin inline asm
	ld.relaxed.gpu.v2.u32 {%r1150, %r1146}, [%rd326];
	// end inline asm
	bra.uni 	$L__BB10_365;
$L__BB10_370:
	setp.eq.s32 	%p87, %r1150, 101;
	mov.b32 	%r434, -1;
	vote.sync.ballot.b32 	%r435, %p87, %r434;
	// begin inline asm
	mov.u32 %r409, %lanemask_ge;
	// end inline asm
	and.b32  	%r436, %r435, %r409;
	or.b32  	%r437, %r436, -2147483648;
	add.s32 	%r438, %r437, -1;
	not.b32 	%r439, %r437;
	and.b32  	%r440, %r439, %r438;
	popc.b32 	%r413, %r440;
	mov.b32 	%r412, 1;
	// begin inline asm
	shfl.sync.down.b32 %r410, %r1146, %r412, %r413, %r434;
	// end inline asm
	setp.lt.s32 	%p89, %r294, %r413;
	selp.b32 	%r441, %r410, 0, %p89;
	add.s32 	%r416, %r441, %r1146;
	mov.b32 	%r417, 2;
	// begin inline asm
	shfl.sync.down.b32 %r415, %r416, %r417, %r413, %r434;
	// end inline asm
	add.s32 	%r219, %r294, 2;
	setp.gt.s32 	%p90, %r219, %r413;
	selp.b32 	%r442, 0, %r415, %p90;
	add.s32 	%r421, %r416, %r442;
	mov.b32 	%r422, 4;
	// begin inline asm
	shfl.sync.down.b32 %r420, %r421, %r422, %r413, %r434;
	// end inline asm
	add.s32 	%r220, %r294, 4;
	setp.gt.s32 	%p91, %r220, %r413;
	selp.b32 	%r443, 0, %r420, %p91;
	add.s32 	%r426, %r421, %r443;
	mov.b32 	%r427, 8;
	// begin inline asm
	shfl.sync.down.b32 %r425, %r426, %r427, %r413, %r434;
	// end inline asm
	add.s32 	%r221, %r294, 8;
	setp.gt.s32 	%p92, %r221, %r413;
	selp.b32 	%r444, 0, %r425, %p92;
	add.s32 	%r431, %r426, %r444;
	mov.b32 	%r432, 16;
	// begin inline asm
	shfl.sync.down.b32 %r430, %r431, %r432, %r413, %r434;
	// end inline asm
	add.s32 	%r222, %r294, 16;
	setp.gt.s32 	%p93, %r222, %r413;
	selp.b32 	%r445, 0, %r430, %p93;
	add.s32 	%r1147, %r431, %r445;
	add.s64 	%rd250, %rd4, 256;
$L__BB10_371:
	setp.ne.s32 	%p94, %r1150, 101;
	mov.b32 	%r446, -1;
	vote.sync.all.pred 	%p95, %p94, %r446;
	not.pred 	%p96, %p95;
	@%p96 bra 	$L__BB10_379;
	mul.wide.s32 	%rd409, %r1149, 8;
	add.s64 	%rd410, %rd250, %rd409;
	add.s64 	%rd408, %rd410, -256;
	// begin inline asm
	ld.relaxed.gpu.v2.u32 {%r1150, %r1151}, [%rd408];
	// end inline asm
$L__BB10_373:
	setp.eq.s32 	%p165, %r1150, 99;
	mov.b32 	%r525, -1;
	vote.sync.any.pred 	%p166, %p165, %r525;
	not.pred 	%p167, %p166;
	@%p167 bra 	$L__BB10_378;
	setp.gt.u32 	%p175, %r209, 499;
	@%p175 bra 	$L__BB10_376;
	membar.cta;
	bra.uni 	$L__BB10_377;
$L__BB10_376:
	mov.b32 	%r564, 380;
	// begin inline asm
	nanosleep.u32 %r564;
	// end inline asm
$L__BB10_377:
	// begin inline asm
	ld.relaxed.gpu.v2.u32 {%r1150, %r1151}, [%rd408];
	// end inline asm
	bra.uni 	$L__BB10_373;
$L__BB10_378:
	setp.eq.s32 	%p168, %r1150, 101;
	mov.b32 	%r551, -1;
	vote.sync.ballot.b32 	%r552, %p168, %r551;
	and.b32  	%r553, %r552, %r409;
	or.b32  	%r554, %r553, -2147483648;
	add.s32 	%r555, %r554, -1;
	not.b32 	%r556, %r554;
	and.b32  	%r557, %r556, %r555;
	popc.b32 	%r530, %r557;
	mov.b32 	%r529, 1;
	// begin inline asm
	shfl.sync.down.b32 %r527, %r1151, %r529, %r530, %r551;
	// end inline asm
	setp.lt.s32 	%p170, %r294, %r530;
	selp.b32 	%r558, %r527, 0, %p170;
	add.s32 	%r533, %r558, %r1151;
	mov.b32 	%r534, 2;
	// begin inline asm
	shfl.sync.down.b32 %r532, %r533, %r534, %r530, %r551;
	// end inline asm
	setp.gt.s32 	%p171, %r219, %r530;
	selp.b32 	%r559, 0, %r532, %p171;
	add.s32 	%r538, %r533, %r559;
	mov.b32 	%r539, 4;
	// begin inline asm
	shfl.sync.down.b32 %r537, %r538, %r539, %r530, %r551;
	// end inline asm
	setp.gt.s32 	%p172, %r220, %r530;
	selp.b32 	%r560, 0, %r537, %p172;
	add.s32 	%r543, %r538, %r560;
	mov.b32 	%r544, 8;
	// begin inline asm
	shfl.sync.down.b32 %r542, %r543, %r544, %r530, %r551;
	// end inline asm
	setp.gt.s32 	%p173, %r221, %r530;
	selp.b32 	%r561, 0, %r542, %p173;
	add.s32 	%r548, %r543, %r561;
	mov.b32 	%r549, 16;
	// begin inline asm
	shfl.sync.down.b32 %r547, %r548, %r549, %r530, %r551;
	// end inline asm
	setp.gt.s32 	%p174, %r222, %r530;
	selp.b32 	%r562, 0, %r547, %p174;
	add.s32 	%r563, %r562, %r1147;
	add.s32 	%r1147, %r563, %r548;
	add.s32 	%r1149, %r1149, -32;
	bra.uni 	$L__BB10_371;
$L__BB10_379:
	setp.ne.s32 	%p97, %r1156, 0;
	@%p97 bra 	$L__BB10_381;
	add.s32 	%r449, %r1147, %r205;
	add.s64 	%rd329, %rd248, 256;
	mov.b32 	%r448, 101;
	// begin inline asm
	st.relaxed.gpu.v2.u32 [%rd329], {%r448, %r449};
	// end inline asm
	st.shared.u32 	[_ZZN3cub18CUB_300001_SM_10006detail6select23DeviceSelectSweepKernelINS2_10policy_hubIyNS0_8NullTypeEiLb0ELNS0_10SelectImplE0EE10Policy1000EPyPS5_S9_S9_NS0_13ScanTileStateIiLb1EEES5_N4cuda3std3__48equal_toIvEEiNS2_19streaming_context_tIlLb1EEELS6_0EEEvT0_T1_T2_T3_T4_T5_T6_T7_iT8_NS1_7vsmem_tEE19static_temp_storage+68], %r1147;
	st.shared.u32 	[_ZZN3cub18CUB_300001_SM_10006detail6select23DeviceSelectSweepKernelINS2_10policy_hubIyNS0_8NullTypeEiLb0ELNS0_10SelectImplE0EE10Policy1000EPyPS5_S9_S9_NS0_13ScanTileStateIiLb1EEES5_N4cuda3std3__48equal_toIvEEiNS2_19streaming_context_tIlLb1EEELS6_0EEEvT0_T1_T2_T3_T4_T5_T6_T7_iT8_NS1_7vsmem_tEE19static_temp_storage+72], %r449;
$L__BB10_381:
	setp.ne.s32 	%p98, %r294, 0;
	mov.u32 	%r1152, %r207;
	@%p98 bra 	$L__BB10_383;
	st.shared.u32 	[_ZZN3cub18CUB_300001_SM_10006detail6select23DeviceSelectSweepKernelINS2_10policy_hubIyNS0_8NullTypeEiLb0ELNS0_10SelectImplE0EE10Policy1000EPyPS5_S9_S9_NS0_13ScanTileStateIiLb1EEES5_N4cuda3std3__48equal_toIvEEiNS2_19streaming_context_tIlLb1EEELS6_0EEEvT0_T1_T2_T3_T4_T5_T6_T7_iT8_NS1_7vsmem_tEE19static_temp_storage+60], %r1147;
	mov.u32 	%r1152, %r1147;
$L__BB10_383:
	setp.eq.s32 	%p99, %r1156, 0;
	bar.sync 	0;
	ld.shared.u32 	%r450, [_ZZN3cub18CUB_300001_SM_10006detail6select23DeviceSelectSweepKernelINS2_10policy_hubIyNS0_8NullTypeEiLb0ELNS0_10SelectImplE0EE10Policy1000EPyPS5_S9_S9_NS0_13ScanTileStateIiLb1EEES5_N4cuda3std3__48equal_toIvEEiNS2_19streaming_context_tIlLb1EEELS6_0EEEvT0_T1_T2_T3_T4_T5_T6_T7_iT8_NS1_7vsmem_tEE19static_temp_storage+60];
	.pragma "used_bytes_mask 65520";
	ld.shared.v4.u32 	{%r451, %r238, %r452, %r239}, [_ZZN3cub18CUB_300001_SM_10006detail6select23DeviceSelectSweepKernelINS2_10policy_hubIyNS0_8NullTypeEiLb0ELNS0_10SelectImplE0EE10Policy1000EPyPS5_S9_S9_NS0_13ScanTileStateIiLb1EEES5_N4cuda3std3__48equal_toIvEEiNS2_19streaming_context_tIlLb1EEELS6_0EEEvT0_T1_T2_T3_T4_T5_T6_T7_iT8_NS1_7vsmem_tEE19static_temp_storage+64];
	selp.b32 	%r453, 0, %r450, %p99;
	add.s32 	%r240, %r453, %r1152;
	selp.u32 	%r454, 1, 0, %p18;
	add.s32 	%r241, %r240, %r454;
	selp.u32 	%r455, 1, 0, %p19;
	add.s32 	%r456, %r455, %r454;
	add.s32 	%r242, %r456, %r240;
	selp.u32 	%r457, 1, 0, %p20;
	add.s32 	%r243, %r242, %r457;
	selp.u32 	%r458, 1, 0, %p21;
	add.s32 	%r244, %r243, %r458;
	selp.u32 	%r459, 1, 0, %p22;
	add.s32 	%r245, %r244, %r459;
	selp.u32 	%r460, 1, 0, %p23;
	add.s32 	%r246, %r245, %r460;
	selp.u32 	%r461, 1, 0, %p24;
	add.s32 	%r247, %r246, %r461;
	selp.u32 	%r462, 1, 0, %p25;
	add.s32 	%r248, %r247, %r462;
	selp.u32 	%r463, 1, 0, %p26;
	add.s32 	%r249, %r248, %r463;
	selp.u32 	%r464, 1, 0, %p27;
	add.s32 	%r250, %r249, %r464;
	sub.s32 	%r465, 4224, %r140;
	sub.s32 	%r1160, %r452, %r465;
	sub.s32 	%r252, %r239, %r465;
	setp.gt.s32 	%p100, %r252, 384;
	@%p100 bra 	$L__BB10_428;
	ld.param.u8 	%rs7, [%rd1];
	ld.param.u64 	%rd330, [%rd1+24];
	cvta.to.global.u64 	%rd252, %rd330;
	setp.lt.s32 	%p101, %r240, %r1160;
	and.pred  	%p102, %p18, %p101;
	@%p102 bra 	$L__BB10_385;
	bra.uni 	$L__BB10_388;
$L__BB10_385:
	setp.ne.s16 	%p103, %rs7, 0;
	mov.b64 	%rd837, 0;
	@%p103 bra 	$L__BB10_387;
	ld.global.u64 	%rd837, [%rd252];
$L__BB10_387:
	cvt.s64.s32 	%rd332, %r240;
	add.s64 	%rd333, %rd837, %rd332;
	shl.b64 	%rd334, %rd333, 3;
	add.s64 	%rd335, %rd2, %rd334;
	st.global.u64 	[%rd335], %rd233;
$L__BB10_388:
	setp.ge.s32 	%p104, %r241, %r1160;
	not.pred 	%p105, %p19;
	or.pred  	%p106, %p105, %p104;
	@%p106 bra 	$L__BB10_392;
	setp.ne.s16 	%p107, %rs7, 0;
	mov.b64 	%rd838, 0;
	@%p107 bra 	$L__BB10_391;
	ld.global.u64 	%rd838, [%rd252];
$L__BB10_391:
	cvt.s64.s32 	%rd337, %r241;
	add.s64 	%rd338, %rd838, %rd337;
	shl.b64 	%rd339, %rd338, 3;
	add.s64 	%rd340, %rd2, %rd339;
	st.global.u64 	[%rd340], %rd234;
$L__BB10_392:
	setp.ge.s32 	%p108, %r242, %r1160;
	not.pred 	%p109, %p20;
	or.pred  	%p110, %p109, %p108;
	@%p110 bra 	$L__BB10_396;
	setp.ne.s16 	%p111, %rs7, 0;
	mov.b64 	%rd839, 0;
	@%p111 bra 	$L__BB10_395;
	ld.global.u64 	%rd839, [%rd252];
$L__BB10_395:
	cvt.s64.s32 	%rd342, %r242;
	add.s64 	%rd343, %rd839, %rd342;
	shl.b64 	%rd344, %rd343, 3;
	add.s64 	%rd345, %rd2, %rd344;
	st.global.u64 	[%rd345], %rd235;
$L__BB10_396:
	setp.ge.s32 	%p112, %r243, %r1160;
	not.pred 	%p113, %p21;
	or.pred  	%p114, %p113, %p112;
	@%p114 bra 	$L__BB10_400;
	setp.ne.s16 	%p115, %rs7, 0;
	mov.b64 	%rd840, 0;
	@%p115 bra 	$L__BB10_399;
	ld.global.u64 	%rd840, [%rd252];
$L__BB10_399:
	cvt.s64.s32 	%rd347, %r243;
	add.s64 	%rd348, %rd840, %rd347;
	shl.b64 	%rd349, %rd348, 3;
	add.s64 	%rd350, %rd2, %rd349;
	st.global.u64 	[%rd350], %rd236;
$L__BB10_400:
	setp.ge.s32 	%p116, %r244, %r1160;
	not.pred 	%p117, %p22;
	or.pred  	%p118, %p117, %p116;
	@%p118 bra 	$L__BB10_404;
	setp.ne.s16 	%p119, %rs7, 0;
	mov.b64 	%rd841, 0;
	@%p119 bra 	$L__BB10_403;
	ld.global.u64 	%rd841, [%rd252];
$L__BB10_403:
	cvt.s64.s32 	%rd352, %r244;
	add.s64 	%rd353, %rd841, %rd352;
	shl.b64 	%rd354, %rd353, 3;
	add.s64 	%rd355, %rd2, %rd354;
	st.global.u64 	[%rd355], %rd237;
$L__BB10_404:
	setp.ge.s32 	%p120, %r245, %r1160;
	not.pred 	%p121, %p23;
	or.pred  	%p122, %p121, %p120;
	@%p122 bra 	$L__BB10_408;
	setp.ne.s16 	%p123, %rs7, 0;
	mov.b64 	%rd842, 0;
	@%p123 bra 	$L__BB10_407;
	ld.global.u64 	%rd842, [%rd252];
$L__BB10_407:
	cvt.s64.s32 	%rd357, %r245;
	add.s64 	%rd358, %rd842, %rd357;
	shl.b64 	%rd359, %rd358, 3;
	add.s64 	%rd360, %rd2, %rd359;
	st.global.u64 	[%rd360], %rd238;
$L__BB10_408:
	setp.ge.s32 	%p124, %r246, %r1160;
	not.pred 	%p125, %p24;
	or.pred  	%p126, %p125, %p124;
	@%p126 bra 	$L__BB10_412;
	setp.ne.s16 	%p127, %rs7, 0;
	mov.b64 	%rd843, 0;
	@%p127 bra 	$L__BB10_411;
	ld.global.u64 	%rd843, [%rd252];
$L__BB10_411:
	cvt.s64.s32 	%rd362, %r246;
	add.s64 	%rd363, %rd843, %rd362;
	shl.b64 	%rd364, %rd363, 3;
	add.s64 	%rd365, %rd2, %rd364;
	st.global.u64 	[%rd365], %rd239;
$L__BB10_412:
	setp.ge.s32 	%p128, %r247, %r1160;
	not.pred 	%p129, %p25;
	or.pred  	%p130, %p129, %p128;
	@%p130 bra 	$L__BB10_416;
	setp.ne.s16 	%p131, %rs7, 0;
	mov.b64 	%rd844, 0;
	@%p131 bra 	$L__BB10_415;
	ld.global.u64 	%rd844, [%rd252];
$L__BB10_415:
	cvt.s64.s32 	%rd367, %r247;
	add.s64 	%rd368, %rd844, %rd367;
	shl.b64 	%rd369, %rd368, 3;
	add.s64 	%rd370, %rd2, %rd369;
	st.global.u64 	[%rd370], %rd240;
$L__BB10_416:
	setp.ge.s32 	%p132, %r248, %r1160;
	not.pred 	%p133, %p26;
	or.pred  	%p134, %p133, %p132;
	@%p134 bra 	$L__BB10_420;
	setp.ne.s16 	%p135, %rs7, 0;
	mov.b64 	%rd845, 0;
	@%p135 bra 	$L__BB10_419;
	ld.global.u64 	%rd845, [%rd252];
$L__BB10_419:
	cvt.s64.s32 	%rd372, %r248;
	add.s64 	%rd373, %rd845, %rd372;
	shl.b64 	%rd374, %rd373, 3;
	add.s64 	%rd375, %rd2, %rd374;
	st.global.u64 	[%rd375], %rd241;
$L__BB10_420:
	setp.ge.s32 	%p136, %r249, %r1160;
	not.pred 	%p137, %p27;
	or.pred  	%p138, %p137, %p136;
	@%p138 bra 	$L__BB10_424;
	setp.ne.s16 	%p139, %rs7, 0;
	mov.b64 	%rd846, 0;
	@%p139 bra 	$L__BB10_423;
	ld.global.u64 	%rd846, [%rd252];
$L__BB10_423:
	cvt.s64.s32 	%rd377, %r249;
	add.s64 	%rd378, %rd846, %rd377;
	shl.b64 	%rd379, %rd378, 3;
	add.s64 	%rd380, %rd2, %rd379;
	st.global.u64 	[%rd380], %rd242;
$L__BB10_424:
	setp.ge.s32 	%p140, %r250, %r1160;
	not.pred 	%p141, %p28;
	or.pred  	%p142, %p141, %p140;
	@%p142 bra 	$L__BB10_467;
	setp.ne.s16 	%p143, %rs7, 0;
	mov.b64 	%rd847, 0;
	@%p143 bra 	$L__BB10_427;
	ld.global.u64 	%rd847, [%rd252];
$L__BB10_427:
	cvt.s64.s32 	%rd382, %r250;
	add.s64 	%rd383, %rd847, %rd382;
	shl.b64 	%rd384, %rd383, 3;
	add.s64 	%rd385, %rd2, %rd384;
	st.global.u64 	[%rd385], %rd243;
	bra.uni 	$L__BB10_467;
$L__BB10_428:
	bar.sync 	0;
	not.pred 	%p144, %p18;
	@%p144 bra 	$L__BB10_430;
	sub.s32 	%r466, %r240, %r238;
	shl.b32 	%r467, %r466, 3;
	mov.u32 	%r468, _ZZN3cub18CUB_300001_SM_10006detail6select23DeviceSelectSweepKernelINS2_10policy_hubIyNS0_8NullTypeEiLb0ELNS0_10SelectImplE0EE10Policy1000EPyPS5_S9_S9_NS0_13ScanTileStateIiLb1EEES5_N4cuda3std3__48equal_toIvEEiNS2_19streaming_context_tIlLb1EEELS6_0EEEvT0_T1_T2_T3_T4_T5_T6_T7_iT8_NS1_7vsmem_tEE19static_temp_storage;
	add.s32 	%r469, %r468, %r467;
	st.shared.u64 	[%r469], %rd233;
$L__BB10_430:
	not.pred 	%p145, %p19;
	@%p145 bra 	$L__BB10_432;
	sub.s32 	%r470, %r241, %r238;
	shl.b32 	%r471, %r470, 3;
	mov.u32 	%r472, _ZZN3cub18CUB_300001_SM_10006detail6select23DeviceSelectSweepKernelINS2_10policy_hubIyNS0_8NullTypeEiLb0ELNS0_10SelectImplE0EE10Policy1000EPyPS5_S9_S9_NS0_13ScanTileStateIiLb1EEES5_N4cuda3std3__48equal_toIvEEiNS2_19streaming_context_tIlLb1EEELS6_0EEEvT0_T1_T2_T3_T4_T5_T6_T7_iT8_NS1_7vsmem_tEE19static_temp_storage;
	add.s32 	%r473, %r472, %r471;
	st.shared.u64 	[%r473], %rd234;
$L__BB10_432:
	not.pred 	%p146, %p20;
	@%p146 bra 	$L__BB10_434;
	sub.s32 	%r474, %r242, %r238;
	shl.b32 	%r475, %r474, 3;
	mov.u32 	%r476, _ZZN3cub18CUB_300001_SM_10006detail6select23DeviceSelectSweepKernelINS2_10policy_hubIyNS0_8NullTypeEiLb0ELNS0_10SelectImplE0EE10Policy1000EPyPS5_S9_S9_NS0_13ScanTileStateIiLb1EEES5_N4cuda3std3__48equal_toIvEEiNS2_19streaming_context_tIlLb1EEELS6_0EEEvT0_T1_T2_T3_T4_T5_T6_T7_iT8_NS1_7vsmem_tEE19static_temp_storage;
	add.s32 	%r477, %r476, %r475;
	st.shared.u64 	[%r477], %rd235;
$L__BB10_434:
	not.pred 	%p147, %p21;
	@%p147 bra 	$L__BB10_436;
	sub.s32 	%r478, %r243, %r238;
	shl.b32 	%r479, %r478, 3;
	mov.u32 	%r480, _ZZN3cub18CUB_300001_SM_10006detail6select23DeviceSelectSweepKernelINS2_10policy_hubIyNS0_8NullTypeEiLb0ELNS0_10SelectImplE0EE10Policy1000EPyPS5_S9_S9_NS0_13ScanTileStateIiLb1EEES5_N4cuda3std3__48equal_toIvEEiNS2_19streaming_context_tIlLb1EEELS6_0EEEvT0_T1_T2_T3_T4_T5_T6_T7_iT8_NS1_7vsmem_tEE19static_temp_storage;
	add.s32 	%r481, %r480, %r479;
	st.shared.u64 	[%r481], %rd236;
$L__BB10_436:
	not.pred 	%p148, %p22;
	@%p148 bra 	$L__BB10_438;
	sub.s32 	%r482, %r244, %r238;
	shl.b32 	%r483, %r482, 3;
	mov.u32 	%r484, _ZZN3cub18CUB_300001_SM_10006detail6select23DeviceSelectSweepKernelINS2_10policy_hubIyNS0_8NullTypeEiLb0ELNS0_10SelectImplE0EE10Policy1000EPyPS5_S9_S9_NS0_13ScanTileStateIiLb1EEES5_N4cuda3std3__48equal_toIvEEiNS2_19streaming_context_tIlLb1EEELS6_0EEEvT0_T1_T2_T3_T4_T5_T6_T7_iT8_NS1_7vsmem_tEE19static_temp_storage;
	add.s32 	%r485, %r484, %r483;
	st.shared.u64 	[%r485], %rd237;
$L__BB10_438:
	not.pred 	%p149, %p23;
	@%p149 bra 	$L__BB10_440;
	sub.s32 	%r486, %r245, %r238;
	shl.b32 	%r487, %r486, 3;
	mov.u32 	%r488, _ZZN3cub18CUB_300001_SM_10006detail6select23DeviceSelectSweepKernelINS2_10policy_hubIyNS0_8NullTypeEiLb0ELNS0_10SelectImplE0EE10Policy1000EPyPS5_S9_S9_NS0_13ScanTileStateIiLb1EEES5_N4cuda3std3__48equal_toIvEEiNS2_19streaming_context_tIlLb1EEELS6_0EEEvT0_T1_T2_T3_T4_T5_T6_T7_iT8_NS1_7vsmem_tEE19static_temp_storage;
	add.s32 	%r489, %r488, %r487;
	st.shared.u64 	[%r489], %rd238;
$L__BB10_440:
	not.pred 	%p150, %p24;
	@%p150 bra 	$L__BB10_442;
	sub.s32 	%r490, %r246, %r238;
	shl.b32 	%r491, %r490, 3;
	mov.u32 	%r492, _ZZN3cub18CUB_300001_SM_10006detail6select23DeviceSelectSweepKernelINS2_10policy_hubIyNS0_8NullTypeEiLb0ELNS0_10SelectImplE0EE10Policy1000EPyPS5_S9_S9_NS0_13ScanTileStateIiLb1EEES5_N4cuda3std3__48equal_toIvEEiNS2_19streaming_context_tIlLb1EEELS6_0EEEvT0_T1_T2_T3_T4_T5_T6_T7_iT8_NS1_7vsmem_tEE19static_temp_storage;
	add.s32 	%r493, %r492, %r491;
	st.shared.u64 	[%r493], %rd239;
$L__BB10_442:
	not.pred 	%p151, %p25;
	@%p151 bra 	$L__BB10_444;
	sub.s32 	%r494, %r247, %r238;
	shl.b32 	%r495, %r494, 3;
	mov.u32 	%r496, _ZZN3cub18CUB_300001_SM_10006detail6select23DeviceSelectSweepKernelINS2_10policy_hubIyNS0_8NullTypeEiLb0ELNS0_10SelectImplE0EE10Policy1000EPyPS5_S9_S9_NS0_13ScanTileStateIiLb1EEES5_N4cuda3std3__48equal_toIvEEiNS2_19streaming_context_tIlLb1EEELS6_0EEEvT0_T1_T2_T3_T4_T5_T6_T7_iT8_NS1_7vsmem_tEE19static_temp_storage;
	add.s32 	%r497, %r496, %r495;
	st.shared.u64 	[%r497], %rd240;
$L__BB10_444:
	not.pred 	%p152, %p26;
	@%p152 bra 	$L__BB10_446;
	sub.s32 	%r498, %r248, %r238;
	shl.b32 	%r499, %r498, 3;
	mov.u32 	%r500, _ZZN3cub18CUB_300001_SM_10006detail6select23DeviceSelectSweepKernelINS2_10policy_hubIyNS0_8NullTypeEiLb0ELNS0_10SelectImplE0EE10Policy1000EPyPS5_S9_S9_NS0_13ScanTileStateIiLb1EEES5_N4cuda3std3__48equal_toIvEEiNS2_19streaming_context_tIlLb1EEELS6_0EEEvT0_T1_T2_T3_T4_T5_T6_T7_iT8_NS1_7vsmem_tEE19static_temp_storage;
	add.s32 	%r501, %r500, %r499;
	st.shared.u64 	[%r501], %rd241;
$L__BB10_446:
	not.pred 	%p153, %p27;
	@%p153 bra 	$L__BB10_448;
	sub.s32 	%r502, %r249, %r238;
	shl.b32 	%r503, %r502, 3;
	mov.u32 	%r504, _ZZN3cub18CUB_300001_SM_10006detail6select23DeviceSelectSweepKernelINS2_10policy_hubIyNS0_8NullTypeEiLb0ELNS0_10SelectImplE0EE10Policy1000EPyPS5_S9_S9_NS0_13ScanTileStateIiLb1EEES5_N4cuda3std3__48equal_toIvEEiNS2_19streaming_context_tIlLb1EEELS6_0EEEvT0_T1_T2_T3_T4_T5_T6_T7_iT8_NS1_7vsmem_tEE19static_temp_storage;
	add.s32 	%r505, %r504, %r503;
	st.shared.u64 	[%r505], %rd242;
$L__BB10_448:
	not.pred 	%p154, %p28;
	@%p154 bra 	$L__BB10_450;
	sub.s32 	%r506, %r250, %r238;
	shl.b32 	%r507, %r506, 3;
	mov.u32 	%r508, _ZZN3cub18CUB_300001_SM_10006detail6select23DeviceSelectSweepKernelINS2_10policy_hubIyNS0_8NullTypeEiLb0ELNS0_10SelectImplE0EE10Policy1000EPyPS5_S9_S9_NS0_13ScanTileStateIiLb1EEES5_N4cuda3std3__48equal_toIvEEiNS2_19streaming_context_tIlLb1EEELS6_0EEEvT0_T1_T2_T3_T4_T5_T6_T7_iT8_NS1_7vsmem_tEE19static_temp_storage;
	add.s32 	%r509, %r508, %r507;
	st.shared.u64 	[%r509], %rd243;
$L__BB10_450:
	bar.sync 	0;
	setp.ge.s32 	%p155, %r1156, %r252;
	@%p155 bra 	$L__BB10_467;
	ld.param.u32 	%r1118, [_ZN3cub18CUB_300001_SM_10006detail6select23DeviceSelectSweepKernelINS2_10policy_hubIyNS0_8NullTypeEiLb0ELNS0_10SelectImplE0EE10Policy1000EPyPS5_S9_S9_NS0_13ScanTileStateIiLb1EEES5_N4cuda3std3__48equal_toIvEEiNS2_19streaming_context_tIlLb1EEELS6_0EEEvT0_T1_T2_T3_T4_T5_T6_T7_iT8_NS1_7vsmem_tE_param_7];
	ld.param.u8 	%rs8, [%rd1];
	ld.param.u64 	%rd386, [%rd1+24];
	cvta.to.global.u64 	%rd253, %rd386;
	add.s32 	%r510, %r239, %r1118;
	add.s32 	%r511, %r1156, %r2;
	sub.s32 	%r512, %r510, %r511;
	add.s32 	%r253, %r512, -4225;
	mul.hi.u32 	%r513, %r253, -1431655765;
	shr.u32 	%r514, %r513, 8;
	add.s32 	%r254, %r514, 1;
	and.b32  	%r515, %r514, 3;
	setp.eq.s32 	%p156, %r515, 3;
	@%p156 bra 	$L__BB10_456;
	and.b32  	%r516, %r254, 3;
	add.s32 	%r1155, %r238, %r1156;
	shl.b32 	%r517, %r1156, 3;
	mov.u32 	%r518, _ZZN3cub18CUB_300001_SM_10006detail6select23DeviceSelectSweepKernelINS2_10policy_hubIyNS0_8NullTypeEiLb0ELNS0_10SelectImplE0EE10Policy1000EPyPS5_S9_S9_NS0_13ScanTileStateIiLb1EEES5_N4cuda3std3__48equal_toIvEEiNS2_19streaming_context_tIlLb1EEELS6_0EEEvT0_T1_T2_T3_T4_T5_T6_T7_iT8_NS1_7vsmem_tEE19static_temp_storage;
	add.s32 	%r1154, %r518, %r517;
	neg.s32 	%r1153, %r516;
	mad.lo.s32 	%r1156, %r516, 384, %r1156;
$L__BB10_453:
	.pragma "nounroll";
	setp.ne.s16 	%p157, %rs8, 0;
	ld.shared.u64 	%rd254, [%r1154];
	mov.b64 	%rd832, 0;
	@%p157 bra 	$L__BB10_455;
	ld.global.u64 	%rd832, [%rd253];
$L__BB10_455:
	cvt.s64.s32 	%rd388, %r1155;
	add.s64 	%rd389, %rd832, %rd388;
	shl.b64 	%rd390, %rd389, 3;
	add.s64 	%rd391, %rd2, %rd390;
	st.global.u64 	[%rd391], %rd254;
	add.s32 	%r1155, %r1155, 384;
	add.s32 	%r1154, %r1154, 3072;
	add.s32 	%r1153, %r1153, 1;
	setp.ne.s32 	%p158, %r1153, 0;
	@%p158 bra 	$L__BB10_453;
$L__BB10_456:
	setp.lt.u32 	%p159, %r253, 1152;
	@%p159 bra 	$L__BB10_467;
	add.s32 	%r1158, %r238, %r1156;
	shl.b32 	%r519, %r1156, 3;
	mov.u32 	%r520, _ZZN3cub18CUB_300001_SM_10006detail6select23DeviceSelectSweepKernelINS2_10policy_hubIyNS0_8NullTypeEiLb0ELNS0_10SelectImplE0EE10Policy1000EPyPS5_S9_S9_NS0_13ScanTileStateIiLb1EEES5_N4cuda3std3__48equal_toIvEEiNS2_19streaming_context_tIlLb1EEELS6_0EEEvT0_T1_T2_T3_T4_T5_T6_T7_iT8_NS1_7vsmem_tEE19static_temp_storage;
	add.s32 	%r521, %r519, %r520;
	add.s32 	%r1157, %r521, 6144;
$L__BB10_458:
	setp.ne.s16 	%p160, %rs8, 0;
	cvt.s64.s32 	%rd257, %r1158;
	ld.shared.u64 	%rd258, [%r1157+-6144];
	mov.b64 	%rd833, 0;
	@%p160 bra 	$L__BB10_460;
	ld.global.u64 	%rd833, [%rd253];
$L__BB10_460:
	setp.ne.s16 	%p161, %rs8, 0;
	add.s64 	%rd394, %rd833, %rd257;
	shl.b64 	%rd395, %rd394, 3;
	add.s64 	%rd396, %rd2, %rd395;
	st.global.u64 	[%rd396], %rd258;
	ld.shared.u64 	%rd261, [%r1157+-3072];
	mov.b64 	%rd834, 0;
	@%p161 bra 	$L__BB10_462;
	ld.global.u64 	%rd834, [%rd253];
$L__BB10_462:
	setp.ne.s16 	%p162, %rs8, 0;
	add.s64 	%rd398, %rd834, %rd257;
	shl.b64 	%rd399, %rd398, 3;
	add.s64 	%rd400, %rd2, %rd399;
	st.global.u64 	[%rd400+3072], %rd261;
	ld.shared.u64 	%rd264, [%r1157];
	mov.b64 	%rd835, 0;
	@%p162 bra 	$L__BB10_464;
	ld.global.u64 	%rd835, [%rd253];
$L__BB10_464:
	setp.ne.s16 	%p163, %rs8, 0;
	add.s64 	%rd402, %rd835, %rd257;
	shl.b64 	%rd403, %rd402, 3;
	add.s64 	%rd404, %rd2, %rd403;
	st.global.u64 	[%rd404+6144], %rd264;
	ld.shared.u64 	%rd267, [%r1157+3072];
	mov.b64 	%rd836, 0;
	@%p163 bra 	$L__BB10_466;
	ld.global.u64 	%rd836, [%rd253];
$L__BB10_466:
	cvt.u32.u64 	%r522, %rd257;
	add.s64 	%rd405, %rd836, %rd257;
	shl.b64 	%rd406, %rd405, 3;
	add.s64 	%rd407, %rd2, %rd406;
	st.global.u64 	[%rd407+9216], %rd267;
	add.s32 	%r1156, %r1156, 1536;
	add.s32 	%r1158, %r522, 1536;
	add.s32 	%r1157, %r1157, 12288;
	setp.lt.s32 	%p164, %r1156, %r252;
	@%p164 bra 	$L__BB10_458;
$L__BB10_467:
	mov.u32 	%r729, %tid.x;
	setp.ne.s32 	%p293, %r729, 0;
	@%p293 bra 	$L__BB10_475;
	mov.u64 	%rd292, %rd298;
	ld.param.u8 	%rs45, [%rd292+1];
	setp.eq.s16 	%p294, %rs45, 0;
	@%p294 bra 	$L__BB10_472;
	ld.param.u8 	%rs46, [%rd292];
	setp.ne.s16 	%p295, %rs46, 0;
	mov.b64 	%rd848, 0;
	@%p295 bra 	$L__BB10_471;
	ld.param.u64 	%rd518, [%rd292+24];
	cvta.to.global.u64 	%rd519, %rd518;
	ld.global.u64 	%rd848, [%rd519];
$L__BB10_471:
	ld.param.u64 	%rd749, [_ZN3cub18CUB_300001_SM_10006detail6select23DeviceSelectSweepKernelINS2_10policy_hubIyNS0_8NullTypeEiLb0ELNS0_10SelectImplE0EE10Policy1000EPyPS5_S9_S9_NS0_13ScanTileStateIiLb1EEES5_N4cuda3std3__48equal_toIvEEiNS2_19streaming_context_tIlLb1EEELS6_0EEEvT0_T1_T2_T3_T4_T5_T6_T7_iT8_NS1_7vsmem_tE_param_3];
	cvt.s64.s32 	%rd520, %r1160;
	add.s64 	%rd521, %rd848, %rd520;
	cvta.to.global.u64 	%rd522, %rd749;
	st.global.u64 	[%rd522], %rd521;
	bra.uni 	$L__BB10_475;
$L__BB10_472:
	ld.param.u8 	%rs47, [%rd292];
	setp.ne.s16 	%p296, %rs47, 0;
	mov.b64 	%rd849, 0;
	@%p296 bra 	$L__BB10_474;
	ld.param.u64 	%rd524, [%rd292+24];
	cvta.to.global.u64 	%rd525, %rd524;
	ld.global.u64 	%rd849, [%rd525];
$L__BB10_474:
	cvt.s64.s32 	%rd526, %r1160;
	add.s64 	%rd527, %rd849, %rd526;
	ld.param.u64 	%rd528, [%rd292+32];
	cvta.to.global.u64 	%rd529, %rd528;
	st.global.u64 	[%rd529], %rd527;
$L__BB10_475:
	ret;

}
	// .globl	_ZN3cub18CUB_300001_SM_10006detail4scan23DeviceCompactInitKernelINS0_13ScanTileStateIiLb1EEEPyEEvT_iT0_
.visible .entry _ZN3cub18CUB_300001_SM_10006detail4scan23DeviceCompactInitKernelINS0_13ScanTileStateIiLb1EEEPyEEvT_iT0_(
	.param .align 8 .b8 _ZN3cub18CUB_300001_SM_10006detail4scan23DeviceCompactInitKernelINS0_13ScanTileStateIiLb1EEEPyEEvT_iT0__param_0[8],
	.param .u32 _ZN3cub18CUB_300001_SM_10006detail4scan23DeviceCompactInitKernelINS0_13ScanTileStateIiLb1EEEPyEEvT_iT0__param_1,
	.param .u64 .ptr .align 1 _ZN3cub18CUB_300001_SM_10006detail4scan23DeviceCompactInitKernelINS0_13ScanTileStateIiLb1EEEPyEEvT_iT0__param_2
)
{
	.reg .pred 	%p<6>;
	.reg .b32 	%r<11>;
	.reg .b64 	%rd<10>;

	ld.param.u64 	%rd3, [_ZN3cub18CUB_300001_SM_10006detail4scan23DeviceCompactInitKernelINS0_13ScanTileStateIiLb1EEEPyEEvT_iT0__param_0];
	ld.param.u32 	%r4, [_ZN3cub18CUB_300001_SM_10006detail4scan23DeviceCompactInitKernelINS0_13ScanTileStateIiLb1EEEPyEEvT_iT0__param_1];
	ld.param.u64 	%rd2, [_ZN3cub18CUB_300001_SM_10006detail4scan23DeviceCompactInitKernelINS0_13ScanTileStateIiLb1EEEPyEEvT_iT0__param_2];
	cvta.to.global.u64 	%rd1, %rd3;
	mov.u32 	%r1, %ctaid.x;
	mov.u32 	%r5, %ntid.x;
	mov.u32 	%r2, %tid.x;
	mad.lo.s32 	%r3, %r1, %r5, %r2;
	setp.ge.s32 	%p1, %r3, %r4;
	@%p1 bra 	$L__BB11_2;
	mul.wide.s32 	%rd4, %r3, 8;
	add.s64 	%rd5, %rd1, %rd4;
	mov.b32 	%r6, 0;
	mov.b32 	%r7, 99;
	st.global.v2.u32 	[%rd5+256], {%r7, %r6};
$L__BB11_2:
	setp.ne.s32 	%p2, %r1, 0;
	setp.gt.u32 	%p3, %r2, 31;
	or.pred  	%p4, %p2, %p3;
	@%p4 bra 	$L__BB11_4;
	mul.wide.u32 	%rd6, %r2, 8;
	add.s64 	%rd7, %rd1, %rd6;
	mov.b32 	%r9, 0;
	st.global.v2.u32 	[%rd7], {%r9, %r9};
$L__BB11_4:
	or.b32  	%r10, %r1, %r2;
	setp.ne.s32 	%p5, %r10, 0;
	@%p5 bra 	$L__BB11_6;
	cvta.to.global.u64 	%rd8, %rd2;
	mov.b64 	%rd9, 0;
	st.global.u64 	[%rd8], %rd9;
$L__BB11_6:
	ret;

}
	// .globl	_ZN3cub18CUB_300001_SM_10006detail4scan20DeviceScanInitKernelINS0_13ScanTileStateIyLb1EEEEEvT_i
.visible .entry _ZN3cub18CUB_300001_SM_10006detail4scan20DeviceScanInitKernelINS0_13ScanTileStateIyLb1EEEEEvT_i(
	.param .align 8 .b8 _ZN3cub18CUB_300001_SM_10006detail4scan20DeviceScanInitKernelINS0_13ScanTileStateIyLb1EEEEEvT_i_param_0[8],
	.param .u32 _ZN3cub18CUB_300001_SM_10006detail4scan20DeviceScanInitKernelINS0_13ScanTileStateIyLb1EEEEEvT_i_param_1
)
{
	.reg .pred 	%p<5>;
	.reg .b32 	%r<7>;
	.reg .b64 	%rd<10>;

	ld.param.u64 	%rd2, [_ZN3cub18CUB_300001_SM_10006detail4scan20DeviceScanInitKernelINS0_13ScanTileStateIyLb1EEEEEvT_i_param_0];
	ld.param.u32 	%r4, [_ZN3cub18CUB_300001_SM_10006detail4scan20DeviceScanInitKernelINS0_13ScanTileStateIyLb1EEEEEvT_i_param_1];
	cvta.to.global.u64 	%rd1, %rd2;
	mov.u32 	%r1, %ctaid.x;
	mov.u32 	%r5, %ntid.x;
	mov.u32 	%r2, %tid.x;
	mad.lo.s32 	%r3, %r1, %r5, %r2;
	setp.ge.s32 	%p1, %r3, %r4;
	@%p1 bra 	$L__BB12_2;
	mul.wide.s32 	%rd3, %r3, 16;
	add.s64 	%rd4, %rd1, %rd3;
	mov.b64 	%rd5, 0;
	mov.b64 	%rd6, 99;
	st.global.v2.u64 	[%rd4+512], {%rd6, %rd5};
$L__BB12_2:
	setp.ne.s32 	%p2, %r1, 0;
	setp.gt.u32 	%p3, %r2, 31;
	or.pred  	%p4, %p2, %p3;
	@%p4 bra 	$L__BB12_4;
	mul.wide.u32 	%rd7, %r2, 16;
	add.s64 	%rd8, %rd1, %rd7;
	mov.b64 	%rd9, 0;
	st.global.v2.u64 	[%rd8], {%rd9, %rd9};
$L__BB12_4:
	ret;

}
	// .globl	_ZN3cub18CUB_300001_SM_10006detail4scan16DeviceScanKernelINS2_10policy_hubIyyyyN4cuda3std3__44plusIvEEE10Policy1000EPySC_NS0_13ScanTileStateIyLb1EEES9_NS0_8NullTypeEyyLb0ESF_EEvT0_T1_T2_iT3_T4_T5_
.visible .entry _ZN3cub18CUB_300001_SM_10006detail4scan16DeviceScanKernelINS2_10policy_hubIyyyyN4cuda3std3__44plusIvEEE10Policy1000EPySC_NS0_13ScanTileStateIyLb1EEES9_NS0_8NullTypeEyyLb0ESF_EEvT0_T1_T2_iT3_T4_T5_(
	.param .u64 .ptr .align 1 _ZN3cub18CUB_300001_SM_10006detail4scan16DeviceScanKernelINS2_10policy_hubIyyyyN4cuda3std3__44plusIvEEE10Policy1000EPySC_NS0_13ScanTileStateIyLb1EEES9_NS0_8NullTypeEyyLb0ESF_EEvT0_T1_T2_iT3_T4_T5__param_0,
	.param .u64 .ptr .align 1 _ZN3cub18CUB_300001_SM_10006detail4scan16DeviceScanKernelINS2_10policy_hubIyyyyN4cuda3std3__44plusIvEEE10Policy1000EPySC_NS0_13ScanTileStateIyLb1EEES9_NS0_8NullTypeEyyLb0ESF_EEvT0_T1_T2_iT3_T4_T5__param_1,
	.param .align 8 .b8 _ZN3cub18CUB_300001_SM_10006detail4scan16DeviceScanKernelINS2_10policy_hubIyyyyN4cuda3std3__44plusIvEEE10Policy1000EPySC_NS0_13ScanTileStateIyLb1EEES9_NS0_8NullTypeEyyLb0ESF_EEvT0_T1_T2_iT3_T4_T5__param_2[8],
	.param .u32 _ZN3cub18CUB_300001_SM_10006detail4scan16DeviceScanKernelINS2_10policy_hubIyyyyN4cuda3std3__44plusIvEEE10Policy1000EPySC_NS0_13ScanTileStateIyLb1EEES9_NS0_8NullTypeEyyLb0ESF_EEvT0_T1_T2_iT3_T4_T5__param_3,
	.param .align 1 .b8 _ZN3cub18CUB_300001_SM_10006detail4scan16DeviceScanKernelINS2_10policy_hubIyyyyN4cuda3std3__44plusIvEEE10Policy1000EPySC_NS0_13ScanTileStateIyLb1EEES9_NS0_8NullTypeEyyLb0ESF_EEvT0_T1_T2_iT3_T4_T5__param_4[1],
	.param .align 1 .b8 _ZN3cub18CUB_300001_SM_10006detail4scan16DeviceScanKernelINS2_10policy_hubIyyyyN4cuda3std3__44plusIvEEE10Policy1000EPySC_NS0_13ScanTileStateIyLb1EEES9_NS0_8NullTypeEyyLb0ESF_EEvT0_T1_T2_iT3_T4_T5__param_5[1],
	.param .u64 _ZN3cub18CUB_300001_SM_10006detail4scan16DeviceScanKernelINS2_10policy_hubIyyyyN4cuda3std3__44plusIvEEE10Policy1000EPySC_NS0_13ScanTileStateIyLb1EEES9_NS0_8NullTypeEyyLb0ESF_EEvT0_T1_T2_iT3_T4_T5__param_6
)
.maxntid 320
{
	.reg .pred 	%p<131>;
	.reg .b32 	%r<398>;
	.reg .b64 	%rd<549>;
	// demoted variable
	.shared .align 16 .b8 _ZZN3cub18CUB_300001_SM_10006detail4scan16DeviceScanKernelINS2_10policy_hubIyyyyN4cuda3std3__44plusIvEEE10Policy1000EPySC_NS0_13ScanTileStateIyLb1EEES9_NS0_8NullTypeEyyLb0ESF_EEvT0_T1_T2_iT3_T4_T5_E12temp_storage[28176];
	ld.param.u64 	%rd3, [_ZN3cub18CUB_300001_SM_10006detail4scan16DeviceScanKernelINS2_10policy_hubIyyyyN4cuda3std3__44plusIvEEE10Policy1000EPySC_NS0_13ScanTileStateIyLb1EEES9_NS0_8NullTypeEyyLb0ESF_EEvT0_T1_T2_iT3_T4_T5__param_2];
	ld.param.u64 	%rd141, [_ZN3cub18CUB_300001_SM_10006detail4scan16DeviceScanKernelINS2_10policy_hubIyyyyN4cuda3std3__44plusIvEEE10Policy1000EPySC_NS0_13ScanTileStateIyLb1EEES9_NS0_8NullTypeEyyLb0ESF_EEvT0_T1_T2_iT3_T4_T5__param_0];
	ld.param.u64 	%rd140, [_ZN3cub18CUB_300001_SM_10006detail4scan16DeviceScanKernelINS2_10policy_hubIyyyyN4cuda3std3__44plusIvEEE10Policy1000EPySC_NS0_13ScanTileStateIyLb1EEES9_NS0_8NullTypeEyyLb0ESF_EEvT0_T1_T2_iT3_T4_T5__param_1];
	ld.param.u32 	%r46, [_ZN3cub18CUB_300001_SM_10006detail4scan16DeviceScanKernelINS2_10policy_hubIyyyyN4cuda3std3__44plusIvEEE10Policy1000EPySC_NS0_13ScanTileStateIyLb1EEES9_NS0_8NullTypeEyyLb0ESF_EEvT0_T1_T2_iT3_T4_T5__param_3];
	ld.param.u64 	%rd142, [_ZN3cub18CUB_300001_SM_10006detail4scan16DeviceScanKernelINS2_10policy_hubIyyyyN4cuda3std3__44plusIvEEE10Policy1000EPySC_NS0_13ScanTileStateIyLb1EEES9_NS0_8NullTypeEyyLb0ESF_EEvT0_T1_T2_iT3_T4_T5__param_6];
	cvta.to.global.u64 	%rd1, %rd140;
	cvta.to.global.u64 	%rd2, %rd141;
	mov.u32 	%r47, %ctaid.x;
	add.s32 	%r1, %r46, %r47;
	mul.wide.s32 	%rd4, %r1, 3520;
	sub.s64 	%rd5, %rd142, %rd4;
	setp.lt.u64 	%p1, %rd5, 3521;
	@%p1 bra 	$L__BB13_28;
	mov.u32 	%r2, %tid.x;
	and.b32  	%r224, %r2, 31;
	and.b32  	%r225, %r2, 992;
	mul.lo.s32 	%r226, %r225, 11;
	or.b32  	%r227, %r226, %r224;
	cvt.u64.u32 	%rd319, %r227;
	add.s64 	%rd6, %rd4, %rd319;
	shl.b64 	%rd320, %rd6, 3;
	add.s64 	%rd321, %rd2, %rd320;
	ld.global.u64 	%rd322, [%rd321];
	ld.global.u64 	%rd323, [%rd321+256];
	ld.global.u64 	%rd324, [%rd321+512];
	ld.global.u64 	%rd325, [%rd321+768];
	ld.global.u64 	%rd326, [%rd321+1024];
	ld.global.u64 	%rd327, [%rd321+1280];
	ld.global.u64 	%rd328, [%rd321+1536];
	ld.global.u64 	%rd329, [%rd321+1792];
	ld.global.u64 	%rd330, [%rd321+2048];
	ld.global.u64 	%rd331, [%rd321+2304];
	ld.global.u64 	%rd332, [%rd321+2560];
	// begin inline asm
	mov.u32 %r223, %laneid;
	// end inline asm
	shr.u32 	%r4, %r2, 5;
	mad.lo.s32 	%r228, %r4, 352, %r223;
	shl.b32 	%r229, %r228, 3;
	mov.u32 	%r230, _ZZN3cub18CUB_300001_SM_10006detail4scan16DeviceScanKernelINS2_10policy_hubIyyyyN4cuda3std3__44plusIvEEE10Policy1000EPySC_NS0_13ScanTileStateIyLb1EEES9_NS0_8NullTypeEyyLb0ESF_EEvT0_T1_T2_iT3_T4_T5_E12temp_storage;
	add.s32 	%r5, %r230, %r229;
	st.shared.u64 	[%r5], %rd322;
	st.shared.u64 	[%r5+256], %rd323;
	st.shared.u64 	[%r5+512], %rd324;
	st.shared.u64 	[%r5+768], %rd325;
	st.shared.u64 	[%r5+1024], %rd326;
	st.shared.u64 	[%r5+1280], %rd327;
	st.shared.u64 	[%r5+1536], %rd328;
	st.shared.u64 	[%r5+1792], %rd329;
	st.shared.u64 	[%r5+2048], %rd330;
	st.shared.u64 	[%r5+2304], %rd331;
	st.shared.u64 	[%r5+2560], %rd332;
	bar.warp.sync 	-1;
	mad.lo.s32 	%r6, %r223, 80, %r5;
	ld.shared.u64 	%rd7, [%r6];
	ld.shared.u64 	%rd8, [%r6+8];
	ld.shared.u64 	%rd9, [%r6+16];
	ld.shared.u64 	%rd10, [%r6+24];
	ld.shared.u64 	%rd11, [%r6+32];
	ld.shared.u64 	%rd12, [%r6+40];
	ld.shared.u64 	%rd13, [%r6+48];
	ld.shared.u64 	%rd14, [%r6+56];
	ld.shared.u64 	%rd15, [%r6+64];
	ld.shared.u64 	%rd16, [%r6+72];
	ld.shared.u64 	%rd17, [%r6+80];
	bar.sync 	0;
	setp.ne.s32 	%p78, %r1, 0;
	@%p78 bra 	$L__BB13_6;
	add.s64 	%rd453, %rd8, %rd7;
	add.s64 	%rd454, %rd9, %rd453;
	add.s64 	%rd455, %rd10, %rd454;
	add.s64 	%rd456, %rd11, %rd455;
	add.s64 	%rd457, %rd12, %rd456;
	add.s64 	%rd458, %rd13, %rd457;
	add.s64 	%rd459, %rd14, %rd458;
	add.s64 	%rd460, %rd15, %rd459;
	add.s64 	%rd461, %rd16, %rd460;
	add.s64 	%rd440, %rd17, %rd461;
	mov.b32 	%r374, 1;
	mov.b32 	%r387, 0;
	mov.b32 	%r388, -1;
	// begin inline asm
	{  .reg .u64 r0;  .reg .u32 lo;  .reg .u32 hi;  .reg .pred p;  mov.b64 {lo, hi}, %rd440;  shfl.sync.up.b32 lo|p, lo, %r374, %r387, %r388;  shfl.sync.up.b32 hi|p, hi, %r374, %r387, %r388;  mov.b64 r0, {lo, hi};  @p add.u64 r0, r0, %rd440;  mov.u64 %rd438, r0;}
	// end inline asm
	mov.b32 	%r377, 2;
	// begin inline asm
	{  .reg .u64 r0;  .reg .u32 lo;  .reg .u32 hi;  .reg .pred p;  mov.b64 {lo, hi}, %rd438;  shfl.sync.up.b32 lo|p, lo, %r377, %r387, %r388;  shfl.sync.up.b32 hi|p, hi, %r377, %r387, %r388;  mov.b64 r0, {lo, hi};  @p add.u64 r0, r0, %rd438;  mov.u64 %rd441, r0;}
	// end inline asm
	mov.b32 	%r380, 4;
	// begin inline asm
	{  .reg .u64 r0;  .reg .u32 lo;  .reg .u32 hi;  .reg .pred p;  mov.b64 {lo, hi}, %rd441;  shfl.sync.up.b32 lo|p, lo, %r380, %r387, %r388;  shfl.sync.up.b32 hi|p, hi, %r380, %r387, %r388;  mov.b64 r0, {lo, hi};  @p add.u64 r0, r0, %rd441;  mov.u64 %rd444, r0;}
	// end inline asm
	mov.b32 	%r383, 8;
	// begin inline asm
	{  .reg .u64 r0;  .reg .u32 lo;  .reg .u32 hi;  .reg .pred p;  mov.b64 {lo, hi}, %rd444;  shfl.sync.up.b32 lo|p, lo, %r383, %r387, %r388;  shfl.sync.up.b32 hi|p, hi, %r383, %r387, %r388;  mov.b64 r0, {lo, hi};  @p add.u64 r0, r0, %rd444;  mov.u64 %rd447, r0;}
	// end inline asm
	mov.b32 	%r386, 16;
	// begin inline asm
	{  .reg .u64 r0;  .reg .u32 lo;  .reg .u32 hi;  .reg .pred p;  mov.b64 {lo, hi}, %rd447;  shfl.sync.up.b32 lo|p, lo, %r386, %r387, %r388;  shfl.sync.up.b32 hi|p, hi, %r386, %r387, %r388;  mov.b64 r0, {lo, hi};  @p add.u64 r0, r0, %rd447;  mov.u64 %rd450, r0;}
	// end inline asm
	setp.ne.s32 	%p118, %r223, 31;
	@%p118 bra 	$L__BB13_4;
	shl.b32 	%r389, %r4, 3;
	add.s32 	%r391, %r230, %r389;
	st.shared.u64 	[%r391+32], %rd450;
$L__BB13_4:
	sub.s64 	%rd462, %rd450, %rd440;
	bar.sync 	0;
	ld.shared.v2.u64 	{%rd463, %rd464}, [_ZZN3cub18CUB_300001_SM_10006detail4scan16DeviceScanKernelINS2_10policy_hubIyyyyN4cuda3std3__44plusIvEEE10Policy1000EPySC_NS0_13ScanTileStateIyLb1EEES9_NS0_8NullTypeEyyLb0ESF_EEvT0_T1_T2_iT3_T4_T5_E12temp_storage+32];
	add.s64 	%rd465, %rd464, %rd463;
	setp.eq.s32 	%p119, %r4, 2;
	selp.b64 	%rd466, %rd465, %rd463, %p119;
	ld.shared.v2.u64 	{%rd467, %rd468}, [_ZZN3cub18CUB_300001_SM_10006detail4scan16DeviceScanKernelINS2_10policy_hubIyyyyN4cuda3std3__44plusIvEEE10Policy1000EPySC_NS0_13ScanTileStateIyLb1EEES9_NS0_8NullTypeEyyLb0ESF_EEvT0_T1_T2_iT3_T4_T5_E12temp_storage+48];
	add.s64 	%rd469, %rd465, %rd467;
	setp.eq.s32 	%p120, %r4, 3;
	selp.b64 	%rd470, %rd469, %rd466, %p120;
	add.s64 	%rd471, %rd469, %rd468;
	setp.eq.s32 	%p121, %r4, 4;
	selp.b64 	%rd472, %rd471, %rd470, %p121;
	ld.shared.v2.u64 	{%rd473, %rd474}, [_ZZN3cub18CUB_300001_SM_10006detail4scan16DeviceScanKernelINS2_10policy_hubIyyyyN4cuda3std3__44plusIvEEE10Policy1000EPySC_NS0_13ScanTileStateIyLb1EEES9_NS0_8NullTypeEyyLb0ESF_EEvT0_T1_T2_iT3_T4_T5_E12temp_storage+64];
	add.s64 	%rd475, %rd471, %rd473;
	setp.eq.s32 	%p122, %r4, 5;
	selp.b64 	%rd476, %rd475, %rd472, %p122;
	add.s64 	%rd477, %rd475, %rd474;
	setp.eq.s32 	%p123, %r4, 6;
	selp.b64 	%rd478, %rd477, %rd476, %p123;
	ld.shared.v2.u64 	{%rd479, %rd480}, [_ZZN3cub18CUB_300001_SM_10006detail4scan16DeviceScanKernelINS2_10policy_hubIyyyyN4cuda3std3__44plusIvEEE10Policy1000EPySC_NS0_13ScanTileStateIyLb1EEES9_NS0_8NullTypeEyyLb0ESF_EEvT0_T1_T2_iT3_T4_T5_E12temp_storage+80];
	add.s64 	%rd481, %rd477, %rd479;
	setp.eq.s32 	%p124, %r4, 7;
	selp.b64 	%rd482, %rd481, %rd478, %p124;
	add.s64 	%rd483, %rd481, %rd480;
	setp.eq.s32 	%p125, %r4, 8;
	selp.b64 	%rd484, %rd483, %rd482, %p125;
	ld.shared.v2.u64 	{%rd485, %rd486}, [_ZZN3cub18CUB_300001_SM_10006detail4scan16DeviceScanKernelINS2_10policy_hubIyyyyN4cuda3std3__44plusIvEEE10Policy1000EPySC_NS0_13ScanTileStateIyLb1EEES9_NS0_8NullTypeEyyLb0ESF_EEvT0_T1_T2_iT3_T4_T5_E12temp_storage+96];
	add.s64 	%rd487, %rd483, %rd485;
	setp.eq.s32 	%p126, %r4, 9;
	selp.b64 	%rd488, %rd487, %rd484, %p126;
	add.s64 	%rd20, %rd487, %rd486;
	setp.lt.u32 	%p127, %r2, 32;
	setp.eq.s32 	%p128, %r223, 0;
	selp.b64 	%rd489, 0, %rd462, %p128;
	add.s64 	%rd490, %rd488, %rd489;
	selp.b64 	%rd491, %rd462, %rd490, %p127;
	setp.ne.s32 	%p129, %r2, 0;
	setp.eq.s32 	%p130, %r2, 0;
	selp.b64 	%rd492, 0, %rd491, %p130;
	add.s64 	%rd528, %rd492, %rd7;
	@%p129 bra 	$L__BB13_27;
	add.s64 	%rd493, %rd3, 512;
	mov.b64 	%rd494, 101;
	// begin inline asm
	st.relaxed.gpu.v2.u64 [%rd493], {%rd494, %rd20};
	// end inline asm
	bra.uni 	$L__BB13_27;
$L__BB13_6:
	add.s64 	%rd348, %rd8, %rd7;
	add.s64 	%rd349, %rd9, %rd348;
	add.s64 	%rd350, %rd10, %rd349;
	add.s64 	%rd351, %rd11, %rd350;
	add.s64 	%rd352, %rd12, %rd351;
	add.s64 	%rd353, %rd13, %rd352;
	add.s64 	%rd354, %rd14, %rd353;
	add.s64 	%rd355, %rd15, %rd354;
	add.s64 	%rd356, %rd16, %rd355;
	add.s64 	%rd335, %rd17, %rd356;
	mov.b32 	%r231, 1;
	mov.b32 	%r244, 0;
	mov.b32 	%r245, -1;
	// begin inline asm
	{  .reg .u64 r0;  .reg .u32 lo;  .reg .u32 hi;  .reg .pred p;  mov.b64 {lo, hi}, %rd335;  shfl.sync.up.b32 lo|p, lo, %r231, %r244, %r245;  shfl.sync.up.b32 hi|p, hi, %r231, %r244, %r245;  mov.b64 r0, {lo, hi};  @p add.u64 r0, r0, %rd335;  mov.u64 %rd333, r0;}
	// end inline asm
	mov.b32 	%r234, 2;
	// begin inline asm
	{  .reg .u64 r0;  .reg .u32 lo;  .reg .u32 hi;  .reg .pred p;  mov.b64 {lo, hi}, %rd333;  shfl.sync.up.b32 lo|p, lo, %r234, %r244, %r245;  shfl.sync.up.b32 hi|p, hi, %r234, %r244, %r245;  mov.b64 r0, {lo, hi};  @p add.u64 r0, r0, %rd333;  mov.u64 %rd336, r0;}
	// end inline asm
	mov.b32 	%r237, 4;
	// begin inline asm
	{  .reg .u64 r0;  .reg .u32 lo;  .reg .u32 hi;  .reg .pred p;  mov.b64 {lo, hi}, %rd336;  shfl.sync.up.b32 lo|p, lo, %r237, %r244, %r245;  shfl.sync.up.b32 hi|p, hi, %r237, %r244, %r245;  mov.b64 r0, {lo, hi};  @p add.u64 r0, r0, %rd336;  mov.u64 %rd339, r0;}
	// end inline asm
	mov.b32 	%r240, 8;
	// begin inline asm
	{  .reg .u64 r0;  .reg .u32 lo;  .reg .u32 hi;  .reg .pred p;  mov.b64 {lo, hi}, %rd339;  shfl.sync.up.b32 lo|p, lo, %r240, %r244, %r245;  shfl.sync.up.b32 hi|p, hi, %r240, %r244, %r245;  mov.b64 r0, {lo, hi};  @p add.u64 r0, r0, %rd339;  mov.u64 %rd342, r0;}
	// end inline asm
	mov.b32 	%r243, 16;
	// begin inline asm
	{  .reg .u64 r0;  .reg .u32 lo;  .reg .u32 hi;  .reg .pred p;  mov.b64 {lo, hi}, %rd342;  shfl.sync.up.b32 lo|p, lo, %r243, %r244, %r245;  shfl.sync.up.b32 hi|p, hi, %r243, %r244, %r245;  mov.b64 r0, {lo, hi};  @p add.u64 r0, r0, %rd342;  mov.u64 %rd345, r0;}
	// end inline asm
	setp.ne.s32 	%p79, %r223, 31;
	@%p79 bra 	$L__BB13_8;
	shl.b32 	%r246, %r4, 3;
	add.s32 	%r248, %r230, %r246;
	st.shared.u64 	[%r248+32], %rd345;
$L__BB13_8:
	sub.s64 	%rd357, %rd345, %rd335;
	bar.sync 	0;
	ld.shared.v2.u64 	{%rd358, %rd359}, [_ZZN3cub18CUB_300001_SM_10006detail4scan16DeviceScanKernelINS2_10policy_hubIyyyyN4cuda3std3__44plusIvEEE10Policy1000EPySC_NS0_13ScanTileStateIyLb1EEES9_NS0_8NullTypeEyyLb0ESF_EEvT0_T1_T2_iT3_T4_T5_E12temp_storage+32];
	add.s64 	%rd360, %rd359, %rd358;
	setp.eq.s32 	%p80, %r4, 2;
	selp.b64 	%rd361, %rd360, %rd358, %p80;
	ld.shared.v2.u64 	{%rd362, %rd363}, [_ZZN3cub18CUB_300001_SM_10006detail4scan16DeviceScanKernelINS2_10policy_hubIyyyyN4cuda3std3__44plusIvEEE10Policy1000EPySC_NS0_13ScanTileStateIyLb1EEES9_NS0_8NullTypeEyyLb0ESF_EEvT0_T1_T2_iT3_T4_T5_E12temp_storage+48];
	add.s64 	%rd364, %rd360, %rd362;
	setp.eq.s32 	%p81, %r4, 3;
	selp.b64 	%rd365, %rd364, %rd361, %p81;
	add.s64 	%rd366, %rd364, %rd363;
	setp.eq.s32 	%p82, %r4, 4;
	selp.b64 	%rd367, %rd366, %rd365, %p82;
	ld.shared.v2.u64 	{%rd368, %rd369}, [_ZZN3cub18CUB_300001_SM_10006detail4scan16DeviceScanKernelINS2_10policy_hubIyyyyN4cuda3std3__44plusIvEEE10Policy1000EPySC_NS0_13ScanTileStateIyLb1EEES9_NS0_8NullTypeEyyLb0ESF_EEvT0_T1_T2_iT3_T4_T5_E12temp_storage+64];
	add.s64 	%rd370, %rd366, %rd368;
	setp.eq.s32 	%p83, %r4, 5;
	selp.b64 	%rd371, %rd370, %rd367, %p83;
	add.s64 	%rd372, %rd370, %rd369;
	setp.eq.s32 	%p84, %r4, 6;
	selp.b64 	%rd373, %rd372, %rd371, %p84;
	ld.shared.v2.u64 	{%rd374, %rd375}, [_ZZN3cub18CUB_300001_SM_10006detail4scan16DeviceScanKernelINS2_10policy_hubIyyyyN4cuda3std3__44plusIvEEE10Policy1000EPySC_NS0_13ScanTileStateIyLb1EEES9_NS0_8NullTypeEyyLb0ESF_EEvT0_T1_T2_iT3_T4_T5_E12temp_storage+80];
	add.s64 	%rd376, %rd372, %rd374;
	setp.eq.s32 	%p85, %r4, 7;
	selp.b64 	%rd377, %rd376, %rd373, %p85;
	add.s64 	%rd378, %rd376, %rd375;
	setp.eq.s32 	%p86, %r4, 8;
	selp.b64 	%rd379, %rd378, %rd377, %p86;
	ld.shared.v2.u64 	{%rd380, %rd381}, [_ZZN3cub18CUB_300001_SM_10006detail4scan16DeviceScanKernelINS2_10policy_hubIyyyyN4cuda3std3__44plusIvEEE10Policy1000EPySC_NS0_13ScanTileStateIyLb1EEES9_NS0_8NullTypeEyyLb0ESF_EEvT0_T1_T2_iT3_T4_T5_E12temp_storage+96];
	add.s64 	%rd382, %rd378, %rd380;
	setp.eq.s32 	%p87, %r4, 9;
	selp.b64 	%rd383, %rd382, %rd379, %p87;
	add.s64 	%rd24, %rd382, %rd381;
	setp.gt.u32 	%p88, %r2, 31;
	setp.lt.u32 	%p89, %r2, 32;
	setp.eq.s32 	%p90, %r223, 0;
	selp.b64 	%rd384, 0, %rd357, %p90;
	add.s64 	%rd526, %rd383, %rd384;
	selp.b64 	%rd26, %rd357, %rd526, %p89;
	@%p88 bra 	$L__BB13_24;
	setp.ne.s32 	%p91, %r2, 0;
	mul.wide.s32 	%rd385, %r1, 16;
	add.s64 	%rd27, %rd3, %rd385;
	@%p91 bra 	$L__BB13_11;
	st.shared.u64 	[_ZZN3cub18CUB_300001_SM_10006detail4scan16DeviceScanKernelINS2_10policy_hubIyyyyN4cuda3std3__44plusIvEEE10Policy1000EPySC_NS0_13ScanTileStateIyLb1EEES9_NS0_8NullTypeEyyLb0ESF_EEvT0_T1_T2_iT3_T4_T5_E12temp_storage+24], %rd24;
	add.s64 	%rd386, %rd27, 512;
	mov.b64 	%rd387, 100;
	// begin inline asm
	st.relaxed.gpu.v2.u64 [%rd386], {%rd387, %rd24};
	// end inline asm
$L__BB13_11:
	not.b32 	%r251, %r2;
	add.s32 	%r393, %r1, %r251;
	mov.b32 	%r249, 965;
	// begin inline asm
	nanosleep.u32 %r249;
	// end inline asm
	mul.wide.s32 	%rd392, %r393, 16;
	add.s64 	%rd393, %rd3, %rd392;
	add.s64 	%rd391, %rd393, 512;
	// begin inline asm
	ld.relaxed.gpu.v2.u64 {%rd524, %rd521}, [%rd391];
	// end inline asm
	mov.b32 	%r392, 328;
$L__BB13_12:
	setp.eq.s64 	%p92, %rd524, 99;
	mov.b32 	%r252, -1;
	vote.sync.any.pred 	%p93, %p92, %r252;
	not.pred 	%p94, %p93;
	@%p94 bra 	$L__BB13_14;
	// begin inline asm
	nanosleep.u32 %r392;
	// end inline asm
	shl.b32 	%r392, %r392, 1;
	// begin inline asm
	ld.relaxed.gpu.v2.u64 {%rd524, %rd521}, [%rd391];
	// end inline asm
	bra.uni 	$L__BB13_12;
$L__BB13_14:
	setp.eq.s64 	%p95, %rd524, 101;
	mov.b32 	%r304, -1;
	vote.sync.ballot.b32 	%r305, %p95, %r304;
	// begin inline asm
	mov.u32 %r254, %lanemask_ge;
	// end inline asm
	and.b32  	%r306, %r305, %r254;
	or.b32  	%r307, %r306, -2147483648;
	add.s32 	%r308, %r307, -1;
	not.b32 	%r309, %r307;
	and.b32  	%r310, %r309, %r308;
	popc.b32 	%r258, %r310;
	mov.b64 	{%r256, %r261}, %rd521;
	mov.b32 	%r262, 1;
	// begin inline asm
	shfl.sync.down.b32 %r255, %r256, %r262, %r258, %r304;
	// end inline asm
	// begin inline asm
	shfl.sync.down.b32 %r260, %r261, %r262, %r258, %r304;
	// end inline asm
	mov.b64 	%rd394, {%r255, %r260};
	setp.lt.s32 	%p97, %r223, %r258;
	selp.b64 	%rd395, %rd394, 0, %p97;
	add.s64 	%rd396, %rd395, %rd521;
	mov.b64 	{%r266, %r271}, %rd396;
	mov.b32 	%r272, 2;
	// begin inline asm
	shfl.sync.down.b32 %r265, %r266, %r272, %r258, %r304;
	// end inline asm
	// begin inline asm
	shfl.sync.down.b32 %r270, %r271, %r272, %r258, %r304;
	// end inline asm
	mov.b64 	%rd397, {%r265, %r270};
	add.s32 	%r11, %r223, 2;
	setp.gt.s32 	%p98, %r11, %r258;
	selp.b64 	%rd398, 0, %rd397, %p98;
	add.s64 	%rd399, %rd398, %rd396;
	mov.b64 	{%r276, %r281}, %rd399;
	mov.b32 	%r282, 4;
	// begin inline asm
	shfl.sync.down.b32 %r275, %r276, %r282, %r258, %r304;
	// end inline asm
	// begin inline asm
	shfl.sync.down.b32 %r280, %r281, %r282, %r258, %r304;
	// end inline asm
	mov.b64 	%rd400, {%r275, %r280};
	add.s32 	%r12, %r223, 4;
	setp.gt.s32 	%p99, %r12, %r258;
	selp.b64 	%rd401, 0, %rd400, %p99;
	add.s64 	%rd402, %rd401, %rd399;
	mov.b64 	{%r286, %r291}, %rd402;
	mov.b32 	%r292, 8;
	// begin inline asm
	shfl.sync.down.b32 %r285, %r286, %r292, %r258, %r304;
	// end inline asm
	// begin inline asm
	shfl.sync.down.b32 %r290, %r291, %r292, %r258, %r304;
	// end inline asm
	mov.b64 	%rd403, {%r285, %r290};
	add.s32 	%r13, %r223, 8;
	setp.gt.s32 	%p100, %r13, %r258;
	selp.b64 	%rd404, 0, %rd403, %p100;
	add.s64 	%rd405, %rd404, %rd402;
	mov.b64 	{%r296, %r301}, %rd405;
	mov.b32 	%r302, 16;
	// begin inline asm
	shfl.sync.down.b32 %r295, %r296, %r302, %r258, %r304;
	// end inline asm
	// begin inline asm
	shfl.sync.down.b32 %r300, %r301, %r302, %r258, %r304;
	// end inline asm
	mov.b64 	%rd406, {%r295, %r300};
	add.s32 	%r14, %r223, 16;
	setp.gt.s32 	%p101, %r14, %r258;
	selp.b64 	%rd407, 0, %rd406, %p101;
	add.s64 	%rd523, %rd407, %rd405;
	add.s64 	%rd38, %rd3, 512;
$L__BB13_15:
	setp.ne.s64 	%p102, %rd524, 101;
	mov.b32 	%r311, -1;
	vote.sync.all.pred 	%p103, %p102, %r311;
	not.pred 	%p104, %p103;
	@%p104 bra 	$L__BB13_20;
	mul.wide.s32 	%rd415, %r393, 16;
	add.s64 	%rd416, %rd38, %rd415;
	add.s64 	%rd414, %rd416, -512;
	// begin inline asm
	ld.relaxed.gpu.v2.u64 {%rd524, %rd525}, [%rd414];
	// end inline asm
	mov.b32 	%r394, 328;
$L__BB13_17:
	setp.eq.s64 	%p108, %rd524, 99;
	mov.b32 	%r314, -1;
	vote.sync.any.pred 	%p109, %p108, %r314;
	not.pred 	%p110, %p109;
	@%p110 bra 	$L__BB13_19;
	// begin inline asm
	nanosleep.u32 %r394;
	// end inline asm
	shl.b32 	%r394, %r394, 1;
	// begin inline asm
	ld.relaxed.gpu.v2.u64 {%rd524, %rd525}, [%rd414];
	// end inline asm
	bra.uni 	$L__BB13_17;
$L__BB13_19:
	setp.eq.s64 	%p111, %rd524, 101;
	mov.b32 	%r365, -1;
	vote.sync.ballot.b32 	%r366, %p111, %r365;
	and.b32  	%r367, %r366, %r254;
	or.b32  	%r368, %r367, -2147483648;
	add.s32 	%r369, %r368, -1;
	not.b32 	%r370, %r368;
	and.b32  	%r371, %r370, %r369;
	popc.b32 	%r319, %r371;
	mov.b64 	{%r317, %r322}, %rd525;
	mov.b32 	%r323, 1;
	// begin inline asm
	shfl.sync.down.b32 %r316, %r317, %r323, %r319, %r365;
	// end inline asm
	// begin inline asm
	shfl.sync.down.b32 %r321, %r322, %r323, %r319, %r365;
	// end inline asm
	mov.b64 	%rd417, {%r316, %r321};
	setp.lt.s32 	%p113, %r223, %r319;
	selp.b64 	%rd418, %rd417, 0, %p113;
	add.s64 	%rd419, %rd418, %rd525;
	mov.b64 	{%r327, %r332}, %rd419;
	mov.b32 	%r333, 2;
	// begin inline asm
	shfl.sync.down.b32 %r326, %r327, %r333, %r319, %r365;
	// end inline asm
	// begin inline asm
	shfl.sync.down.b32 %r331, %r332, %r333, %r319, %r365;
	// end inline asm
	mov.b64 	%rd420, {%r326, %r331};
	setp.gt.s32 	%p114, %r11, %r319;
	selp.b64 	%rd421, 0, %rd420, %p114;
	add.s64 	%rd422, %rd419, %rd421;
	mov.b64 	{%r337, %r342}, %rd422;
	mov.b32 	%r343, 4;
	// begin inline asm
	shfl.sync.down.b32 %r336, %r337, %r343, %r319, %r365;
	// end inline asm
	// begin inline asm
	shfl.sync.down.b32 %r341, %r342, %r343, %r319, %r365;
	// end inline asm
	mov.b64 	%rd423, {%r336, %r341};
	setp.gt.s32 	%p115, %r12, %r319;
	selp.b64 	%rd424, 0, %rd423, %p115;
	add.s64 	%rd425, %rd424, %rd422;
	mov.b64 	{%r347, %r352}, %rd425;
	mov.b32 	%r353, 8;
	// begin inline asm
	shfl.sync.down.b32 %r346, %r347, %r353, %r319, %r365;
	// end inline asm
	// begin inline asm
	shfl.sync.down.b32 %r351, %r352, %r353, %r319, %r365;
	// end inline asm
	mov.b64 	%rd426, {%r346, %r351};
	setp.gt.s32 	%p116, %r13, %r319;
	selp.b64 	%rd427, 0, %rd426, %p116;
	add.s64 	%rd428, %rd427, %rd425;
	mov.b64 	{%r357, %r362}, %rd428;
	mov.b32 	%r363, 16;
	// begin inline asm
	shfl.sync.down.b32 %r356, %r357, %r363, %r319, %r365;
	// end inline asm
	// begin inline asm
	shfl.sync.down.b32 %r361, %r362, %r363, %r319, %r365;
	// end inline asm
	mov.b64 	%rd429, {%r356, %r361};
	setp.gt.s32 	%p117, %r14, %r319;
	selp.b64 	%rd430, 0, %rd429, %p117;
	add.s64 	%rd431, %rd428, %rd523;
	add.s64 	%rd523, %rd431, %rd430;
	add.s32 	%r393, %r393, -32;
	bra.uni 	$L__BB13_15;
$L__BB13_20:
	setp.ne.s32 	%p105, %r2, 0;
	@%p105 bra 	$L__BB13_22;
	add.s64 	%rd410, %rd523, %rd24;
	add.s64 	%rd408, %rd27, 512;
	mov.b64 	%rd409, 101;
	// begin inline asm
	st.relaxed.gpu.v2.u64 [%rd408], {%rd409, %rd410};
	// end inline asm
	st.shared.u64 	[_ZZN3cub18CUB_300001_SM_10006detail4scan16DeviceScanKernelINS2_10policy_hubIyyyyN4cuda3std3__44plusIvEEE10Policy1000EPySC_NS0_13ScanTileStateIyLb1EEES9_NS0_8NullTypeEyyLb0ESF_EEvT0_T1_T2_iT3_T4_T5_E12temp_storage+8], %rd523;
	st.shared.u64 	[_ZZN3cub18CUB_300001_SM_10006detail4scan16DeviceScanKernelINS2_10policy_hubIyyyyN4cuda3std3__44plusIvEEE10Policy1000EPySC_NS0_13ScanTileStateIyLb1EEES9_NS0_8NullTypeEyyLb0ESF_EEvT0_T1_T2_iT3_T4_T5_E12temp_storage+16], %rd410;
$L__BB13_22:
	setp.ne.s32 	%p106, %r223, 0;
	mov.u64 	%rd526, %rd26;
	@%p106 bra 	$L__BB13_24;
	st.shared.u64 	[_ZZN3cub18CUB_300001_SM_10006detail4scan16DeviceScanKernelINS2_10policy_hubIyyyyN4cuda3std3__44plusIvEEE10Policy1000EPySC_NS0_13ScanTileStateIyLb1EEES9_NS0_8NullTypeEyyLb0ESF_EEvT0_T1_T2_iT3_T4_T5_E12temp_storage+128], %rd523;
	mov.u64 	%rd526, %rd523;
$L__BB13_24:
	bar.sync 	0;
	setp.eq.s32 	%p107, %r2, 0;
	@%p107 bra 	$L__BB13_26;
	ld.shared.u64 	%rd411, [_ZZN3cub18CUB_300001_SM_10006detail4scan16DeviceScanKernelINS2_10policy_hubIyyyyN4cuda3std3__44plusIvEEE10Policy1000EPySC_NS0_13ScanTileStateIyLb1EEES9_NS0_8NullTypeEyyLb0ESF_EEvT0_T1_T2_iT3_T4_T5_E12temp_storage+128];
	add.s64 	%rd526, %rd411, %rd526;
$L__BB13_26:
	add.s64 	%rd528, %rd7, %rd526;
$L__BB13_27:
	add.s64 	%rd496, %rd8, %rd528;
	add.s64 	%rd497, %rd9, %rd496;
	add.s64 	%rd498, %rd10, %rd497;
	add.s64 	%rd499, %rd11, %rd498;
	add.s64 	%rd500, %rd12, %rd499;
	add.s64 	%rd501, %rd13, %rd500;
	add.s64 	%rd502, %rd14, %rd501;
	add.s64 	%rd503, %rd15, %rd502;
	add.s64 	%rd504, %rd16, %rd503;
	add.s64 	%rd505, %rd17, %rd504;
	bar.sync 	0;
	st.shared.u64 	[%r6], %rd528;
	st.shared.u64 	[%r6+8], %rd496;
	st.shared.u64 	[%r6+16], %rd497;
	st.shared.u64 	[%r6+24], %rd498;
	st.shared.u64 	[%r6+32], %rd499;
	st.shared.u64 	[%r6+40], %rd500;
	st.shared.u64 	[%r6+48], %rd501;
	st.shared.u64 	[%r6+56], %rd502;
	st.shared.u64 	[%r6+64], %rd503;
	st.shared.u64 	[%r6+72], %rd504;
	st.shared.u64 	[%r6+80], %rd505;
	bar.warp.sync 	-1;
	ld.shared.u64 	%rd506, [%r5];
	ld.shared.u64 	%rd507, [%r5+256];
	ld.shared.u64 	%rd508, [%r5+512];
	ld.shared.u64 	%rd509, [%r5+768];
	ld.shared.u64 	%rd510, [%r5+1024];
	ld.shared.u64 	%rd511, [%r5+1280];
	ld.shared.u64 	%rd512, [%r5+1536];
	ld.shared.u64 	%rd513, [%r5+1792];
	ld.shared.u64 	%rd514, [%r5+2048];
	ld.shared.u64 	%rd515, [%r5+2304];
	ld.shared.u64 	%rd516, [%r5+2560];
	add.s64 	%rd518, %rd1, %rd320;
	st.global.u64 	[%rd518], %rd506;
	st.global.u64 	[%rd518+256], %rd507;
	st.global.u64 	[%rd518+512], %rd508;
	st.global.u64 	[%rd518+768], %rd509;
	st.global.u64 	[%rd518+1024], %rd510;
	st.global.u64 	[%rd518+1280], %rd511;
	st.global.u64 	[%rd518+1536], %rd512;
	st.global.u64 	[%rd518+1792], %rd513;
	st.global.u64 	[%rd518+2048], %rd514;
	st.global.u64 	[%rd518+2304], %rd515;
	st.global.u64 	[%rd518+2560], %rd516;
	bra.uni 	$L__BB13_100;
$L__BB13_28:
	setp.eq.s64 	%p2, %rd5, 0;
	@%p2 bra 	$L__BB13_100;
	cvt.u32.u64 	%r19, %rd5;
	shl.b64 	%rd143, %rd4, 3;
	add.s64 	%rd144, %rd2, %rd143;
	mov.u32 	%r20, %tid.x;
	ld.global.u64 	%rd539, [%rd144];
	and.b32  	%r48, %r20, 31;
	and.b32  	%r49, %r20, 992;
	mul.lo.s32 	%r50, %r49, 11;
	or.b32  	%r21, %r50, %r48;
	setp.ge.u32 	%p3, %r21, %r19;
	shl.b32 	%r51, %r21, 3;
	cvt.u64.u32 	%rd145, %r51;
	add.s64 	%rd57, %rd144, %rd145;
	mov.u64 	%rd529, %rd539;
	@%p3 bra 	$L__BB13_31;
	ld.global.u64 	%rd529, [%rd57];
$L__BB13_31:
	add.s32 	%r22, %r21, 32;
	setp.ge.u32 	%p4, %r22, %r19;
	mov.u64 	%rd530, %rd539;
	@%p4 bra 	$L__BB13_33;
	ld.global.u64 	%rd530, [%rd57+256];
$L__BB13_33:
	add.s32 	%r23, %r21, 64;
	setp.ge.u32 	%p5, %r23, %r19;
	mov.u64 	%rd531, %rd539;
	@%p5 bra 	$L__BB13_35;
	ld.global.u64 	%rd531, [%rd57+512];
$L__BB13_35:
	add.s32 	%r24, %r21, 96;
	setp.ge.u32 	%p6, %r24, %r19;
	mov.u64 	%rd532, %rd539;
	@%p6 bra 	$L__BB13_37;
	ld.global.u64 	%rd532, [%rd57+768];
$L__BB13_37:
	add.s32 	%r25, %r21, 128;
	setp.ge.u32 	%p7, %r25, %r19;
	mov.u64 	%rd533, %rd539;
	@%p7 bra 	$L__BB13_39;
	ld.global.u64 	%rd533, [%rd57+1024];
$L__BB13_39:
	add.s32 	%r26, %r21, 160;
	setp.ge.u32 	%p8, %r26, %r19;
	mov.u64 	%rd534, %rd539;
	@%p8 bra 	$L__BB13_41;
	ld.global.u64 	%rd534, [%rd57+1280];
$L__BB13_41:
	add.s32 	%r27, %r21, 192;
	setp.ge.u32 	%p9, %r27, %r19;
	mov.u64 	%rd535, %rd539;
	@%p9 bra 	$L__BB13_43;
	ld.global.u64 	%rd535, [%rd57+1536];
$L__BB13_43:
	add.s32 	%r28, %r21, 224;
	setp.ge.u32 	%p10, %r28, %r19;
	mov.u64 	%rd536, %rd539;
	@%p10 bra 	$L__BB13_45;
	ld.global.u64 	%rd536, [%rd57+1792];
$L__BB13_45:
	add.s32 	%r29, %r21, 256;
	setp.ge.u32 	%p11, %r29, %r19;
	mov.u64 	%rd537, %rd539;
	@%p11 bra 	$L__BB13_47;
	ld.global.u64 	%rd537, [%rd57+2048];
$L__BB13_47:
	add.s32 	%r30, %r21, 288;
	setp.ge.u32 	%p12, %r30, %r19;
	mov.u64 	%rd538, %rd539;
	@%p12 bra 	$L__BB13_49;
	ld.global.u64 	%rd538, [%rd57+2304];
$L__BB13_49:
	add.s32 	%r31, %r21, 320;
	setp.ge.u32 	%p13, %r31, %r19;
	@%p13 bra 	$L__BB13_51;
	ld.global.u64 	%rd539, [%rd57+2560];
$L__BB13_51:
	// begin inline asm
	mov.u32 %r52, %laneid;
	// end inline asm
	shr.u32 	%r33, %r20, 5;
	mad.lo.s32 	%r53, %r33, 352, %r52;
	shl.b32 	%r54, %r53, 3;
	mov.u32 	%r55, _ZZN3cub18CUB_300001_SM_10006detail4scan16DeviceScanKernelINS2_10policy_hubIyyyyN4cuda3std3__44plusIvEEE10Policy1000EPySC_NS0_13ScanTileStateIyLb1EEES9_NS0_8NullTypeEyyLb0ESF_EEvT0_T1_T2_iT3_T4_T5_E12temp_storage;
	add.s32 	%r34, %r55, %r54;
	st.shared.u64 	[%r34], %rd529;
	st.shared.u64 	[%r34+256], %rd530;
	st.shared.u64 	[%r34+512], %rd531;
	st.shared.u64 	[%r34+768], %rd532;
	st.shared.u64 	[%r34+1024], %rd533;
	st.shared.u64 	[%r34+1280], %rd534;
	st.shared.u64 	[%r34+1536], %rd535;
	st.shared.u64 	[%r34+1792], %rd536;
	st.shared.u64 	[%r34+2048], %rd537;
	st.shared.u64 	[%r34+2304], %rd538;
	st.shared.u64 	[%r34+2560], %rd539;
	bar.warp.sync 	-1;
	mad.lo.s32 	%r35, %r52, 80, %r34;
	ld.shared.u64 	%rd80, [%r35];
	ld.shared.u64 	%rd81, [%r35+8];
	ld.shared.u64 	%rd82, [%r35+16];
	ld.shared.u64 	%rd83, [%r35+24];
	ld.shared.u64 	%rd84, [%r35+32];
	ld.shared.u64 	%rd85, [%r35+40];
	ld.shared.u64 	%rd86, [%r35+48];
	ld.shared.u64 	%rd87, [%r35+56];
	ld.shared.u64 	%rd88, [%r35+64];
	ld.shared.u64 	%rd89, [%r35+72];
	ld.shared.u64 	%rd90, [%r35+80];
	bar.sync 	0;
	setp.ne.s32 	%p14, %r1, 0;
	@%p14 bra 	$L__BB13_55;
	add.s64 	%rd266, %rd81, %rd80;
	add.s64 	%rd267, %rd82, %rd266;
	add.s64 	%rd268, %rd83, %rd267;
	add.s64 	%rd269, %rd84, %rd268;
	add.s64 	%rd270, %rd85, %rd269;
	add.s64 	%rd271, %rd86, %rd270;
	add.s64 	%rd272, %rd87, %rd271;
	add.s64 	%rd273, %rd88, %rd272;
	add.s64 	%rd274, %rd89, %rd273;
	add.s64 	%rd253, %rd90, %rd274;
	mov.b32 	%r205, 1;
	mov.b32 	%r218, 0;
	mov.b32 	%r219, -1;
	// begin inline asm
	{  .reg .u64 r0;  .reg .u32 lo;  .reg .u32 hi;  .reg .pred p;  mov.b64 {lo, hi}, %rd253;  shfl.sync.up.b32 lo|p, lo, %r205, %r218, %r219;  shfl.sync.up.b32 hi|p, hi, %r205, %r218, %r219;  mov.b64 r0, {lo, hi};  @p add.u64 r0, r0, %rd253;  mov.u64 %rd251, r0;}
	// end inline asm
	mov.b32 	%r208, 2;
	// begin inline asm
	{  .reg .u64 r0;  .reg .u32 lo;  .reg .u32 hi;  .reg .pred p;  mov.b64 {lo, hi}, %rd251;  shfl.sync.up.b32 lo|p, lo, %r208, %r218, %r219;  shfl.sync.up.b32 hi|p, hi, %r208, %r218, %r219;  mov.b64 r0, {lo, hi};  @p add.u64 r0, r0, %rd251;  mov.u64 %rd254, r0;}
	// end inline asm
	mov.b32 	%r211, 4;
	// begin inline asm
	{  .reg .u64 r0;  .reg .u32 lo;  .reg .u32 hi;  .reg .pred p;  mov.b64 {lo, hi}, %rd254;  shfl.sync.up.b32 lo|p, lo, %r211, %r218, %r219;  shfl.sync.up.b32 hi|p, hi, %r211, %r218, %r219;  mov.b64 r0, {lo, hi};  @p add.u64 r0, r0, %rd254;  mov.u64 %rd257, r0;}
	// end inline asm
	mov.b32 	%r214, 8;
	// begin inline asm
	{  .reg .u64 r0;  .reg .u32 lo;  .reg .u32 hi;  .reg .pred p;  mov.b64 {lo, hi}, %rd257;  shfl.sync.up.b32 lo|p, lo, %r214, %r218, %r219;  shfl.sync.up.b32 hi|p, hi, %r214, %r218, %r219;  mov.b64 r0, {lo, hi};  @p add.u64 r0, r0, %rd257;  mov.u64 %rd260, r0;}
	// end inline asm
	mov.b32 	%r217, 16;
	// begin inline asm
	{  .reg .u64 r0;  .reg .u32 lo;  .reg .u32 hi;  .reg .pred p;  mov.b64 {lo, hi}, %rd260;  shfl.sync.up.b32 lo|p, lo, %r217, %r218, %r219;  shfl.sync.up.b32 hi|p, hi, %r217, %r218, %r219;  mov.b64 r0, {lo, hi};  @p add.u64 r0, r0, %rd260;  mov.u64 %rd263, r0;}
	// end inline asm
	setp.ne.s32 	%p54, %r52, 31;
	@%p54 bra 	$L__BB13_54;
	shl.b32 	%r220, %r33, 3;
	mov.u32 	%r221, _ZZN3cub18CUB_300001_SM_10006detail4scan16DeviceScanKernelINS2_10policy_hubIyyyyN4cuda3std3__44plusIvEEE10Policy1000EPySC_NS0_13ScanTileStateIyLb1EEES9_NS0_8NullTypeEyyLb0ESF_EEvT0_T1_T2_iT3_T4_T5_E12temp_storage;
	add.s32 	%r222, %r221, %r220;
	st.shared.u64 	[%r222+32], %rd263;
$L__BB13_54:
	sub.s64 	%rd275, %rd263, %rd253;
	bar.sync 	0;
	ld.shared.v2.u64 	{%rd276, %rd277}, [_ZZN3cub18CUB_300001_SM_10006detail4scan16DeviceScanKernelINS2_10policy_hubIyyyyN4cuda3std3__44plusIvEEE10Policy1000EPySC_NS0_13ScanTileStateIyLb1EEES9_NS0_8NullTypeEyyLb0ESF_EEvT0_T1_T2_iT3_T4_T5_E12temp_storage+32];
	add.s64 	%rd278, %rd277, %rd276;
	setp.eq.s32 	%p55, %r33, 2;
	selp.b64 	%rd279, %rd278, %rd276, %p55;
	ld.shared.v2.u64 	{%rd280, %rd281}, [_ZZN3cub18CUB_300001_SM_10006detail4scan16DeviceScanKernelINS2_10policy_hubIyyyyN4cuda3std3__44plusIvEEE10Policy1000EPySC_NS0_13ScanTileStateIyLb1EEES9_NS0_8NullTypeEyyLb0ESF_EEvT0_T1_T2_iT3_T4_T5_E12temp_storage+48];
	add.s64 	%rd282, %rd278, %rd280;
	setp.eq.s32 	%p56, %r33, 3;
	selp.b64 	%rd283, %rd282, %rd279, %p56;
	add.s64 	%rd284, %rd282, %rd281;
	setp.eq.s32 	%p57, %r33, 4;
	selp.b64 	%rd285, %rd284, %rd283, %p57;
	ld.shared.v2.u64 	{%rd286, %rd287}, [_ZZN3cub18CUB_300001_SM_10006detail4scan16DeviceScanKernelINS2_10policy_hubIyyyyN4cuda3std3__44plusIvEEE10Policy1000EPySC_NS0_13ScanTileStateIyLb1EEES9_NS0_8NullTypeEyyLb0ESF_EEvT0_T1_T2_iT3_T4_T5_E12temp_storage+64];
	add.s64 	%rd288, %rd284, %rd286;
	setp.eq.s32 	%p58, %r33, 5;
	selp.b64 	%rd289, %rd288, %rd285, %p58;
	add.s64 	%rd290, %rd288, %rd287;
	setp.eq.s32 	%p59, %r33, 6;
	selp.b64 	%rd291, %rd290, %rd289, %p59;
	ld.shared.v2.u64 	{%rd292, %rd293}, [_ZZN3cub18CUB_300001_SM_10006detail4scan16DeviceScanKernelINS2_10policy_hubIyyyyN4cuda3std3__44plusIvEEE10Policy1000EPySC_NS0_13ScanTileStateIyLb1EEES9_NS0_8NullTypeEyyLb0ESF_EEvT0_T1_T2_iT3_T4_T5_E12temp_storage+80];
	add.s64 	%rd294, %rd290, %rd292;
	setp.eq.s32 	%p60, %r33, 7;
	selp.b64 	%rd295, %rd294, %rd291, %p60;
	add.s64 	%rd296, %rd294, %rd293;
	setp.eq.s32 	%p61, %r33, 8;
	selp.b64 	%rd297, %rd296, %rd295, %p61;
	ld.shared.u64 	%rd298, [_ZZN3cub18CUB_300001_SM_10006detail4scan16DeviceScanKernelINS2_10policy_hubIyyyyN4cuda3std3__44plusIvEEE10Policy1000EPySC_NS0_13ScanTileStateIyLb1EEES9_NS0_8NullTypeEyyLb0ESF_EEvT0_T1_T2_iT3_T4_T5_E12temp_storage+96];
	add.s64 	%rd299, %rd296, %rd298;
	setp.eq.s32 	%p62, %r33, 9;
	selp.b64 	%rd300, %rd299, %rd297, %p62;
	setp.lt.u32 	%p63, %r20, 32;
	setp.eq.s32 	%p64, %r52, 0;
	selp.b64 	%rd301, 0, %rd275, %p64;
	add.s64 	%rd302, %rd300, %rd301;
	selp.b64 	%rd303, %rd275, %rd302, %p63;
	setp.eq.s32 	%p65, %r20, 0;
	selp.b64 	%rd304, 0, %rd303, %p65;
	add.s64 	%rd548, %rd304, %rd80;
	bra.uni 	$L__BB13_76;
$L__BB13_55:
	add.s64 	%rd161, %rd81, %rd80;
	add.s64 	%rd162, %rd82, %rd161;
	add.s64 	%rd163, %rd83, %rd162;
	add.s64 	%rd164, %rd84, %rd163;
	add.s64 	%rd165, %rd85, %rd164;
	add.s64 	%rd166, %rd86, %rd165;
	add.s64 	%rd167, %rd87, %rd166;
	add.s64 	%rd168, %rd88, %rd167;
	add.s64 	%rd169, %rd89, %rd168;
	add.s64 	%rd148, %rd90, %rd169;
	mov.b32 	%r56, 1;
	mov.b32 	%r69, 0;
	mov.b32 	%r70, -1;
	// begin inline asm
	{  .reg .u64 r0;  .reg .u32 lo;  .reg .u32 hi;  .reg .pred p;  mov.b64 {lo, hi}, %rd148;  shfl.sync.up.b32 lo|p, lo, %r56, %r69, %r70;  shfl.sync.up.b32 hi|p, hi, %r56, %r69, %r70;  mov.b64 r0, {lo, hi};  @p add.u64 r0, r0, %rd148;  mov.u64 %rd146, r0;}
	// end inline asm
	mov.b32 	%r59, 2;
	// begin inline asm
	{  .reg .u64 r0;  .reg .u32 lo;  .reg .u32 hi;  .reg .pred p;  mov.b64 {lo, hi}, %rd146;  shfl.sync.up.b32 lo|p, lo, %r59, %r69, %r70;  shfl.sync.up.b32 hi|p, hi, %r59, %r69, %r70;  mov.b64 r0, {lo, hi};  @p add.u64 r0, r0, %rd146;  mov.u64 %rd149, r0;}
	// end inline asm
	mov.b32 	%r62, 4;
	// begin inline asm
	{  .reg .u64 r0;  .reg .u32 lo;  .reg .u32 hi;  .reg .pred p;  mov.b64 {lo, hi}, %rd149;  shfl.sync.up.b32 lo|p, lo, %r62, %r69, %r70;  shfl.sync.up.b32 hi|p, hi, %r62, %r69, %r70;  mov.b64 r0, {lo, hi};  @p add.u64 r0, r0, %rd149;  mov.u64 %rd152, r0;}
	// end inline asm
	mov.b32 	%r65, 8;
	// begin inline asm
	{  .reg .u64 r0;  .reg .u32 lo;  .reg .u32 hi;  .reg .pred p;  mov.b64 {lo, hi}, %rd152;  shfl.sync.up.b32 lo|p, lo, %r65, %r69, %r70;  shfl.sync.up.b32 hi|p, hi, %r65, %r69, %r70;  mov.b64 r0, {lo, hi};  @p add.u64 r0, r0, %rd152;  mov.u64 %rd155, r0;}
	// end inline asm
	mov.b32 	%r68, 16;
	// begin inline asm
	{  .reg .u64 r0;  .reg .u32 lo;  .reg .u32 hi;  .reg .pred p;  mov.b64 {lo, hi}, %rd155;  shfl.sync.up.b32 lo|p, lo, %r68, %r69, %r70;  shfl.sync.up.b32 hi|p, hi, %r68, %r69, %r70;  mov.b64 r0, {lo, hi};  @p add.u64 r0, r0, %rd155;  mov.u64 %rd158, r0;}
	// end inline asm
	setp.ne.s32 	%p15, %r52, 31;
	@%p15 bra 	$L__BB13_57;
	shl.b32 	%r71, %r33, 3;
	mov.u32 	%r72, _ZZN3cub18CUB_300001_SM_10006detail4scan16DeviceScanKernelINS2_10policy_hubIyyyyN4cuda3std3__44plusIvEEE10Policy1000EPySC_NS0_13ScanTileStateIyLb1EEES9_NS0_8NullTypeEyyLb0ESF_EEvT0_T1_T2_iT3_T4_T5_E12temp_storage;
	add.s32 	%r73, %r72, %r71;
	st.shared.u64 	[%r73+32], %rd158;
$L__BB13_57:
	sub.s64 	%rd170, %rd158, %rd148;
	bar.sync 	0;
	ld.shared.v2.u64 	{%rd171, %rd172}, [_ZZN3cub18CUB_300001_SM_10006detail4scan16DeviceScanKernelINS2_10policy_hubIyyyyN4cuda3std3__44plusIvEEE10Policy1000EPySC_NS0_13ScanTileStateIyLb1EEES9_NS0_8NullTypeEyyLb0ESF_EEvT0_T1_T2_iT3_T4_T5_E12temp_storage+32];
	add.s64 	%rd173, %rd172, %rd171;
	setp.eq.s32 	%p16, %r33, 2;
	selp.b64 	%rd174, %rd173, %rd171, %p16;
	ld.shared.v2.u64 	{%rd175, %rd176}, [_ZZN3cub18CUB_300001_SM_10006detail4scan16DeviceScanKernelINS2_10policy_hubIyyyyN4cuda3std3__44plusIvEEE10Policy1000EPySC_NS0_13ScanTileStateIyLb1EEES9_NS0_8NullTypeEyyLb0ESF_EEvT0_T1_T2_iT3_T4_T5_E12temp_storage+48];
	add.s64 	%rd177, %rd173, %rd175;
	setp.eq.s32 	%p17, %r33, 3;
	selp.b64 	%rd178, %rd177, %rd174, %p17;
	add.s64 	%rd179, %rd177, %rd176;
	setp.eq.s32 	%p18, %r33, 4;
	selp.b64 	%rd180, %rd179, %rd178, %p18;
	ld.shared.v2.u64 	{%rd181, %rd182}, [_ZZN3cub18CUB_300001_SM_10006detail4scan16DeviceScanKernelINS2_10policy_hubIyyyyN4cuda3std3__44plusIvEEE10Policy1000EPySC_NS0_13ScanTileStateIyLb1EEES9_NS0_8NullTypeEyyLb0ESF_EEvT0_T1_T2_iT3_T4_T5_E12temp_storage+64];
	add.s64 	%rd183, %rd179, %rd181;
	setp.eq.s32 	%p19, %r33, 5;
	selp.b64 	%rd184, %rd183, %rd180, %p19;
	add.s64 	%rd185, %rd183, %rd182;
	setp.eq.s32 	%p20, %r33, 6;
	selp.b64 	%rd186, %rd185, %rd184, %p20;
	ld.shared.v2.u64 	{%rd187, %rd188}, [_ZZN3cub18CUB_300001_SM_10006detail4scan16DeviceScanKernelINS2_10policy_hubIyyyyN4cuda3std3__44plusIvEEE10Policy1000EPySC_NS0_13ScanTileStateIyLb1EEES9_NS0_8NullTypeEyyLb0ESF_EEvT0_T1_T2_iT3_T4_T5_E12temp_storage+80];
	add.s64 	%rd189, %rd185, %rd187;
	setp.eq.s32 	%p21, %r33, 7;
	selp.b64 	%rd190, %rd189, %rd186, %p21;
	add.s64 	%rd191, %rd189, %rd188;
	setp.eq.s32 	%p22, %r33, 8;
	selp.b64 	%rd192, %rd191, %rd190, %p22;
	ld.shared.v2.u64 	{%rd193, %rd194}, [_ZZN3cub18CUB_300001_SM_10006detail4scan16DeviceScanKernelINS2_10policy_hubIyyyyN4cuda3std3__44plusIvEEE10Policy1000EPySC_NS0_13ScanTileStateIyLb1EEES9_NS0_8NullTypeEyyLb0ESF_EEvT0_T1_T2_iT3_T4_T5_E12temp_storage+96];
	add.s64 	%rd195, %rd191, %rd193;
	setp.eq.s32 	%p23, %r33, 9;
	selp.b64 	%rd196, %rd195, %rd192, %p23;
	add.s64 	%rd96, %rd195, %rd194;
	setp.gt.u32 	%p24, %r20, 31;
	setp.lt.u32 	%p25, %r20, 32;
	setp.eq.s32 	%p26, %r52, 0;
	selp.b64 	%rd197, 0, %rd170, %p26;
	add.s64 	%rd546, %rd196, %rd197;
	selp.b64 	%rd98, %rd170, %rd546, %p25;
	@%p24 bra 	$L__BB13_73;
	setp.ne.s32 	%p27, %r20, 0;
	mul.wide.s32 	%rd198, %r1, 16;
	add.s64 	%rd99, %rd3, %rd198;
	@%p27 bra 	$L__BB13_60;
	st.shared.u64 	[_ZZN3cub18CUB_300001_SM_10006detail4scan16DeviceScanKernelINS2_10policy_hubIyyyyN4cuda3std3__44plusIvEEE10Policy1000EPySC_NS0_13ScanTileStateIyLb1EEES9_NS0_8NullTypeEyyLb0ESF_EEvT0_T1_T2_iT3_T4_T5_E12temp_storage+24], %rd96;
	add.s64 	%rd199, %rd99, 512;
	mov.b64 	%rd200, 100;
	// begin inline asm
	st.relaxed.gpu.v2.u64 [%rd199], {%rd200, %rd96};
	// end inline asm
$L__BB13_60:
	not.b32 	%r76, %r20;
	add.s32 	%r396, %r1, %r76;
	mov.b32 	%r74, 965;
	// begin inline asm
	nanosleep.u32 %r74;
	// end inline asm
	mul.wide.s32 	%rd205, %r396, 16;
	add.s64 	%rd206, %rd3, %rd205;
	add.s64 	%rd204, %rd206, 512;
	// begin inline asm
	ld.relaxed.gpu.v2.u64 {%rd544, %rd541}, [%rd204];
	// end inline asm
	mov.b32 	%r395, 328;
$L__BB13_61:
	setp.eq.s64 	%p28, %rd544, 99;
	mov.b32 	%r77, -1;
	vote.sync.any.pred 	%p29, %p28, %r77;
	not.pred 	%p30, %p29;
	@%p30 bra 	$L__BB13_63;
	// begin inline asm
	nanosleep.u32 %r395;
	// end inline asm
	shl.b32 	%r395, %r395, 1;
	// begin inline asm
	ld.relaxed.gpu.v2.u64 {%rd544, %rd541}, [%rd204];
	// end inline asm
	bra.uni 	$L__BB13_61;
$L__BB13_63:
	setp.eq.s64 	%p31, %rd544, 101;
	mov.b32 	%r129, -1;
	vote.sync.ballot.b32 	%r130, %p31, %r129;
	// begin inline asm
	mov.u32 %r79, %lanemask_ge;
	// end inline asm
	and.b32  	%r131, %r130, %r79;
	or.b32  	%r132, %r131, -2147483648;
	add.s32 	%r133, %r132, -1;
	not.b32 	%r134, %r132;
	and.b32  	%r135, %r134, %r133;
	popc.b32 	%r83, %r135;
	mov.b64 	{%r81, %r86}, %rd541;
	mov.b32 	%r87, 1;
	// begin inline asm
	shfl.sync.down.b32 %r80, %r81, %r87, %r83, %r129;
	// end inline asm
	// begin inline asm
	shfl.sync.down.b32 %r85, %r86, %r87, %r83, %r129;
	// end inline asm
	mov.b64 	%rd207, {%r80, %r85};
	setp.lt.s32 	%p33, %r52, %r83;
	selp.b64 	%rd208, %rd207, 0, %p33;
	add.s64 	%rd209, %rd208, %rd541;
	mov.b64 	{%r91, %r96}, %rd209;
	mov.b32 	%r97, 2;
	// begin inline asm
	shfl.sync.down.b32 %r90, %r91, %r97, %r83, %r129;
	// end inline asm
	// begin inline asm
	shfl.sync.down.b32 %r95, %r96, %r97, %r83, %r129;
	// end inline asm
	mov.b64 	%rd210, {%r90, %r95};
	add.s32 	%r136, %r52, 2;
	setp.gt.s32 	%p34, %r136, %r83;
	selp.b64 	%rd211, 0, %rd210, %p34;
	add.s64 	%rd212, %rd211, %rd209;
	mov.b64 	{%r101, %r106}, %rd212;
	mov.b32 	%r107, 4;
	// begin inline asm
	shfl.sync.down.b32 %r100, %r101, %r107, %r83, %r129;
	// end inline asm
	// begin inline asm
	shfl.sync.down.b32 %r105, %r106, %r107, %r83, %r129;
	// end inline asm
	mov.b64 	%rd213, {%r100, %r105};
	add.s32 	%r40, %r52, 4;
	setp.gt.s32 	%p35, %r40, %r83;
	selp.b64 	%rd214, 0, %rd213, %p35;
	add.s64 	%rd215, %rd214, %rd212;
	mov.b64 	{%r111, %r116}, %rd215;
	mov.b32 	%r117, 8;
	// begin inline asm
	shfl.sync.down.b32 %r110, %r111, %r117, %r83, %r129;
	// end inline asm
	// begin inline asm
	shfl.sync.down.b32 %r115, %r116, %r117, %r83, %r129;
	// end inline asm
	mov.b64 	%rd216, {%r110, %r115};
	add.s32 	%r137, %r52, 8;
	setp.gt.s32 	%p36, %r137, %r83;
	selp.b64 	%rd217, 0, %rd216, %p36;
	add.s64 	%rd218, %rd217, %rd215;
	mov.b64 	{%r121, %r126}, %rd218;
	mov.b32 	%r127, 16;
	// begin inline asm
	shfl.sync.down.b32 %r120, %r121, %r127, %r83, %r129;
	// end inline asm
	// begin inline asm
	shfl.sync.down.b32 %r125, %r126, %r127, %r83, %r129;
	// end inline asm
	mov.b64 	%rd219, {%r120, %r125};
	add.s32 	%r138, %r52, 16;
	setp.gt.s32 	%p37, %r138, %r83;
	selp.b64 	%rd220, 0, %rd219, %p37;
	add.s64 	%rd542, %rd220, %rd218;
	add.s64 	%rd110, %rd3, 512;
$L__BB13_64:
	setp.ne.s64 	%p38, %rd544, 101;
	mov.b32 	%r139, -1;
	vote.sync.all.pred 	%p39, %p38, %r139;
	not.pred 	%p40, %p39;
	@%p40 bra 	$L__BB13_69;
	mul.wide.s32 	%rd228, %r396, 16;
	add.s64 	%rd229, %rd110, %rd228;
	add.s64 	%rd227, %rd229, -512;
	// begin inline asm
	ld.relaxed.gpu.v2.u64 {%rd544, %rd545}, [%rd227];
	// end inline asm
	mov.b32 	%r397, 328;
$L__BB13_66:
	setp.eq.s64 	%p44, %rd544, 99;
	mov.b32 	%r142, -1;
	vote.sync.any.pred 	%p45, %p44, %r142;
	not.pred 	%p46, %p45;
	@%p46 bra 	$L__BB13_68;
	// begin inline asm
	nanosleep.u32 %r397;
	// end inline asm
	shl.b32 	%r397, %r397, 1;
	// begin inline asm
	ld.relaxed.gpu.v2.u64 {%rd544, %rd545}, [%rd227];
	// end inline asm
	bra.uni 	$L__BB13_66;
$L__BB13_68:
	setp.eq.s64 	%p47, %rd544, 101;
	mov.b32 	%r193, -1;
	vote.sync.ballot.b32 	%r194, %p47, %r193;
	and.b32  	%r195, %r194, %r79;
	or.b32  	%r196, %r195, -2147483648;
	add.s32 	%r197, %r196, -1;
	not.b32 	%r198, %r196;
	and.b32  	%r199, %r198, %r197;
	popc.b32 	%r147, %r199;
	mov.b64 	{%r145, %r150}, %rd545;
	mov.b32 	%r151, 1;
	// begin inline asm
	shfl.sync.down.b32 %r144, %r145, %r151, %r147, %r193;
	// end inline asm
	// begin inline asm
	shfl.sync.down.b32 %r149, %r150, %r151, %r147, %r193;
	// end inline asm
	mov.b64 	%rd230, {%r144, %r149};
	setp.lt.s32 	%p49, %r52, %r147;
	selp.b64 	%rd231, %rd230, 0, %p49;
	add.s64 	%rd232, %rd231, %rd545;
	mov.b64 	{%r155, %r160}, %rd232;
	mov.b32 	%r161, 2;
	// begin inline asm
	shfl.sync.down.b32 %r154, %r155, %r161, %r147, %r193;
	// end inline asm
	// begin inline asm
	shfl.sync.down.b32 %r159, %r160, %r161, %r147, %r193;
	// end inline asm
	mov.b64 	%rd233, {%r154, %r159};
	add.s32 	%r200, %r52, 2;
	setp.gt.s32 	%p50, %r200, %r147;
	selp.b64 	%rd234, 0, %rd233, %p50;
	add.s64 	%rd235, %rd232, %rd234;
	mov.b64 	{%r165, %r170}, %rd235;
	mov.b32 	%r171, 4;
	// begin inline asm
	shfl.sync.down.b32 %r164, %r165, %r171, %r147, %r193;
	// end inline asm
	// begin inline asm
	shfl.sync.down.b32 %r169, %r170, %r171, %r147, %r193;
	// end inline asm
	mov.b64 	%rd236, {%r164, %r169};
	setp.gt.s32 	%p51, %r40, %r147;
	selp.b64 	%rd237, 0, %rd236, %p51;
	add.s64 	%rd238, %rd237, %rd235;
	mov.b64 	{%r175, %r180}, %rd238;
	mov.b32 	%r181, 8;
	// begin inline asm
	shfl.sync.down.b32 %r174, %r175, %r181, %r147, %r193;
	// end inline asm
	// begin inline asm
	shfl.sync.down.b32 %r179, %r180, %r181, %r147, %r193;
	// end inline asm
	mov.b64 	%rd239, {%r174, %r179};
	add.s32 	%r201, %r52, 8;
	setp.gt.s32 	%p52, %r201, %r147;
	selp.b64 	%rd240, 0, %rd239, %p52;
	add.s64 	%rd241, %rd240, %rd238;
	mov.b64 	{%r185, %r190}, %rd241;
	mov.b32 	%r191, 16;
	// begin inline asm
	shfl.sync.down.b32 %r184, %r185, %r191, %r147, %r193;
	// end inline asm
	// begin inline asm
	shfl.sync.down.b32 %r189, %r190, %r191, %r147, %r193;
	// end inline asm
	mov.b64 	%rd242, {%r184, %r189};
	add.s32 	%r202, %r52, 16;
	setp.gt.s32 	%p53, %r202, %r147;
	selp.b64 	%rd243, 0, %rd242, %p53;
	add.s64 	%rd244, %rd241, %rd542;
	add.s64 	%rd542, %rd244, %rd243;
	add.s32 	%r396, %r396, -32;
	bra.uni 	$L__BB13_64;
$L__BB13_69:
	@%p27 bra 	$L__BB13_71;
	add.s64 	%rd223, %rd542, %rd96;
	add.s64 	%rd221, %rd99, 512;
	mov.b64 	%rd222, 101;
	// begin inline asm
	st.relaxed.gpu.v2.u64 [%rd221], {%rd222, %rd223};
	// end inline asm
	st.shared.u64 	[_ZZN3cub18CUB_300001_SM_10006detail4scan16DeviceScanKernelINS2_10policy_hubIyyyyN4cuda3std3__44plusIvEEE10Policy1000EPySC_NS0_13ScanTileStateIyLb1EEES9_NS0_8NullTypeEyyLb0ESF_EEvT0_T1_T2_iT3_T4_T5_E12temp_storage+8], %rd542;
	st.shared.u64 	[_ZZN3cub18CUB_300001_SM_10006detail4scan16DeviceScanKernelINS2_10policy_hubIyyyyN4cuda3std3__44plusIvEEE10Policy1000EPySC_NS0_13ScanTileStateIyLb1EEES9_NS0_8NullTypeEyyLb0ESF_EEvT0_T1_T2_iT3_T4_T5_E12temp_storage+16], %rd223;
$L__BB13_71:
	setp.ne.s32 	%p42, %r52, 0;
	mov.u64 	%rd546, %rd98;
	@%p42 bra 	$L__BB13_73;
	st.shared.u64 	[_ZZN3cub18CUB_300001_SM_10006detail4scan16DeviceScanKernelINS2_10policy_hubIyyyyN4cuda3std3__44plusIvEEE10Policy1000EPySC_NS0_13ScanTileStateIyLb1EEES9_NS0_8NullTypeEyyLb0ESF_EEvT0_T1_T2_iT3_T4_T5_E12temp_storage+128], %rd542;
	mov.u64 	%rd546, %rd542;
$L__BB13_73:
	bar.sync 	0;
	setp.eq.s32 	%p43, %r20, 0;
	@%p43 bra 	$L__BB13_75;
	ld.shared.u64 	%rd224, [_ZZN3cub18CUB_300001_SM_10006detail4scan16DeviceScanKernelINS2_10policy_hubIyyyyN4cuda3std3__44plusIvEEE10Policy1000EPySC_NS0_13ScanTileStateIyLb1EEES9_NS0_8NullTypeEyyLb0ESF_EEvT0_T1_T2_iT3_T4_T5_E12temp_storage+128];
	add.s64 	%rd546, %rd224, %rd546;
$L__BB13_75:
	add.s64 	%rd548, %rd80, %rd546;
$L__BB13_76:
	add.s64 	%rd305, %rd81, %rd548;
	add.s64 	%rd306, %rd82, %rd305;
	add.s64 	%rd307, %rd83, %rd306;
	add.s64 	%rd308, %rd84, %rd307;
	add.s64 	%rd309, %rd85, %rd308;
	add.s64 	%rd310, %rd86, %rd309;
	add.s64 	%rd311, %rd87, %rd310;
	add.s64 	%rd312, %rd88, %rd311;
	add.s64 	%rd313, %rd89, %rd312;
	add.s64 	%rd314, %rd90, %rd313;
	bar.sync 	0;
	st.shared.u64 	[%r35], %rd548;
	st.shared.u64 	[%r35+8], %rd305;
	st.shared.u64 	[%r35+16], %rd306;
	st.shared.u64 	[%r35+24], %rd307;
	st.shared.u64 	[%r35+32], %rd308;
	st.shared.u64 	[%r35+40], %rd309;
	st.shared.u64 	[%r35+48], %rd310;
	st.shared.u64 	[%r35+56], %rd311;
	st.shared.u64 	[%r35+64], %rd312;
	st.shared.u64 	[%r35+72], %rd313;
	st.shared.u64 	[%r35+80], %rd314;
	bar.warp.sync 	-1;
	ld.shared.u64 	%rd128, [%r34];
	ld.shared.u64 	%rd129, [%r34+256];
	ld.shared.u64 	%rd130, [%r34+512];
	ld.shared.u64 	%rd131, [%r34+768];
	ld.shared.u64 	%rd132, [%r34+1024];
	ld.shared.u64 	%rd133, [%r34+1280];
	ld.shared.u64 	%rd134, [%r34+1536];
	ld.shared.u64 	%rd135, [%r34+1792];
	ld.shared.u64 	%rd136, [%r34+2048];
	ld.shared.u64 	%rd137, [%r34+2304];
	ld.shared.u64 	%rd138, [%r34+2560];
	setp.ne.s32 	%p66, %r20, 0;
	@%p66 bra 	$L__BB13_78;
	st.volatile.shared.u32 	[_ZZN3cub18CUB_300001_SM_10006detail4scan16DeviceScanKernelINS2_10policy_hubIyyyyN4cuda3std3__44plusIvEEE10Policy1000EPySC_NS0_13ScanTileStateIyLb1EEES9_NS0_8NullTypeEyyLb0ESF_EEvT0_T1_T2_iT3_T4_T5_E12temp_storage+28160], %r19;
$L__BB13_78:
	ld.param.u64 	%rd519, [_ZN3cub18CUB_300001_SM_10006detail4scan16DeviceScanKernelINS2_10policy_hubIyyyyN4cuda3std3__44plusIvEEE10Policy1000EPySC_NS0_13ScanTileStateIyLb1EEES9_NS0_8NullTypeEyyLb0ESF_EEvT0_T1_T2_iT3_T4_T5__param_1];
	bar.sync 	0;
	ld.volatile.shared.u32 	%r45, [_ZZN3cub18CUB_300001_SM_10006detail4scan16DeviceScanKernelINS2_10policy_hubIyyyyN4cuda3std3__44plusIvEEE10Policy1000EPySC_NS0_13ScanTileStateIyLb1EEES9_NS0_8NullTypeEyyLb0ESF_EEvT0_T1_T2_iT3_T4_T5_E12temp_storage+28160];
	setp.ge.s32 	%p67, %r21, %r45;
	cvt.u64.u32 	%rd315, %r21;
	add.s64 	%rd316, %rd4, %rd315;
	cvta.to.global.u64 	%rd317, %rd519;
	shl.b64 	%rd318, %rd316, 3;
	add.s64 	%rd139, %rd317, %rd318;
	@%p67 bra 	$L__BB13_80;
	st.global.u64 	[%rd139], %rd128;
$L__BB13_80:
	setp.ge.s32 	%p68, %r22, %r45;
	@%p68 bra 	$L__BB13_82;
	st.global.u64 	[%rd139+256], %rd129;
$L__BB13_82:
	setp.ge.s32 	%p69, %r23, %r45;
	@%p69 bra 	$L__BB13_84;
	st.global.u64 	[%rd139+512], %rd130;
$L__BB13_84:
	setp.ge.s32 	%p70, %r24, %r45;
	@%p70 bra 	$L__BB13_86;
	st.global.u64 	[%rd139+768], %rd131;
$L__BB13_86:
	setp.ge.s32 	%p71, %r25, %r45;
	@%p71 bra 	$L__BB13_88;
	st.global.u64 	[%rd139+1024], %rd132;
$L__BB13_88:
	setp.ge.s32 	%p72, %r26, %r45;
	@%p72 bra 	$L__BB13_90;
	st.global.u64 	[%rd139+1280], %rd133;
$L__BB13_90:
	setp.ge.s32 	%p73, %r27, %r45;
	@%p73 bra 	$L__BB13_92;
	st.global.u64 	[%rd139+1536], %rd134;
$L__BB13_92:
	setp.ge.s32 	%p74, %r28, %r45;
	@%p74 bra 	$L__BB13_94;
	st.global.u64 	[%rd139+1792], %rd135;
$L__BB13_94:
	setp.ge.s32 	%p75, %r29, %r45;
	@%p75 bra 	$L__BB13_96;
	st.global.u64 	[%rd139+2048], %rd136;
$L__BB13_96:
	setp.ge.s32 	%p76, %r30, %r45;
	@%p76 bra 	$L__BB13_98;
	st.global.u64 	[%rd139+2304], %rd137;
$L__BB13_98:
	setp.ge.s32 	%p77, %r31, %r45;
	@%p77 bra 	$L__BB13_100;
	st.global.u64 	[%rd139+2560], %rd138;
$L__BB13_100:
	ret;

}
	// .globl	_ZN3cub18CUB_300001_SM_10006detail10radix_sort30DeviceSegmentedRadixSortKernelINS1_5radix10policy_hubIyNS0_8NullTypeEiE10Policy1000ELb0ELNS0_9SortOrderE0EyS6_PySA_iNS1_21identity_decomposer_tEEEvPKT2_PSC_PKT3_PSG_T4_T5_iiiT7_
.visible .entry _ZN3cub18CUB_300001_SM_10006detail10radix_sort30DeviceSegmentedRadixSortKernelINS1_5radix10policy_hubIyNS0_8NullTypeEiE10Policy1000ELb0ELNS0_9SortOrderE0EyS6_PySA_iNS1_21identity_decomposer_tEEEvPKT2_PSC_PKT3_PSG_T4_T5_iiiT7_(
	.param .u64 .ptr .align 1 _ZN3cub18CUB_300001_SM_10006detail10radix_sort30DeviceSegmentedRadixSortKernelINS1_5radix10policy_hubIyNS0_8NullTypeEiE10Policy1000ELb0ELNS0_9SortOrderE0EyS6_PySA_iNS1_21identity_decomposer_tEEEvPKT2_PSC_PKT3_PSG_T4_T5_iiiT7__param_0,
	.param .u64 .ptr .align 1 _ZN3cub18CUB_300001_SM_10006detail10radix_sort30DeviceSegmentedRadixSortKernelINS1_5radix10policy_hubIyNS0_8NullTypeEiE10Policy1000ELb0ELNS0_9SortOrderE0EyS6_PySA_iNS1_21identity_decomposer_tEEEvPKT2_PSC_PKT3_PSG_T4_T5_iiiT7__param_1,
	.param .u64 .ptr .align 1 _ZN3cub18CUB_300001_SM_10006detail10radix_sort30DeviceSegmentedRadixSortKernelINS1_5radix10policy_hubIyNS0_8NullTypeEiE10Policy1000ELb0ELNS0_9SortOrderE0EyS6_PySA_iNS1_21identity_decomposer_tEEEvPKT2_PSC_PKT3_PSG_T4_T5_iiiT7__param_2,
	.param .u64 .ptr .align 1 _ZN3cub18CUB_300001_SM_10006detail10radix_sort30DeviceSegmentedRadixSortKernelINS1_5radix10policy_hubIyNS0_8NullTypeEiE10Policy1000ELb0ELNS0_9SortOrderE0EyS6_PySA_iNS1_21identity_decomposer_tEEEvPKT2_PSC_PKT3_PSG_T4_T5_iiiT7__param_3,
	.param .u64 .ptr .align 1 _ZN3cub18CUB_300001_SM_10006detail10radix_sort30DeviceSegmentedRadixSortKernelINS1_5radix10policy_hubIyNS0_8NullTypeEiE10Policy1000ELb0ELNS0_9SortOrderE0EyS6_PySA_iNS1_21identity_decomposer_tEEEvPKT2_PSC_PKT3_PSG_T4_T5_iiiT7__param_4,
	.param .u64 .ptr .align 1 _ZN3cub18CUB_300001_SM_10006detail10radix_sort30DeviceSegmentedRadixSortKernelINS1_5radix10policy_hubIyNS0_8NullTypeEiE10Policy1000ELb0ELNS0_9SortOrderE0EyS6_PySA_iNS1_21identity_decomposer_tEEEvPKT2_PSC_PKT3_PSG_T4_T5_iiiT7__param_5,
	.param .u32 _ZN3cub18CUB_300001_SM_10006detail10radix_sort30DeviceSegmentedRadixSortKernelINS1_5radix10policy_hubIyNS0_8NullTypeEiE10Policy1000ELb0ELNS0_9SortOrderE0EyS6_PySA_iNS1_21identity_decomposer_tEEEvPKT2_PSC_PKT3_PSG_T4_T5_iiiT7__param_6,
	.param .u32 _ZN3cub18CUB_300001_SM_10006detail10radix_sort30DeviceSegmentedRadixSortKernelINS1_5radix10policy_hubIyNS0_8NullTypeEiE10Policy1000ELb0ELNS0_9SortOrderE0EyS6_PySA_iNS1_21identity_decomposer_tEEEvPKT2_PSC_PKT3_PSG_T4_T5_iiiT7__param_7,
	.param .u32 _ZN3cub18CUB_300001_SM_10006detail10radix_sort30DeviceSegmentedRadixSortKernelINS1_5radix10policy_hubIyNS0_8NullTypeEiE10Policy1000ELb0ELNS0_9SortOrderE0EyS6_PySA_iNS1_21identity_decomposer_tEEEvPKT2_PSC_PKT3_PSG_T4_T5_iiiT7__param_8,
	.param .align 1 .b8 _ZN3cub18CUB_300001_SM_10006detail10radix_sort30DeviceSegmentedRadixSortKernelINS1_5radix10policy_hubIyNS0_8NullTypeEiE10Policy1000ELb0ELNS0_9SortOrderE0EyS6_PySA_iNS1_21identity_decomposer_tEEEvPKT2_PSC_PKT3_PSG_T4_T5_iiiT7__param_9[1]
)
.maxntid 192
{
	.reg .pred 	%p<139>;
	.reg .b16 	%rs<163>;
	.reg .b32 	%r<2297>;
	.reg .b64 	%rd<662>;
	// demoted variable
	.shared .align 16 .b8 _ZZN3cub18CUB_300001_SM_10006detail10radix_sort30DeviceSegmentedRadixSortKernelINS1_5radix10policy_hubIyNS0_8NullTypeEiE10Policy1000ELb0ELNS0_9SortOrderE0EyS6_PySA_iNS1_21identity_decomposer_tEEEvPKT2_PSC_PKT3_PSG_T4_T5_iiiT7_E12temp_storage[29440];
	ld.param.u64 	%rd169, [_ZN3cub18CUB_300001_SM_10006detail10radix_sort30DeviceSegmentedRadixSortKernelINS1_5radix10policy_hubIyNS0_8NullTypeEiE10Policy1000ELb0ELNS0_9SortOrderE0EyS6_PySA_iNS1_21identity_decomposer_tEEEvPKT2_PSC_PKT3_PSG_T4_T5_iiiT7__param_0];
	ld.param.u64 	%rd170, [_ZN3cub18CUB_300001_SM_10006detail10radix_sort30DeviceSegmentedRadixSortKernelINS1_5radix10policy_hubIyNS0_8NullTypeEiE10Policy1000ELb0ELNS0_9SortOrderE0EyS6_PySA_iNS1_21identity_decomposer_tEEEvPKT2_PSC_PKT3_PSG_T4_T5_iiiT7__param_1];
	ld.param.u64 	%rd171, [_ZN3cub18CUB_300001_SM_10006detail10radix_sort30DeviceSegmentedRadixSortKernelINS1_5radix10policy_hubIyNS0_8NullTypeEiE10Policy1000ELb0ELNS0_9SortOrderE0EyS6_PySA_iNS1_21identity_decomposer_tEEEvPKT2_PSC_PKT3_PSG_T4_T5_iiiT7__param_4];
	ld.param.u64 	%rd172, [_ZN3cub18CUB_300001_SM_10006detail10radix_sort30DeviceSegmentedRadixSortKernelINS1_5radix10policy_hubIyNS0_8NullTypeEiE10Policy1000ELb0ELNS0_9SortOrderE0EyS6_PySA_iNS1_21identity_decomposer_tEEEvPKT2_PSC_PKT3_PSG_T4_T5_iiiT7__param_5];
	cvta.to.global.u64 	%rd1, %rd169;
	cvta.to.global.u64 	%rd2, %rd170;
	cvta.to.global.u64 	%rd173, %rd172;
	cvta.to.global.u64 	%rd174, %rd171;
	mov.u32 	%r347, %ctaid.x;
	mul.wide.u32 	%rd175, %r347, 8;
	add.s64 	%rd176, %rd174, %rd175;
	ld.global.u32 	%r2277, [%rd176];
	add.s64 	%rd177, %rd173, %rd175;
	ld.global.u32 	%r2, [%rd177];
	sub.s32 	%r2278, %r2, %r2277;
	setp.lt.s32 	%p1, %r2278, 1;
	@%p1 bra 	$L__BB14_225;
	mov.u32 	%r4, %tid.x;
	cvt.u64.u32 	%rd3, %r4;
	shl.b32 	%r349, %r4, 2;
	mov.u32 	%r350, _ZZN3cub18CUB_300001_SM_10006detail10radix_sort30DeviceSegmentedRadixSortKernelINS1_5radix10policy_hubIyNS0_8NullTypeEiE10Policy1000ELb0ELNS0_9SortOrderE0EyS6_PySA_iNS1_21identity_decomposer_tEEEvPKT2_PSC_PKT3_PSG_T4_T5_iiiT7_E12temp_storage;
	add.s32 	%r5, %r350, %r349;
	mov.b32 	%r2249, 0;
	st.shared.u32 	[%r5], %r2249;
	st.shared.u32 	[%r5+768], %r2249;
	st.shared.u32 	[%r5+1536], %r2249;
	st.shared.u32 	[%r5+2304], %r2249;
	st.shared.u32 	[%r5+3072], %r2249;
	st.shared.u32 	[%r5+3840], %r2249;
	st.shared.u32 	[%r5+4608], %r2249;
	st.shared.u32 	[%r5+5376], %r2249;
	st.shared.u32 	[%r5+6144], %r2249;
	st.shared.u32 	[%r5+6912], %r2249;
	st.shared.u32 	[%r5+7680], %r2249;
	st.shared.u32 	[%r5+8448], %r2249;
	st.shared.u32 	[%r5+9216], %r2249;
	st.shared.u32 	[%r5+9984], %r2249;
	st.shared.u32 	[%r5+10752], %r2249;
	st.shared.u32 	[%r5+11520], %r2249;
	setp.lt.u32 	%p2, %r2278, 47424;
	mov.u32 	%r2250, %r2249;
	mov.u32 	%r2251, %r2249;
	mov.u32 	%r2252, %r2249;
	mov.u32 	%r2245, %r2249;
	mov.u32 	%r2246, %r2249;
	mov.u32 	%r2247, %r2249;
	mov.u32 	%r2248, %r2249;
	mov.u32 	%r2220, %r2249;
	mov.u32 	%r2221, %r2249;
	mov.u32 	%r2222, %r2249;
	mov.u32 	%r2223, %r2249;
	mov.u32 	%r2224, %r2277;
	@%p2 bra 	$L__BB14_12;
	shr.u32 	%r352, %r4, 5;
	mad.lo.s32 	%r6, %r352, 768, %r350;
	add.s64 	%rd4, %rd1, 13824;
	mov.b32 	%r2249, 0;
	mov.u32 	%r2224, %r2277;
$L__BB14_3:
	sub.s32 	%r2238, %r2, %r2224;
	mov.b32 	%r2239, 0;
$L__BB14_4:
	ld.param.u32 	%r2207, [_ZN3cub18CUB_300001_SM_10006detail10radix_sort30DeviceSegmentedRadixSortKernelINS1_5radix10policy_hubIyNS0_8NullTypeEiE10Policy1000ELb0ELNS0_9SortOrderE0EyS6_PySA_iNS1_21identity_decomposer_tEEEvPKT2_PSC_PKT3_PSG_T4_T5_iiiT7__param_8];
	ld.param.u32 	%r2181, [_ZN3cub18CUB_300001_SM_10006detail10radix_sort30DeviceSegmentedRadixSortKernelINS1_5radix10policy_hubIyNS0_8NullTypeEiE10Policy1000ELb0ELNS0_9SortOrderE0EyS6_PySA_iNS1_21identity_decomposer_tEEEvPKT2_PSC_PKT3_PSG_T4_T5_iiiT7__param_7];
	cvt.s64.s32 	%rd220, %r2224;
	add.s64 	%rd221, %rd3, %rd220;
	shl.b64 	%rd222, %rd221, 3;
	add.s64 	%rd223, %rd4, %rd222;
	ld.global.u64 	%rd179, [%rd223+-13824];
	ld.global.u64 	%rd185, [%rd223+-12288];
	ld.global.u64 	%rd187, [%rd223+-10752];
	ld.global.u64 	%rd189, [%rd223+-9216];
	ld.global.u64 	%rd191, [%rd223+-7680];
	ld.global.u64 	%rd193, [%rd223+-6144];
	ld.global.u64 	%rd195, [%rd223+-4608];
	ld.global.u64 	%rd197, [%rd223+-3072];
	ld.global.u64 	%rd199, [%rd223+-1536];
	ld.global.u64 	%rd201, [%rd223];
	ld.global.u64 	%rd203, [%rd223+1536];
	ld.global.u64 	%rd205, [%rd223+3072];
	ld.global.u64 	%rd207, [%rd223+4608];
	ld.global.u64 	%rd209, [%rd223+6144];
	ld.global.u64 	%rd211, [%rd223+7680];
	ld.global.u64 	%rd213, [%rd223+9216];
	ld.global.u64 	%rd215, [%rd223+10752];
	ld.global.u64 	%rd217, [%rd223+12288];
	ld.global.u64 	%rd219, [%rd223+13824];
	bar.sync 	0;
	// begin inline asm
	shr.b64 %rd178, %rd179, %r2181;
	// end inline asm
	mov.b64 	%rd181, 1;
	// begin inline asm
	shl.b64 %rd180, %rd181, %r2207;
	// end inline asm
	add.s64 	%rd183, %rd180, -1;
	mov.b32 	%r357, 0;
	// begin inline asm
	shl.b64 %rd182, %rd183, %r357;
	// end inline asm
	cvt.u32.u64 	%r376, %rd178;
	cvt.u32.u64 	%r377, %rd182;
	and.b32  	%r378, %r377, %r376;
	shr.u32 	%r379, %r378, 2;
	mad.lo.s32 	%r380, %r379, 768, %r5;
	and.b32  	%r381, %r378, 3;
	add.s32 	%r382, %r380, %r381;
	ld.shared.u8 	%rs39, [%r382];
	add.s16 	%rs40, %rs39, 1;
	st.shared.u8 	[%r382], %rs40;
	// begin inline asm
	shr.b64 %rd184, %rd185, %r2181;
	// end inline asm
	cvt.u32.u64 	%r383, %rd184;
	and.b32  	%r384, %r377, %r383;
	shr.u32 	%r385, %r384, 2;
	mad.lo.s32 	%r386, %r385, 768, %r5;
	and.b32  	%r387, %r384, 3;
	add.s32 	%r388, %r386, %r387;
	ld.shared.u8 	%rs41, [%r388];
	add.s16 	%rs42, %rs41, 1;
	st.shared.u8 	[%r388], %rs42;
	// begin inline asm
	shr.b64 %rd186, %rd187, %r2181;
	// end inline asm
	cvt.u32.u64 	%r389, %rd186;
	and.b32  	%r390, %r377, %r389;
	shr.u32 	%r391, %r390, 2;
	mad.lo.s32 	%r392, %r391, 768, %r5;
	and.b32  	%r393, %r390, 3;
	add.s32 	%r394, %r392, %r393;
	ld.shared.u8 	%rs43, [%r394];
	add.s16 	%rs44, %rs43, 1;
	st.shared.u8 	[%r394], %rs44;
	// begin inline asm
	shr.b64 %rd188, %rd189, %r2181;
	// end inline asm
	cvt.u32.u64 	%r395, %rd188;
	and.b32  	%r396, %r377, %r395;
	shr.u32 	%r397, %r396, 2;
	mad.lo.s32 	%r398, %r397, 768, %r5;
	and.b32  	%r399, %r396, 3;
	add.s32 	%r400, %r398, %r399;
	ld.shared.u8 	%rs45, [%r400];
	add.s16 	%rs46, %rs45, 1;
	st.shared.u8 	[%r400], %rs46;
	// begin inline asm
	shr.b64 %rd190, %rd191, %r2181;
	// end inline asm
	cvt.u32.u64 	%r401, %rd190;
	and.b32  	%r402, %r377, %r401;
	shr.u32 	%r403, %r402, 2;
	mad.lo.s32 	%r404, %r403, 768, %r5;
	and.b32  	%r405, %r402, 3;
	add.s32 	%r406, %r404, %r405;
	ld.shared.u8 	%rs47, [%r406];
	add.s16 	%rs48, %rs47, 1;
	st.shared.u8 	[%r406], %rs48;
	// begin inline asm
	shr.b64 %rd192, %rd193, %r2181;
	// end inline asm
	cvt.u32.u64 	%r407, %rd192;
	and.b32  	%r408, %r377, %r407;
	shr.u32 	%r409, %r408, 2;
	mad.lo.s32 	%r410, %r409, 768, %r5;
	and.b32  	%r411, %r408, 3;
	add.s32 	%r412, %r410, %r411;
	ld.shared.u8 	%rs49, [%r412];
	add.s16 	%rs50, %rs49, 1;
	st.shared.u8 	[%r412], %rs50;
	// begin inline asm
	shr.b64 %rd194, %rd195, %r2181;
	// end inline asm
	cvt.u32.u64 	%r413, %rd194;
	and.b32  	%r414, %r377, %r413;
	shr.u32 	%r415, %r414, 2;
	mad.lo.s32 	%r416, %r415, 768, %r5;
	and.b32  	%r417, %r414, 3;
	add.s32 	%r418, %r416, %r417;
	ld.shared.u8 	%rs51, [%r418];
	add.s16 	%rs52, %rs51, 1;
	st.shared.u8 	[%r418], %rs52;
	// begin inline asm
	shr.b64 %rd196, %rd197, %r2181;
	// end inline asm
	cvt.u32.u64 	%r419, %rd196;
	and.b32  	%r420, %r377, %r419;
	shr.u32 	%r421, %r420, 2;
	mad.lo.s32 	%r422, %r421, 768, %r5;
	and.b32  	%r423, %r420, 3;
	add.s32 	%r424, %r422, %r423;
	ld.shared.u8 	%rs53, [%r424];
	add.s16 	%rs54, %rs53, 1;
	st.shared.u8 	[%r424], %rs54;
	// begin inline asm
	shr.b64 %rd198, %rd199, %r2181;
	// end inline asm
	cvt.u32.u64 	%r425, %rd198;
	and.b32  	%r426, %r377, %r425;
	shr.u32 	%r427, %r426, 2;
	mad.lo.s32 	%r428, %r427, 768, %r5;
	and.b32  	%r429, %r426, 3;
	add.s32 	%r430, %r428, %r429;
	ld.shared.u8 	%rs55, [%r430];
	add.s16 	%rs56, %rs55, 1;
	st.shared.u8 	[%r430], %rs56;
	// begin inline asm
	shr.b64 %rd200, %rd201, %r2181;
	// end inline asm
	cvt.u32.u64 	%r431, %rd200;
	and.b32  	%r432, %r377, %r431;
	shr.u32 	%r433, %r432, 2;
	mad.lo.s32 	%r434, %r433, 768, %r5;
	and.b32  	%r435, %r432, 3;
	add.s32 	%r436, %r434, %r435;
	ld.shared.u8 	%rs57, [%r436];
	add.s16 	%rs58, %rs57, 1;
	st.shared.u8 	[%r436], %rs58;
	// begin inline asm
	shr.b64 %rd202, %rd203, %r2181;
	// end inline asm
	cvt.u32.u64 	%r437, %rd202;
	and.b32  	%r438, %r377, %r437;
	shr.u32 	%r439, %r438, 2;
	mad.lo.s32 	%r440, %r439, 768, %r5;
	and.b32  	%r441, %r438, 3;
	add.s32 	%r442, %r440, %r441;
	ld.shared.u8 	%rs59, [%r442];
	add.s16 	%rs60, %rs59, 1;
	st.shared.u8 	[%r442], %rs60;
	// begin inline asm
	shr.b64 %rd204, %rd205, %r2181;
	// end inline asm
	cvt.u32.u64 	%r443, %rd204;
	and.b32  	%r444, %r377, %r443;
	shr.u32 	%r445, %r444, 2;
	mad.lo.s32 	%r446, %r445, 768, %r5;
	and.b32  	%r447, %r444, 3;
	add.s32 	%r448, %r446, %r447;
	ld.shared.u8 	%rs61, [%r448];
	add.s16 	%rs62, %rs61, 1;
	st.shared.u8 	[%r448], %rs62;
	// begin inline asm
	shr.b64 %rd206, %rd207, %r2181;
	// end inline asm
	cvt.u32.u64 	%r449, %rd206;
	and.b32  	%r450, %r377, %r449;
	shr.u32 	%r451, %r450, 2;
	mad.lo.s32 	%r452, %r451, 768, %r5;
	and.b32  	%r453, %r450, 3;
	add.s32 	%r454, %r452, %r453;
	ld.shared.u8 	%rs63, [%r454];
	add.s16 	%rs64, %rs63, 1;
	st.shared.u8 	[%r454], %rs64;
	// begin inline asm
	shr.b64 %rd208, %rd209, %r2181;
	// end inline asm
	cvt.u32.u64 	%r455, %rd208;
	and.b32  	%r456, %r377, %r455;
	shr.u32 	%r457, %r456, 2;
	mad.lo.s32 	%r458, %r457, 768, %r5;
	and.b32  	%r459, %r456, 3;
	add.s32 	%r460, %r458, %r459;
	ld.shared.u8 	%rs65, [%r460];
	add.s16 	%rs66, %rs65, 1;
	st.shared.u8 	[%r460], %rs66;
	// begin inline asm
	shr.b64 %rd210, %rd211, %r2181;
	// end inline asm
	cvt.u32.u64 	%r461, %rd210;
	and.b32  	%r462, %r377, %r461;
	shr.u32 	%r463, %r462, 2;
	mad.lo.s32 	%r464, %r463, 768, %r5;
	and.b32  	%r465, %r462, 3;
	add.s32 	%r466, %r464, %r465;
	ld.shared.u8 	%rs67, [%r466];
	add.s16 	%rs68, %rs67, 1;
	st.shared.u8 	[%r466], %rs68;
	// begin inline asm
	shr.b64 %rd212, %rd213, %r2181;
	// end inline asm
	cvt.u32.u64 	%r467, %rd212;
	and.b32  	%r468, %r377, %r467;
	shr.u32 	%r469, %r468, 2;
	mad.lo.s32 	%r470, %r469, 768, %r5;
	and.b32  	%r471, %r468, 3;
	add.s32 	%r472, %r470, %r471;
	ld.shared.u8 	%rs69, [%r472];
	add.s16 	%rs70, %rs69, 1;
	st.shared.u8 	[%r472], %rs70;
	// begin inline asm
	shr.b64 %rd214, %rd215, %r2181;
	// end inline asm
	cvt.u32.u64 	%r473, %rd214;
	and.b32  	%r474, %r377, %r473;
	shr.u32 	%r475, %r474, 2;
	mad.lo.s32 	%r476, %r475, 768, %r5;
	and.b32  	%r477, %r474, 3;
	add.s32 	%r478, %r476, %r477;
	ld.shared.u8 	%rs71, [%r478];
	add.s16 	%rs72, %rs71, 1;
	st.shared.u8 	[%r478], %rs72;
	// begin inline asm
	shr.b64 %rd216, %rd217, %r2181;
	// end inline asm
	cvt.u32.u64 	%r479, %rd216;
	and.b32  	%r480, %r377, %r479;
	shr.u32 	%r481, %r480, 2;
	mad.lo.s32 	%r482, %r481, 768, %r5;
	and.b32  	%r483, %r480, 3;
	add.s32 	%r484, %r482, %r483;
	ld.shared.u8 	%rs73, [%r484];
	add.s16 	%rs74, %rs73, 1;
	st.shared.u8 	[%r484], %rs74;
	// begin inline asm
	shr.b64 %rd218, %rd219, %r2181;
	// end inline asm
	cvt.u32.u64 	%r485, %rd218;
	and.b32  	%r486, %r377, %r485;
	shr.u32 	%r487, %r486, 2;
	mad.lo.s32 	%r488, %r487, 768, %r5;
	and.b32  	%r489, %r486, 3;
	add.s32 	%r490, %r488, %r489;
	ld.shared.u8 	%rs75, [%r490];
	add.s16 	%rs76, %rs75, 1;
	st.shared.u8 	[%r490], %rs76;
	add.s32 	%r2224, %r2224, 3648;
	add.s32 	%r2239, %r2239, -3648;
	add.s32 	%r2238, %r2238, -3648;
	setp.ne.s32 	%p3, %r2239, -47424;
	@%p3 bra 	$L__BB14_4;
	setp.gt.u32 	%p4, %r4, 511;
	bar.sync 	0;
	// begin inline asm
	mov.u32 %r491, %laneid;
	// end inline asm
	shl.b32 	%r492, %r491, 2;
	add.s32 	%r41, %r6, %r492;
	@%p4 bra 	$L__BB14_7;
	ld.shared.u32 	%r493, [%r41];
	bfe.u32 	%r494, %r493, 0, 8;
	add.s32 	%r495, %r2223, %r494;
	bfe.u32 	%r496, %r493, 8, 8;
	add.s32 	%r497, %r2222, %r496;
	bfe.u32 	%r498, %r493, 16, 8;
	add.s32 	%r499, %r2221, %r498;
	bfe.u32 	%r500, %r493, 24, 8;
	add.s32 	%r501, %r2220, %r500;
	ld.shared.u32 	%r502, [%r41+128];
	bfe.u32 	%r503, %r502, 0, 8;
	add.s32 	%r504, %r495, %r503;
	bfe.u32 	%r505, %r502, 8, 8;
	add.s32 	%r506, %r497, %r505;
	bfe.u32 	%r507, %r502, 16, 8;
	add.s32 	%r508, %r499, %r507;
	bfe.u32 	%r509, %r502, 24, 8;
	add.s32 	%r510, %r501, %r509;
	ld.shared.u32 	%r511, [%r41+256];
	bfe.u32 	%r512, %r511, 0, 8;
	add.s32 	%r513, %r504, %r512;
	bfe.u32 	%r514, %r511, 8, 8;
	add.s32 	%r515, %r506, %r514;
	bfe.u32 	%r516, %r511, 16, 8;
	add.s32 	%r517, %r508, %r516;
	bfe.u32 	%r518, %r511, 24, 8;
	add.s32 	%r519, %r510, %r518;
	ld.shared.u32 	%r520, [%r41+384];
	bfe.u32 	%r521, %r520, 0, 8;
	add.s32 	%r522, %r513, %r521;
	bfe.u32 	%r523, %r520, 8, 8;
	add.s32 	%r524, %r515, %r523;
	bfe.u32 	%r525, %r520, 16, 8;
	add.s32 	%r526, %r517, %r525;
	bfe.u32 	%r527, %r520, 24, 8;
	add.s32 	%r528, %r519, %r527;
	ld.shared.u32 	%r529, [%r41+512];
	bfe.u32 	%r530, %r529, 0, 8;
	add.s32 	%r531, %r522, %r530;
	bfe.u32 	%r532, %r529, 8, 8;
	add.s32 	%r533, %r524, %r532;
	bfe.u32 	%r534, %r529, 16, 8;
	add.s32 	%r535, %r526, %r534;
	bfe.u32 	%r536, %r529, 24, 8;
	add.s32 	%r537, %r528, %r536;
	ld.shared.u32 	%r538, [%r41+640];
	bfe.u32 	%r539, %r538, 0, 8;
	add.s32 	%r2223, %r531, %r539;
	bfe.u32 	%r540, %r538, 8, 8;
	add.s32 	%r2222, %r533, %r540;
	bfe.u32 	%r541, %r538, 16, 8;
	add.s32 	%r2221, %r535, %r541;
	bfe.u32 	%r542, %r538, 24, 8;
	add.s32 	%r2220, %r537, %r542;
$L__BB14_7:
	setp.gt.u32 	%p5, %r4, 319;
	@%p5 bra 	$L__BB14_9;
	ld.shared.u32 	%r543, [%r41+4608];
	bfe.u32 	%r544, %r543, 0, 8;
	add.s32 	%r545, %r2248, %r544;
	bfe.u32 	%r546, %r543, 8, 8;
	add.s32 	%r547, %r2247, %r546;
	bfe.u32 	%r548, %r543, 16, 8;
	add.s32 	%r549, %r2246, %r548;
	bfe.u32 	%r550, %r543, 24, 8;
	add.s32 	%r551, %r2245, %r550;
	ld.shared.u32 	%r552, [%r41+4736];
	bfe.u32 	%r553, %r552, 0, 8;
	add.s32 	%r554, %r545, %r553;
	bfe.u32 	%r555, %r552, 8, 8;
	add.s32 	%r556, %r547, %r555;
	bfe.u32 	%r557, %r552, 16, 8;
	add.s32 	%r558, %r549, %r557;
	bfe.u32 	%r559, %r552, 24, 8;
	add.s32 	%r560, %r551, %r559;
	ld.shared.u32 	%r561, [%r41+4864];
	bfe.u32 	%r562, %r561, 0, 8;
	add.s32 	%r563, %r554, %r562;
	bfe.u32 	%r564, %r561, 8, 8;
	add.s32 	%r565, %r556, %r564;
	bfe.u32 	%r566, %r561, 16, 8;
	add.s32 	%r567, %r558, %r566;
	bfe.u32 	%r568, %r561, 24, 8;
	add.s32 	%r569, %r560, %r568;
	ld.shared.u32 	%r570, [%r41+4992];
	bfe.u32 	%r571, %r570, 0, 8;
	add.s32 	%r572, %r563, %r571;
	bfe.u32 	%r573, %r570, 8, 8;
	add.s32 	%r574, %r565, %r573;
	bfe.u32 	%r575, %r570, 16, 8;
	add.s32 	%r576, %r567, %r575;
	bfe.u32 	%r577, %r570, 24, 8;
	add.s32 	%r578, %r569, %r577;
	ld.shared.u32 	%r579, [%r41+5120];
	bfe.u32 	%r580, %r579, 0, 8;
	add.s32 	%r581, %r572, %r580;
	bfe.u32 	%r582, %r579, 8, 8;
	add.s32 	%r583, %r574, %r582;
	bfe.u32 	%r584, %r579, 16, 8;
	add.s32 	%r585, %r576, %r584;
	bfe.u32 	%r586, %r579, 24, 8;
	add.s32 	%r587, %r578, %r586;
	ld.shared.u32 	%r588, [%r41+5248];
	bfe.u32 	%r589, %r588, 0, 8;
	add.s32 	%r2248, %r581, %r589;
	bfe.u32 	%r590, %r588, 8, 8;
	add.s32 	%r2247, %r583, %r590;
	bfe.u32 	%r591, %r588, 16, 8;
	add.s32 	%r2246, %r585, %r591;
	bfe.u32 	%r592, %r588, 24, 8;
	add.s32 	%r2245, %r587, %r592;
$L__BB14_9:
	setp.gt.u32 	%p6, %r4, 127;
	@%p6 bra 	$L__BB14_11;
	ld.shared.u32 	%r593, [%r41+9216];
	bfe.u32 	%r594, %r593, 0, 8;
	add.s32 	%r595, %r2252, %r594;
	bfe.u32 	%r596, %r593, 8, 8;
	add.s32 	%r597, %r2251, %r596;
	bfe.u32 	%r598, %r593, 16, 8;
	add.s32 	%r599, %r2250, %r598;
	bfe.u32 	%r600, %r593, 24, 8;
	add.s32 	%r601, %r2249, %r600;
	ld.shared.u32 	%r602, [%r41+9344];
	bfe.u32 	%r603, %r602, 0, 8;
	add.s32 	%r604, %r595, %r603;
	bfe.u32 	%r605, %r602, 8, 8;
	add.s32 	%r606, %r597, %r605;
	bfe.u32 	%r607, %r602, 16, 8;
	add.s32 	%r608, %r599, %r607;
	bfe.u32 	%r609, %r602, 24, 8;
	add.s32 	%r610, %r601, %r609;
	ld.shared.u32 	%r611, [%r41+9472];
	bfe.u32 	%r612, %r611, 0, 8;
	add.s32 	%r613, %r604, %r612;
	bfe.u32 	%r614, %r611, 8, 8;
	add.s32 	%r615, %r606, %r614;
	bfe.u32 	%r616, %r611, 16, 8;
	add.s32 	%r617, %r608, %r616;
	bfe.u32 	%r618, %r611, 24, 8;
	add.s32 	%r619, %r610, %r618;
	ld.shared.u32 	%r620, [%r41+9600];
	bfe.u32 	%r621, %r620, 0, 8;
	add.s32 	%r622, %r613, %r621;
	bfe.u32 	%r623, %r620, 8, 8;
	add.s32 	%r624, %r615, %r623;
	bfe.u32 	%r625, %r620, 16, 8;
	add.s32 	%r626, %r617, %r625;
	bfe.u32 	%r627, %r620, 24, 8;
	add.s32 	%r628, %r619, %r627;
	ld.shared.u32 	%r629, [%r41+9728];
	bfe.u32 	%r630, %r629, 0, 8;
	add.s32 	%r631, %r622, %r630;
	bfe.u32 	%r632, %r629, 8, 8;
	add.s32 	%r633, %r624, %r632;
	bfe.u32 	%r634, %r629, 16, 8;
	add.s32 	%r635, %r626, %r634;
	bfe.u32 	%r636, %r629, 24, 8;
	add.s32 	%r637, %r628, %r636;
	ld.shared.u32 	%r638, [%r41+9856];
	bfe.u32 	%r639, %r638, 0, 8;
	add.s32 	%r2252, %r631, %r639;
	bfe.u32 	%r640, %r638, 8, 8;
	add.s32 	%r2251, %r633, %r640;
	bfe.u32 	%r641, %r638, 16, 8;
	add.s32 	%r2250, %r635, %r641;
	bfe.u32 	%r642, %r638, 24, 8;
	add.s32 	%r2249, %r637, %r642;
$L__BB14_11:
	bar.sync 	0;
	mov.b32 	%r643, 0;
	st.shared.u32 	[%r5], %r643;
	st.shared.u32 	[%r5+768], %r643;
	st.shared.u32 	[%r5+1536], %r643;
	st.shared.u32 	[%r5+2304], %r643;
	st.shared.u32 	[%r5+3072], %r643;
	st.shared.u32 	[%r5+3840], %r643;
	st.shared.u32 	[%r5+4608], %r643;
	st.shared.u32 	[%r5+5376], %r643;
	st.shared.u32 	[%r5+6144], %r643;
	st.shared.u32 	[%r5+6912], %r643;
	st.shared.u32 	[%r5+7680], %r643;
	st.shared.u32 	[%r5+8448], %r643;
	st.shared.u32 	[%r5+9216], %r643;
	st.shared.u32 	[%r5+9984], %r643;
	st.shared.u32 	[%r5+10752], %r643;
	st.shared.u32 	[%r5+11520], %r643;
	setp.gt.s32 	%p7, %r2238, 47423;
	@%p7 bra 	$L__BB14_3;
$L__BB14_12:
	sub.s32 	%r2256, %r2, %r2224;
	setp.lt.s32 	%p8, %r2256, 3648;
	@%p8 bra 	$L__BB14_15;
	add.s64 	%rd5, %rd1, 13824;
$L__BB14_14:
	ld.param.u32 	%r2208, [_ZN3cub18CUB_300001_SM_10006detail10radix_sort30DeviceSegmentedRadixSortKernelINS1_5radix10policy_hubIyNS0_8NullTypeEiE10Policy1000ELb0ELNS0_9SortOrderE0EyS6_PySA_iNS1_21identity_decomposer_tEEEvPKT2_PSC_PKT3_PSG_T4_T5_iiiT7__param_8];
	ld.param.u32 	%r2182, [_ZN3cub18CUB_300001_SM_10006detail10radix_sort30DeviceSegmentedRadixSortKernelINS1_5radix10policy_hubIyNS0_8NullTypeEiE10Policy1000ELb0ELNS0_9SortOrderE0EyS6_PySA_iNS1_21identity_decomposer_tEEEvPKT2_PSC_PKT3_PSG_T4_T5_iiiT7__param_7];
	cvt.s64.s32 	%rd266, %r2224;
	add.s64 	%rd267, %rd3, %rd266;
	shl.b64 	%rd268, %rd267, 3;
	add.s64 	%rd269, %rd5, %rd268;
	ld.global.u64 	%rd225, [%rd269+-13824];
	ld.global.u64 	%rd231, [%rd269+-12288];
	ld.global.u64 	%rd233, [%rd269+-10752];
	ld.global.u64 	%rd235, [%rd269+-9216];
	ld.global.u64 	%rd237, [%rd269+-7680];
	ld.global.u64 	%rd239, [%rd269+-6144];
	ld.global.u64 	%rd241, [%rd269+-4608];
	ld.global.u64 	%rd243, [%rd269+-3072];
	ld.global.u64 	%rd245, [%rd269+-1536];
	ld.global.u64 	%rd247, [%rd269];
	ld.global.u64 	%rd249, [%rd269+1536];
	ld.global.u64 	%rd251, [%rd269+3072];
	ld.global.u64 	%rd253, [%rd269+4608];
	ld.global.u64 	%rd255, [%rd269+6144];
	ld.global.u64 	%rd257, [%rd269+7680];
	ld.global.u64 	%rd259, [%rd269+9216];
	ld.global.u64 	%rd261, [%rd269+10752];
	ld.global.u64 	%rd263, [%rd269+12288];
	ld.global.u64 	%rd265, [%rd269+13824];
	bar.sync 	0;
	// begin inline asm
	shr.b64 %rd224, %rd225, %r2182;
	// end inline asm
	mov.b64 	%rd227, 1;
	// begin inline asm
	shl.b64 %rd226, %rd227, %r2208;
	// end inline asm
	add.s64 	%rd229, %rd226, -1;
	mov.b32 	%r646, 0;
	// begin inline asm
	shl.b64 %rd228, %rd229, %r646;
	// end inline asm
	cvt.u32.u64 	%r665, %rd224;
	cvt.u32.u64 	%r666, %rd228;
	and.b32  	%r667, %r666, %r665;
	shr.u32 	%r668, %r667, 2;
	mad.lo.s32 	%r669, %r668, 768, %r5;
	and.b32  	%r670, %r667, 3;
	add.s32 	%r671, %r669, %r670;
	ld.shared.u8 	%rs77, [%r671];
	add.s16 	%rs78, %rs77, 1;
	st.shared.u8 	[%r671], %rs78;
	// begin inline asm
	shr.b64 %rd230, %rd231, %r2182;
	// end inline asm
	cvt.u32.u64 	%r672, %rd230;
	and.b32  	%r673, %r666, %r672;
	shr.u32 	%r674, %r673, 2;
	mad.lo.s32 	%r675, %r674, 768, %r5;
	and.b32  	%r676, %r673, 3;
	add.s32 	%r677, %r675, %r676;
	ld.shared.u8 	%rs79, [%r677];
	add.s16 	%rs80, %rs79, 1;
	st.shared.u8 	[%r677], %rs80;
	// begin inline asm
	shr.b64 %rd232, %rd233, %r2182;
	// end inline asm
	cvt.u32.u64 	%r678, %rd232;
	and.b32  	%r679, %r666, %r678;
	shr.u32 	%r680, %r679, 2;
	mad.lo.s32 	%r681, %r680, 768, %r5;
	and.b32  	%r682, %r679, 3;
	add.s32 	%r683, %r681, %r682;
	ld.shared.u8 	%rs81, [%r683];
	add.s16 	%rs82, %rs81, 1;
	st.shared.u8 	[%r683], %rs82;
	// begin inline asm
	shr.b64 %rd234, %rd235, %r2182;
	// end inline asm
	cvt.u32.u64 	%r684, %rd234;
	and.b32  	%r685, %r666, %r684;
	shr.u32 	%r686, %r685, 2;
	mad.lo.s32 	%r687, %r686, 768, %r5;
	and.b32  	%r688, %r685, 3;
	add.s32 	%r689, %r687, %r688;
	ld.shared.u8 	%rs83, [%r689];
	add.s16 	%rs84, %rs83, 1;
	st.shared.u8 	[%r689], %rs84;
	// begin inline asm
	shr.b64 %rd236, %rd237, %r2182;
	// end inline asm
	cvt.u32.u64 	%r690, %rd236;
	and.b32  	%r691, %r666, %r690;
	shr.u32 	%r692, %r691, 2;
	mad.lo.s32 	%r693, %r692, 768, %r5;
	and.b32  	%r694, %r691, 3;
	add.s32 	%r695, %r693, %r694;
	ld.shared.u8 	%rs85, [%r695];
	add.s16 	%rs86, %rs85, 1;
	st.shared.u8 	[%r695], %rs86;
	// begin inline asm
	shr.b64 %rd238, %rd239, %r2182;
	// end inline asm
	cvt.u32.u64 	%r696, %rd238;
	and.b32  	%r697, %r666, %r696;
	shr.u32 	%r698, %r697, 2;
	mad.lo.s32 	%r699, %r698, 768, %r5;
	and.b32  	%r700, %r697, 3;
	add.s32 	%r701, %r699, %r700;
	ld.shared.u8 	%rs87, [%r701];
	add.s16 	%rs88, %rs87, 1;
	st.shared.u8 	[%r701], %rs88;
	// begin inline asm
	shr.b64 %rd240, %rd241, %r2182;
	// end inline asm
	cvt.u32.u64 	%r702, %rd240;
	and.b32  	%r703, %r666, %r702;
	shr.u32 	%r704, %r703, 2;
	mad.lo.s32 	%r705, %r704, 768, %r5;
	and.b32  	%r706, %r703, 3;
	add.s32 	%r707, %r705, %r706;
	ld.shared.u8 	%rs89, [%r707];
	add.s16 	%rs90, %rs89, 1;
	st.shared.u8 	[%r707], %rs90;
	// begin inline asm
	shr.b64 %rd242, %rd243, %r2182;
	// end inline asm
	cvt.u32.u64 	%r708, %rd242;
	and.b32  	%r709, %r666, %r708;
	shr.u32 	%r710, %r709, 2;
	mad.lo.s32 	%r711, %r710, 768, %r5;
	and.b32  	%r712, %r709, 3;
	add.s32 	%r713, %r711, %r712;
	ld.shared.u8 	%rs91, [%r713];
	add.s16 	%rs92, %rs91, 1;
	st.shared.u8 	[%r713], %rs92;
	// begin inline asm
	shr.b64 %rd244, %rd245, %r2182;
	// end inline asm
	cvt.u32.u64 	%r714, %rd244;
	and.b32  	%r715, %r666, %r714;
	shr.u32 	%r716, %r715, 2;
	mad.lo.s32 	%r717, %r716, 768, %r5;
	and.b32  	%r718, %r715, 3;
	add.s32 	%r719, %r717, %r718;
	ld.shared.u8 	%rs93, [%r719];
	add.s16 	%rs94, %rs93, 1;
	st.shared.u8 	[%r719], %rs94;
	// begin inline asm
	shr.b64 %rd246, %rd247, %r2182;
	// end inline asm
	cvt.u32.u64 	%r720, %rd246;
	and.b32  	%r721, %r666, %r720;
	shr.u32 	%r722, %r721, 2;
	mad.lo.s32 	%r723, %r722, 768, %r5;
	and.b32  	%r724, %r721, 3;
	add.s32 	%r725, %r723, %r724;
	ld.shared.u8 	%rs95, [%r725];
	add.s16 	%rs96, %rs95, 1;
	st.shared.u8 	[%r725], %rs96;
	// begin inline asm
	shr.b64 %rd248, %rd249, %r2182;
	// end inline asm
	cvt.u32.u64 	%r726, %rd248;
	and.b32  	%r727, %r666, %r726;
	shr.u32 	%r728, %r727, 2;
	mad.lo.s32 	%r729, %r728, 768, %r5;
	and.b32  	%r730, %r727, 3;
	add.s32 	%r731, %r729, %r730;
	ld.shared.u8 	%rs97, [%r731];
	add.s16 	%rs98, %rs97, 1;
	st.shared.u8 	[%r731], %rs98;
	// begin inline asm
	shr.b64 %rd250, %rd251, %r2182;
	// end inline asm
	cvt.u32.u64 	%r732, %rd250;
	and.b32  	%r733, %r666, %r732;
	shr.u32 	%r734, %r733, 2;
	mad.lo.s32 	%r735, %r734, 768, %r5;
	and.b32  	%r736, %r733, 3;
	add.s32 	%r737, %r735, %r736;
	ld.shared.u8 	%rs99, [%r737];
	add.s16 	%rs100, %rs99, 1;
	st.shared.u8 	[%r737], %rs100;
	// begin inline asm
	shr.b64 %rd252, %rd253, %r2182;
	// end inline asm
	cvt.u32.u64 	%r738, %rd252;
	and.b32  	%r739, %r666, %r738;
	shr.u32 	%r740, %r739, 2;
	mad.lo.s32 	%r741, %r740, 768, %r5;
	and.b32  	%r742, %r739, 3;
	add.s32 	%r743, %r741, %r742;
	ld.shared.u8 	%rs101, [%r743];
	add.s16 	%rs102, %rs101, 1;
	st.shared.u8 	[%r743], %rs102;
	// begin inline asm
	shr.b64 %rd254, %rd255, %r2182;
	// end inline asm
	cvt.u32.u64 	%r744, %rd254;
	and.b32  	%r745, %r666, %r744;
	shr.u32 	%r746, %r745, 2;
	mad.lo.s32 	%r747, %r746, 768, %r5;
	and.b32  	%r748, %r745, 3;
	add.s32 	%r749, %r747, %r748;
	ld.shared.u8 	%rs103, [%r749];
	add.s16 	%rs104, %rs103, 1;
	st.shared.u8 	[%r749], %rs104;
	// begin inline asm
	shr.b64 %rd256, %rd257, %r2182;
	// end inline asm
	cvt.u32.u64 	%r750, %rd256;
	and.b32  	%r751, %r666, %r750;
	shr.u32 	%r752, %r751, 2;
	mad.lo.s32 	%r753, %r752, 768, %r5;
	and.b32  	%r754, %r751, 3;
	add.s32 	%r755, %r753, %r754;
	ld.shared.u8 	%rs105, [%r755];
	add.s16 	%rs106, %rs105, 1;
	st.shared.u8 	[%r755], %rs106;
	// begin inline asm
	shr.b64 %rd258, %rd259, %r2182;
	// end inline asm
	cvt.u32.u64 	%r756, %rd258;
	and.b32  	%r757, %r666, %r756;
	shr.u32 	%r758, %r757, 2;
	mad.lo.s32 	%r759, %r758, 768, %r5;
	and.b32  	%r760, %r757, 3;
	add.s32 	%r761, %r759, %r760;
	ld.shared.u8 	%rs107, [%r761];
	add.s16 	%rs108, %rs107, 1;
	st.shared.u8 	[%r761], %rs108;
	// begin inline asm
	shr.b64 %rd260, %rd261, %r2182;
	// end inline asm
	cvt.u32.u64 	%r762, %rd260;
	and.b32  	%r763, %r666, %r762;
	shr.u32 	%r764, %r763, 2;
	mad.lo.s32 	%r765, %r764, 768, %r5;
	and.b32  	%r766, %r763, 3;
	add.s32 	%r767, %r765, %r766;
	ld.shared.u8 	%rs109, [%r767];
	add.s16 	%rs110, %rs109, 1;
	st.shared.u8 	[%r767], %rs110;
	// begin inline asm
	shr.b64 %rd262, %rd263, %r2182;
	// end inline asm
	cvt.u32.u64 	%r768, %rd262;
	and.b32  	%r769, %r666, %r768;
	shr.u32 	%r770, %r769, 2;
	mad.lo.s32 	%r771, %r770, 768, %r5;
	and.b32  	%r772, %r769, 3;
	add.s32 	%r773, %r771, %r772;
	ld.shared.u8 	%rs111, [%r773];
	add.s16 	%rs112, %rs111, 1;
	st.shared.u8 	[%r773], %rs112;
	// begin inline asm
	shr.b64 %rd264, %rd265, %r2182;
	// end inline asm
	cvt.u32.u64 	%r774, %rd264;
	and.b32  	%r775, %r666, %r774;
	shr.u32 	%r776, %r775, 2;
	mad.lo.s32 	%r777, %r776, 768, %r5;
	and.b32  	%r778, %r775, 3;
	add.s32 	%r779, %r777, %r778;
	ld.shared.u8 	%rs113, [%r779];
	add.s16 	%rs114, %rs113, 1;
	st.shared.u8 	[%r779], %rs114;
	add.s32 	%r2224, %r2224, 3648;
	add.s32 	%r2256, %r2256, -3648;
	setp.gt.s32 	%p9, %r2256, 3647;
	@%p9 bra 	$L__BB14_14;
$L__BB14_15:
	setp.ge.s32 	%p10, %r4, %r2256;
	@%p10 bra 	$L__BB14_22;
	ld.param.u32 	%r2209, [_ZN3cub18CUB_300001_SM_10006detail10radix_sort30DeviceSegmentedRadixSortKernelINS1_5radix10policy_hubIyNS0_8NullTypeEiE10Policy1000ELb0ELNS0_9SortOrderE0EyS6_PySA_iNS1_21identity_decomposer_tEEEvPKT2_PSC_PKT3_PSG_T4_T5_iiiT7__param_8];
	mov.b64 	%rd271, 1;
	// begin inline asm
	shl.b64 %rd270, %rd271, %r2209;
	// end inline asm
	add.s64 	%rd273, %rd270, -1;
	mov.b32 	%r781, 0;
	// begin inline asm
	shl.b64 %rd272, %rd273, %r781;
	// end inline asm
	not.b32 	%r782, %r4;
	add.s32 	%r72, %r2256, %r782;
	mul.hi.u32 	%r783, %r72, -1431655765;
	shr.u32 	%r784, %r783, 7;
	add.s32 	%r73, %r784, 1;
	and.b32  	%r785, %r784, 3;
	setp.eq.s32 	%p11, %r785, 3;
	mov.u32 	%r2261, %r4;
	@%p11 bra 	$L__BB14_19;
	and.b32  	%r786, %r73, 3;
	add.s32 	%r2258, %r4, %r2224;
	neg.s32 	%r2257, %r786;
	mad.lo.s32 	%r2261, %r786, 192, %r4;
$L__BB14_18:
	.pragma "nounroll";
	ld.param.u32 	%r2183, [_ZN3cub18CUB_300001_SM_10006detail10radix_sort30DeviceSegmentedRadixSortKernelINS1_5radix10policy_hubIyNS0_8NullTypeEiE10Policy1000ELb0ELNS0_9SortOrderE0EyS6_PySA_iNS1_21identity_decomposer_tEEEvPKT2_PSC_PKT3_PSG_T4_T5_iiiT7__param_7];
	mul.wide.s32 	%rd276, %r2258, 8;
	add.s64 	%rd277, %rd1, %rd276;
	ld.global.u64 	%rd275, [%rd277];
	// begin inline asm
	shr.b64 %rd274, %rd275, %r2183;
	// end inline asm
	cvt.u32.u64 	%r788, %rd274;
	cvt.u32.u64 	%r789, %rd272;
	and.b32  	%r790, %r789, %r788;
	shr.u32 	%r791, %r790, 2;
	mad.lo.s32 	%r792, %r791, 768, %r5;
	and.b32  	%r793, %r790, 3;
	add.s32 	%r794, %r792, %r793;
	ld.shared.u8 	%rs115, [%r794];
	add.s16 	%rs116, %rs115, 1;
	st.shared.u8 	[%r794], %rs116;
	add.s32 	%r2258, %r2258, 192;
	add.s32 	%r2257, %r2257, 1;
	setp.ne.s32 	%p12, %r2257, 0;
	@%p12 bra 	$L__BB14_18;
$L__BB14_19:
	setp.lt.u32 	%p13, %r72, 576;
	@%p13 bra 	$L__BB14_22;
	add.s64 	%rd7, %rd1, 3072;
	add.s32 	%r2260, %r2261, %r2224;
	cvt.u32.u64 	%r800, %rd272;
$L__BB14_21:
	ld.param.u32 	%r2184, [_ZN3cub18CUB_300001_SM_10006detail10radix_sort30DeviceSegmentedRadixSortKernelINS1_5radix10policy_hubIyNS0_8NullTypeEiE10Policy1000ELb0ELNS0_9SortOrderE0EyS6_PySA_iNS1_21identity_decomposer_tEEEvPKT2_PSC_PKT3_PSG_T4_T5_iiiT7__param_7];
	mul.wide.s32 	%rd286, %r2260, 8;
	add.s64 	%rd287, %rd7, %rd286;
	ld.global.u64 	%rd279, [%rd287+-3072];
	// begin inline asm
	shr.b64 %rd278, %rd279, %r2184;
	// end inline asm
	cvt.u32.u64 	%r799, %rd278;
	and.b32  	%r801, %r800, %r799;
	shr.u32 	%r802, %r801, 2;
	mad.lo.s32 	%r803, %r802, 768, %r5;
	and.b32  	%r804, %r801, 3;
	add.s32 	%r805, %r803, %r804;
	ld.shared.u8 	%rs117, [%r805];
	add.s16 	%rs118, %rs117, 1;
	st.shared.u8 	[%r805], %rs118;
	ld.global.u64 	%rd281, [%rd287+-1536];
	// begin inline asm
	shr.b64 %rd280, %rd281, %r2184;
	// end inline asm
	cvt.u32.u64 	%r806, %rd280;
	and.b32  	%r807, %r800, %r806;
	shr.u32 	%r808, %r807, 2;
	mad.lo.s32 	%r809, %r808, 768, %r5;
	and.b32  	%r810, %r807, 3;
	add.s32 	%r811, %r809, %r810;
	ld.shared.u8 	%rs119, [%r811];
	add.s16 	%rs120, %rs119, 1;
	st.shared.u8 	[%r811], %rs120;
	ld.global.u64 	%rd283, [%rd287];
	// begin inline asm
	shr.b64 %rd282, %rd283, %r2184;
	// end inline asm
	cvt.u32.u64 	%r812, %rd282;
	and.b32  	%r813, %r800, %r812;
	shr.u32 	%r814, %r813, 2;
	mad.lo.s32 	%r815, %r814, 768, %r5;
	and.b32  	%r816, %r813, 3;
	add.s32 	%r817, %r815, %r816;
	ld.shared.u8 	%rs121, [%r817];
	add.s16 	%rs122, %rs121, 1;
	st.shared.u8 	[%r817], %rs122;
	ld.global.u64 	%rd285, [%rd287+1536];
	// begin inline asm
	shr.b64 %rd284, %rd285, %r2184;
	// end inline asm
	cvt.u32.u64 	%r818, %rd284;
	and.b32  	%r819, %r800, %r818;
	shr.u32 	%r820, %r819, 2;
	mad.lo.s32 	%r821, %r820, 768, %r5;
	and.b32  	%r822, %r819, 3;
	add.s32 	%r823, %r821, %r822;
	ld.shared.u8 	%rs123, [%r823];
	add.s16 	%rs124, %rs123, 1;
	st.shared.u8 	[%r823], %rs124;
	add.s32 	%r2261, %r2261, 768;
	add.s32 	%r2260, %r2260, 768;
	setp.lt.s32 	%p14, %r2261, %r2256;
	@%p14 bra 	$L__BB14_21;
$L__BB14_22:
	bar.sync 	0;
	shr.u32 	%r87, %r4, 5;
	// begin inline asm
	mov.u32 %r824, %laneid;
	// end inline asm
	setp.gt.u32 	%p15, %r4, 511;
	@%p15 bra 	$L__BB14_24;
	mad.lo.s32 	%r826, %r87, 768, %r350;
	shl.b32 	%r827, %r824, 2;
	add.s32 	%r828, %r826, %r827;
	ld.shared.u32 	%r829, [%r828];
	bfe.u32 	%r830, %r829, 0, 8;
	add.s32 	%r831, %r2223, %r830;
	bfe.u32 	%r832, %r829, 8, 8;
	add.s32 	%r833, %r2222, %r832;
	bfe.u32 	%r834, %r829, 16, 8;
	add.s32 	%r835, %r2221, %r834;
	bfe.u32 	%r836, %r829, 24, 8;
	add.s32 	%r837, %r2220, %r836;
	ld.shared.u32 	%r838, [%r828+128];
	bfe.u32 	%r839, %r838, 0, 8;
	add.s32 	%r840, %r831, %r839;
	bfe.u32 	%r841, %r838, 8, 8;
	add.s32 	%r842, %r833, %r841;
	bfe.u32 	%r843, %r838, 16, 8;
	add.s32 	%r844, %r835, %r843;
	bfe.u32 	%r845, %r838, 24, 8;
	add.s32 	%r846, %r837, %r845;
	ld.shared.u32 	%r847, [%r828+256];
	bfe.u32 	%r848, %r847, 0, 8;
	add.s32 	%r849, %r840, %r848;
	bfe.u32 	%r850, %r847, 8, 8;
	add.s32 	%r851, %r842, %r850;
	bfe.u32 	%r852, %r847, 16, 8;
	add.s32 	%r853, %r844, %r852;
	bfe.u32 	%r854, %r847, 24, 8;
	add.s32 	%r855, %r846, %r854;
	ld.shared.u32 	%r856, [%r828+384];
	bfe.u32 	%r857, %r856, 0, 8;
	add.s32 	%r858, %r849, %r857;
	bfe.u32 	%r859, %r856, 8, 8;
	add.s32 	%r860, %r851, %r859;
	bfe.u32 	%r861, %r856, 16, 8;
	add.s32 	%r862, %r853, %r861;
	bfe.u32 	%r863, %r856, 24, 8;
	add.s32 	%r864, %r855, %r863;
	ld.shared.u32 	%r865, [%r828+512];
	bfe.u32 	%r866, %r865, 0, 8;
	add.s32 	%r867, %r858, %r866;
	bfe.u32 	%r868, %r865, 8, 8;
	add.s32 	%r869, %r860, %r868;
	bfe.u32 	%r870, %r865, 16, 8;
	add.s32 	%r871, %r862, %r870;
	bfe.u32 	%r872, %r865, 24, 8;
	add.s32 	%r873, %r864, %r872;
	ld.shared.u32 	%r874, [%r828+640];
	bfe.u32 	%r875, %r874, 0, 8;
	add.s32 	%r2223, %r867, %r875;
	bfe.u32 	%r876, %r874, 8, 8;
	add.s32 	%r2222, %r869, %r876;
	bfe.u32 	%r877, %r874, 16, 8;
	add.s32 	%r2221, %r871, %r877;
	bfe.u32 	%r878, %r874, 24, 8;
	add.s32 	%r2220, %r873, %r878;
$L__BB14_24:
	setp.gt.u32 	%p16, %r4, 319;
	@%p16 bra 	$L__BB14_26;
	mad.lo.s32 	%r880, %r87, 768, %r350;
	shl.b32 	%r881, %r824, 2;
	add.s32 	%r882, %r880, %r881;
	ld.shared.u32 	%r883, [%r882+4608];
	bfe.u32 	%r884, %r883, 0, 8;
	add.s32 	%r885, %r2248, %r884;
	bfe.u32 	%r886, %r883, 8, 8;
	add.s32 	%r887, %r2247, %r886;
	bfe.u32 	%r888, %r883, 16, 8;
	add.s32 	%r889, %r2246, %r888;
	bfe.u32 	%r890, %r883, 24, 8;
	add.s32 	%r891, %r2245, %r890;
	ld.shared.u32 	%r892, [%r882+4736];
	bfe.u32 	%r893, %r892, 0, 8;
	add.s32 	%r894, %r885, %r893;
	bfe.u32 	%r895, %r892, 8, 8;
	add.s32 	%r896, %r887, %r895;
	bfe.u32 	%r897, %r892, 16, 8;
	add.s32 	%r898, %r889, %r897;
	bfe.u32 	%r899, %r892, 24, 8;
	add.s32 	%r900, %r891, %r899;
	ld.shared.u32 	%r901, [%r882+4864];
	bfe.u32 	%r902, %r901, 0, 8;
	add.s32 	%r903, %r894, %r902;
	bfe.u32 	%r904, %r901, 8, 8;
	add.s32 	%r905, %r896, %r904;
	bfe.u32 	%r906, %r901, 16, 8;
	add.s32 	%r907, %r898, %r906;
	bfe.u32 	%r908, %r901, 24, 8;
	add.s32 	%r909, %r900, %r908;
	ld.shared.u32 	%r910, [%r882+4992];
	bfe.u32 	%r911, %r910, 0, 8;
	add.s32 	%r912, %r903, %r911;
	bfe.u32 	%r913, %r910, 8, 8;
	add.s32 	%r914, %r905, %r913;
	bfe.u32 	%r915, %r910, 16, 8;
	add.s32 	%r916, %r907, %r915;
	bfe.u32 	%r917, %r910, 24, 8;
	add.s32 	%r918, %r909, %r917;
	ld.shared.u32 	%r919, [%r882+5120];
	bfe.u32 	%r920, %r919, 0, 8;
	add.s32 	%r921, %r912, %r920;
	bfe.u32 	%r922, %r919, 8, 8;
	add.s32 	%r923, %r914, %r922;
	bfe.u32 	%r924, %r919, 16, 8;
	add.s32 	%r925, %r916, %r924;
	bfe.u32 	%r926, %r919, 24, 8;
	add.s32 	%r927, %r918, %r926;
	ld.shared.u32 	%r928, [%r882+5248];
	bfe.u32 	%r929, %r928, 0, 8;
	add.s32 	%r2248, %r921, %r929;
	bfe.u32 	%r930, %r928, 8, 8;
	add.s32 	%r2247, %r923, %r930;
	bfe.u32 	%r931, %r928, 16, 8;
	add.s32 	%r2246, %r925, %r931;
	bfe.u32 	%r932, %r928, 24, 8;
	add.s32 	%r2245, %r927, %r932;
$L__BB14_26:
	setp.gt.u32 	%p17, %r4, 127;
	@%p17 bra 	$L__BB14_28;
	mad.lo.s32 	%r934, %r87, 768, %r350;
	shl.b32 	%r935, %r824, 2;
	add.s32 	%r936, %r934, %r935;
	ld.shared.u32 	%r937, [%r936+9216];
	bfe.u32 	%r938, %r937, 0, 8;
	add.s32 	%r939, %r2252, %r938;
	bfe.u32 	%r940, %r937, 8, 8;
	add.s32 	%r941, %r2251, %r940;
	bfe.u32 	%r942, %r937, 16, 8;
	add.s32 	%r943, %r2250, %r942;
	bfe.u32 	%r944, %r937, 24, 8;
	add.s32 	%r945, %r2249, %r944;
	ld.shared.u32 	%r946, [%r936+9344];
	bfe.u32 	%r947, %r946, 0, 8;
	add.s32 	%r948, %r939, %r947;
	bfe.u32 	%r949, %r946, 8, 8;
	add.s32 	%r950, %r941, %r949;
	bfe.u32 	%r951, %r946, 16, 8;
	add.s32 	%r952, %r943, %r951;
	bfe.u32 	%r953, %r946, 24, 8;
	add.s32 	%r954, %r945, %r953;
	ld.shared.u32 	%r955, [%r936+9472];
	bfe.u32 	%r956, %r955, 0, 8;
	add.s32 	%r957, %r948, %r956;
	bfe.u32 	%r958, %r955, 8, 8;
	add.s32 	%r959, %r950, %r958;
	bfe.u32 	%r960, %r955, 16, 8;
	add.s32 	%r961, %r952, %r960;
	bfe.u32 	%r962, %r955, 24, 8;
	add.s32 	%r963, %r954, %r962;
	ld.shared.u32 	%r964, [%r936+9600];
	bfe.u32 	%r965, %r964, 0, 8;
	add.s32 	%r966, %r957, %r965;
	bfe.u32 	%r967, %r964, 8, 8;
	add.s32 	%r968, %r959, %r967;
	bfe.u32 	%r969, %r964, 16, 8;
	add.s32 	%r970, %r961, %r969;
	bfe.u32 	%r971, %r964, 24, 8;
	add.s32 	%r972, %r963, %r971;
	ld.shared.u32 	%r973, [%r936+9728];
	bfe.u32 	%r974, %r973, 0, 8;
	add.s32 	%r975, %r966, %r974;
	bfe.u32 	%r976, %r973, 8, 8;
	add.s32 	%r977, %r968, %r976;
	bfe.u32 	%r978, %r973, 16, 8;
	add.s32 	%r979, %r970, %r978;
	bfe.u32 	%r980, %r973, 24, 8;
	add.s32 	%r981, %r972, %r980;
	ld.shared.u32 	%r982, [%r936+9856];
	bfe.u32 	%r983, %r982, 0, 8;
	add.s32 	%r2252, %r975, %r983;
	bfe.u32 	%r984, %r982, 8, 8;
	add.s32 	%r2251, %r977, %r984;
	bfe.u32 	%r985, %r982, 16, 8;
	add.s32 	%r2250, %r979, %r985;
	bfe.u32 	%r986, %r982, 24, 8;
	add.s32 	%r2249, %r981, %r986;
$L__BB14_28:
	setp.gt.u32 	%p18, %r4, 511;
	bar.sync 	0;
	shl.b32 	%r987, %r824, 8;
	add.s32 	%r989, %r350, %r987;
	shl.b32 	%r990, %r87, 4;
	add.s32 	%r113, %r989, %r990;
	@%p18 bra 	$L__BB14_30;
	st.shared.v4.u32 	[%r113], {%r2223, %r2222, %r2221, %r2220};
$L__BB14_30:
	setp.gt.u32 	%p19, %r4, 319;
	@%p19 bra 	$L__BB14_32;
	st.shared.v4.u32 	[%r113+96], {%r2248, %r2247, %r2246, %r2245};
$L__BB14_32:
	setp.gt.u32 	%p20, %r4, 127;
	@%p20 bra 	$L__BB14_34;
	st.shared.v4.u32 	[%r113+192], {%r2252, %r2251, %r2250, %r2249};
$L__BB14_34:
	bar.sync 	0;
	setp.gt.u32 	%p21, %r4, 63;
	@%p21 bra 	$L__BB14_36;
	ld.shared.u32 	%r992, [%r5];
	ld.shared.u32 	%r993, [%r5+256];
	add.s32 	%r994, %r993, %r992;
	ld.shared.u32 	%r995, [%r5+512];
	add.s32 	%r996, %r995, %r994;
	ld.shared.u32 	%r997, [%r5+768];
	add.s32 	%r998, %r997, %r996;
	ld.shared.u32 	%r999, [%r5+1024];
	add.s32 	%r1000, %r999, %r998;
	ld.shared.u32 	%r1001, [%r5+1280];
	add.s32 	%r1002, %r1001, %r1000;
	ld.shared.u32 	%r1003, [%r5+1536];
	add.s32 	%r1004, %r1003, %r1002;
	ld.shared.u32 	%r1005, [%r5+1792];
	add.s32 	%r1006, %r1005, %r1004;
	ld.shared.u32 	%r1007, [%r5+2048];
	add.s32 	%r1008, %r1007, %r1006;
	ld.shared.u32 	%r1009, [%r5+2304];
	add.s32 	%r1010, %r1009, %r1008;
	ld.shared.u32 	%r1011, [%r5+2560];
	add.s32 	%r1012, %r1011, %r1010;
	ld.shared.u32 	%r1013, [%r5+2816];
	add.s32 	%r1014, %r1013, %r1012;
	ld.shared.u32 	%r1015, [%r5+3072];
	add.s32 	%r1016, %r1015, %r1014;
	ld.shared.u32 	%r1017, [%r5+3328];
	add.s32 	%r1018, %r1017, %r1016;
	ld.shared.u32 	%r1019, [%r5+3584];
	add.s32 	%r1020, %r1019, %r1018;
	ld.shared.u32 	%r1021, [%r5+3840];
	add.s32 	%r1022, %r1021, %r1020;
	ld.shared.u32 	%r1023, [%r5+4096];
	add.s32 	%r1024, %r1023, %r1022;
	ld.shared.u32 	%r1025, [%r5+4352];
	add.s32 	%r1026, %r1025, %r1024;
	ld.shared.u32 	%r1027, [%r5+4608];
	add.s32 	%r1028, %r1027, %r1026;
	ld.shared.u32 	%r1029, [%r5+4864];
	add.s32 	%r1030, %r1029, %r1028;
	ld.shared.u32 	%r1031, [%r5+5120];
	add.s32 	%r1032, %r1031, %r1030;
	ld.shared.u32 	%r1033, [%r5+5376];
	add.s32 	%r1034, %r1033, %r1032;
	ld.shared.u32 	%r1035, [%r5+5632];
	add.s32 	%r1036, %r1035, %r1034;
	ld.shared.u32 	%r1037, [%r5+5888];
	add.s32 	%r1038, %r1037, %r1036;
	ld.shared.u32 	%r1039, [%r5+6144];
	add.s32 	%r1040, %r1039, %r1038;
	ld.shared.u32 	%r1041, [%r5+6400];
	add.s32 	%r1042, %r1041, %r1040;
	ld.shared.u32 	%r1043, [%r5+6656];
	add.s32 	%r1044, %r1043, %r1042;
	ld.shared.u32 	%r1045, [%r5+6912];
	add.s32 	%r1046, %r1045, %r1044;
	ld.shared.u32 	%r1047, [%r5+7168];
	add.s32 	%r1048, %r1047, %r1046;
	ld.shared.u32 	%r1049, [%r5+7424];
	add.s32 	%r1050, %r1049, %r1048;
	ld.shared.u32 	%r1051, [%r5+7680];
	add.s32 	%r1052, %r1051, %r1050;
	ld.shared.u32 	%r1053, [%r5+7936];
	add.s32 	%r2274, %r1053, %r1052;
$L__BB14_36:
	bar.sync 	0;
	mul.hi.u32 	%r1054, %r4, 715827883;
	add.s32 	%r1055, %r1054, %r4;
	shl.b32 	%r1056, %r1055, 2;
	add.s32 	%r1058, %r350, %r1056;
	add.s32 	%r116, %r1058, 528;
	st.shared.u32 	[%r1058+528], %r2274;
	bar.sync 	0;
	setp.gt.u32 	%p22, %r4, 31;
	@%p22 bra 	$L__BB14_38;
	mad.lo.s32 	%r1090, %r4, 28, %r350;
	ld.shared.u32 	%r1091, [%r1090+528];
	ld.shared.u32 	%r1092, [%r1090+532];
	ld.shared.u32 	%r1093, [%r1090+536];
	ld.shared.u32 	%r1094, [%r1090+540];
	ld.shared.u32 	%r1095, [%r1090+544];
	ld.shared.u32 	%r1096, [%r1090+548];
	add.s32 	%r1097, %r1092, %r1091;
	add.s32 	%r1098, %r1097, %r1093;
	add.s32 	%r1099, %r1098, %r1094;
	add.s32 	%r1100, %r1099, %r1095;
	add.s32 	%r1063, %r1100, %r1096;
	mov.b32 	%r1061, 1;
	mov.b32 	%r1086, 0;
	mov.b32 	%r1088, -1;
	// begin inline asm
	{  .reg .s32 r0;  .reg .pred p;  shfl.sync.up.b32 r0|p, %r1063, %r1061, %r1086, %r1088;  @p add.s32 r0, r0, %r1063;  mov.s32 %r1059, r0;}
	// end inline asm
	mov.b32 	%r1067, 2;
	// begin inline asm
	{  .reg .s32 r0;  .reg .pred p;  shfl.sync.up.b32 r0|p, %r1059, %r1067, %r1086, %r1088;  @p add.s32 r0, r0, %r1059;  mov.s32 %r1065, r0;}
	// end inline asm
	mov.b32 	%r1073, 4;
	// begin inline asm
	{  .reg .s32 r0;  .reg .pred p;  shfl.sync.up.b32 r0|p, %r1065, %r1073, %r1086, %r1088;  @p add.s32 r0, r0, %r1065;  mov.s32 %r1071, r0;}
	// end inline asm
	mov.b32 	%r1079, 8;
	// begin inline asm
	{  .reg .s32 r0;  .reg .pred p;  shfl.sync.up.b32 r0|p, %r1071, %r1079, %r1086, %r1088;  @p add.s32 r0, r0, %r1071;  mov.s32 %r1077, r0;}
	// end inline asm
	mov.b32 	%r1085, 16;
	// begin inline asm
	{  .reg .s32 r0;  .reg .pred p;  shfl.sync.up.b32 r0|p, %r1077, %r1085, %r1086, %r1088;  @p add.s32 r0, r0, %r1077;  mov.s32 %r1083, r0;}
	// end inline asm
	sub.s32 	%r1101, %r1083, %r1063;
	ld.shared.u32 	%r1102, [%r1090+528];
	ld.shared.u32 	%r1103, [%r1090+532];
	ld.shared.u32 	%r1104, [%r1090+536];
	ld.shared.u32 	%r1105, [%r1090+540];
	ld.shared.u32 	%r1106, [%r1090+544];
	add.s32 	%r1107, %r1102, %r1101;
	add.s32 	%r1108, %r1103, %r1107;
	add.s32 	%r1109, %r1104, %r1108;
	add.s32 	%r1110, %r1105, %r1109;
	add.s32 	%r1111, %r1106, %r1110;
	st.shared.u32 	[%r1090+528], %r1101;
	st.shared.u32 	[%r1090+532], %r1107;
	st.shared.u32 	[%r1090+536], %r1108;
	st.shared.u32 	[%r1090+540], %r1109;
	st.shared.u32 	[%r1090+544], %r1110;
	st.shared.u32 	[%r1090+548], %r1111;
$L__BB14_38:
	setp.gt.u32 	%p23, %r4, 63;
	bar.sync 	0;
	ld.shared.u32 	%r1112, [%r116];
	add.s32 	%r2290, %r1112, %r2277;
	bar.sync 	0;
	setp.eq.s32 	%p24, %r2290, 0;
	setp.eq.s32 	%p25, %r2290, %r2278;
	or.pred  	%p26, %p24, %p25;
	or.pred  	%p28, %p23, %p26;
	selp.u32 	%r1113, 1, 0, %p28;
	{ 
	.reg .pred 	%p1; 
	.reg .pred 	%p2; 
	setp.ne.u32 	%p1, %r1113, 0; 
	bar.red.and.pred 	%p2, 0, %p1; 
	selp.u32 	%r1114, 1, 0, %p2; 
	}
	setp.ne.s32 	%p29, %r1114, 0;
	@%p29 bra 	$L__BB14_145;
	setp.lt.s32 	%p71, %r2278, 3648;
	@%p71 bra 	$L__BB14_56;
	mov.u32 	%r1167, %tid.x;
	cvt.u64.u32 	%rd377, %r1167;
	shl.b32 	%r1168, %r1167, 2;
	add.s32 	%r1170, %r350, %r1168;
	add.s32 	%r1171, %r1170, %r1168;
	mad.lo.s32 	%r1172, %r1167, 144, %r1171;
$L__BB14_41:
	.pragma "nounroll";
	ld.param.u32 	%r2210, [_ZN3cub18CUB_300001_SM_10006detail10radix_sort30DeviceSegmentedRadixSortKernelINS1_5radix10policy_hubIyNS0_8NullTypeEiE10Policy1000ELb0ELNS0_9SortOrderE0EyS6_PySA_iNS1_21identity_decomposer_tEEEvPKT2_PSC_PKT3_PSG_T4_T5_iiiT7__param_8];
	ld.param.u32 	%r2185, [_ZN3cub18CUB_300001_SM_10006detail10radix_sort30DeviceSegmentedRadixSortKernelINS1_5radix10policy_hubIyNS0_8NullTypeEiE10Policy1000ELb0ELNS0_9SortOrderE0EyS6_PySA_iNS1_21identity_decomposer_tEEEvPKT2_PSC_PKT3_PSG_T4_T5_iiiT7__param_7];
	ld.param.u64 	%rd620, [_ZN3cub18CUB_300001_SM_10006detail10radix_sort30DeviceSegmentedRadixSortKernelINS1_5radix10policy_hubIyNS0_8NullTypeEiE10Policy1000ELb0ELNS0_9SortOrderE0EyS6_PySA_iNS1_21identity_decomposer_tEEEvPKT2_PSC_PKT3_PSG_T4_T5_iiiT7__param_0];
	setp.ne.s32 	%p72, %r824, 31;
	cvt.s64.s32 	%rd376, %r2277;
	add.s64 	%rd378, %rd377, %rd376;
	shl.b64 	%rd379, %rd378, 3;
	cvta.to.global.u64 	%rd380, %rd620;
	add.s64 	%rd381, %rd380, %rd379;
	ld.global.u64 	%rd382, [%rd381];
	ld.global.u64 	%rd383, [%rd381+1536];
	ld.global.u64 	%rd384, [%rd381+3072];
	ld.global.u64 	%rd385, [%rd381+4608];
	ld.global.u64 	%rd386, [%rd381+6144];
	ld.global.u64 	%rd387, [%rd381+7680];
	ld.global.u64 	%rd388, [%rd381+9216];
	ld.global.u64 	%rd389, [%rd381+10752];
	ld.global.u64 	%rd390, [%rd381+12288];
	ld.global.u64 	%rd391, [%rd381+13824];
	ld.global.u64 	%rd392, [%rd381+15360];
	ld.global.u64 	%rd393, [%rd381+16896];
	ld.global.u64 	%rd394, [%rd381+18432];
	ld.global.u64 	%rd395, [%rd381+19968];
	ld.global.u64 	%rd396, [%rd381+21504];
	ld.global.u64 	%rd397, [%rd381+23040];
	ld.global.u64 	%rd398, [%rd381+24576];
	ld.global.u64 	%rd399, [%rd381+26112];
	ld.global.u64 	%rd400, [%rd381+27648];
	st.shared.u64 	[%r1171], %rd382;
	st.shared.u64 	[%r1171+1536], %rd383;
	st.shared.u64 	[%r1171+3072], %rd384;
	st.shared.u64 	[%r1171+4608], %rd385;
	st.shared.u64 	[%r1171+6144], %rd386;
	st.shared.u64 	[%r1171+7680], %rd387;
	st.shared.u64 	[%r1171+9216], %rd388;
	st.shared.u64 	[%r1171+10752], %rd389;
	st.shared.u64 	[%r1171+12288], %rd390;
	st.shared.u64 	[%r1171+13824], %rd391;
	st.shared.u64 	[%r1171+15360], %rd392;
	st.shared.u64 	[%r1171+16896], %rd393;
	st.shared.u64 	[%r1171+18432], %rd394;
	st.shared.u64 	[%r1171+19968], %rd395;
	st.shared.u64 	[%r1171+21504], %rd396;
	st.shared.u64 	[%r1171+23040], %rd397;
	st.shared.u64 	[%r1171+24576], %rd398;
	st.shared.u64 	[%r1171+26112], %rd399;
	st.shared.u64 	[%r1171+27648], %rd400;
	bar.sync 	0;
	ld.shared.u64 	%rd51, [%r1172];
	ld.shared.u64 	%rd52, [%r1172+8];
	ld.shared.u64 	%rd53, [%r1172+16];
	ld.shared.u64 	%rd54, [%r1172+24];
	ld.shared.u64 	%rd55, [%r1172+32];
	ld.shared.u64 	%rd56, [%r1172+40];
	ld.shared.u64 	%rd57, [%r1172+48];
	ld.shared.u64 	%rd58, [%r1172+56];
	ld.shared.u64 	%rd59, [%r1172+64];
	ld.shared.u64 	%rd60, [%r1172+72];
	ld.shared.u64 	%rd61, [%r1172+80];
	ld.shared.u64 	%rd62, [%r1172+88];
	ld.shared.u64 	%rd63, [%r1172+96];
	ld.shared.u64 	%rd64, [%r1172+104];
	ld.shared.u64 	%rd65, [%r1172+112];
	ld.shared.u64 	%rd66, [%r1172+120];
	ld.shared.u64 	%rd67, [%r1172+128];
	ld.shared.u64 	%rd68, [%r1172+136];
	ld.shared.u64 	%rd69, [%r1172+144];
	bar.sync 	0;
	mov.b32 	%r1164, 0;
	st.shared.u32 	[%r1170], %r1164;
	st.shared.u32 	[%r1170+768], %r1164;
	st.shared.u32 	[%r1170+1536], %r1164;
	st.shared.u32 	[%r1170+2304], %r1164;
	st.shared.u32 	[%r1170+3072], %r1164;
	st.shared.u32 	[%r1170+3840], %r1164;
	st.shared.u32 	[%r1170+4608], %r1164;
	st.shared.u32 	[%r1170+5376], %r1164;
	st.shared.u32 	[%r1170+6144], %r1164;
	st.shared.u32 	[%r1170+6912], %r1164;
	st.shared.u32 	[%r1170+7680], %r1164;
	st.shared.u32 	[%r1170+8448], %r1164;
	st.shared.u32 	[%r1170+9216], %r1164;
	st.shared.u32 	[%r1170+9984], %r1164;
	st.shared.u32 	[%r1170+10752], %r1164;
	st.shared.u32 	[%r1170+11520], %r1164;
	st.shared.u32 	[%r1170+12288], %r1164;
	st.shared.u32 	[%r1170+13056], %r1164;
	st.shared.u32 	[%r1170+13824], %r1164;
	st.shared.u32 	[%r1170+14592], %r1164;
	st.shared.u32 	[%r1170+15360], %r1164;
	st.shared.u32 	[%r1170+16128], %r1164;
	st.shared.u32 	[%r1170+16896], %r1164;
	st.shared.u32 	[%r1170+17664], %r1164;
	st.shared.u32 	[%r1170+18432], %r1164;
	st.shared.u32 	[%r1170+19200], %r1164;
	st.shared.u32 	[%r1170+19968], %r1164;
	st.shared.u32 	[%r1170+20736], %r1164;
	st.shared.u32 	[%r1170+21504], %r1164;
	st.shared.u32 	[%r1170+22272], %r1164;
	st.shared.u32 	[%r1170+23040], %r1164;
	st.shared.u32 	[%r1170+23808], %r1164;
	st.shared.u32 	[%r1170+24576], %r1164;
	mov.b64 	%rd335, 1;
	// begin inline asm
	shl.b64 %rd334, %rd335, %r2210;
	// end inline asm
	add.s64 	%rd337, %rd334, -1;
	// begin inline asm
	shl.b64 %rd336, %rd337, %r1164;
	// end inline asm
	// begin inline asm
	shr.b64 %rd338, %rd51, %r2185;
	// end inline asm
	cvt.u32.u64 	%r1173, %rd338;
	cvt.u32.u64 	%r1174, %rd336;
	and.b32  	%r1175, %r1174, %r1173;
	and.b32  	%r1176, %r1175, 31;
	mad.lo.s32 	%r1177, %r1176, 768, %r1170;
	shr.u32 	%r1178, %r1175, 4;
	and.b32  	%r1179, %r1178, 268435454;
	add.s32 	%r148, %r1177, %r1179;
	ld.shared.u16 	%rs1, [%r148];
	add.s16 	%rs125, %rs1, 1;
	st.shared.u16 	[%r148], %rs125;
	// begin inline asm
	shr.b64 %rd340, %rd52, %r2185;
	// end inline asm
	cvt.u32.u64 	%r1180, %rd340;
	and.b32  	%r1181, %r1174, %r1180;
	and.b32  	%r1182, %r1181, 31;
	mad.lo.s32 	%r1183, %r1182, 768, %r1170;
	shr.u32 	%r1184, %r1181, 4;
	and.b32  	%r1185, %r1184, 268435454;
	add.s32 	%r149, %r1183, %r1185;
	ld.shared.u16 	%rs2, [%r149];
	add.s16 	%rs126, %rs2, 1;
	st.shared.u16 	[%r149], %rs126;
	// begin inline asm
	shr.b64 %rd342, %rd53, %r2185;
	// end inline asm
	cvt.u32.u64 	%r1186, %rd342;
	and.b32  	%r1187, %r1174, %r1186;
	and.b32  	%r1188, %r1187, 31;
	mad.lo.s32 	%r1189, %r1188, 768, %r1170;
	shr.u32 	%r1190, %r1187, 4;
	and.b32  	%r1191, %r1190, 268435454;
	add.s32 	%r150, %r1189, %r1191;
	ld.shared.u16 	%rs3, [%r150];
	add.s16 	%rs127, %rs3, 1;
	st.shared.u16 	[%r150], %rs127;
	// begin inline asm
	shr.b64 %rd344, %rd54, %r2185;
	// end inline asm
	cvt.u32.u64 	%r1192, %rd344;
	and.b32  	%r1193, %r1174, %r1192;
	and.b32  	%r1194, %r1193, 31;
	mad.lo.s32 	%r1195, %r1194, 768, %r1170;
	shr.u32 	%r1196, %r1193, 4;
	and.b32  	%r1197, %r1196, 268435454;
	add.s32 	%r151, %r1195, %r1197;
	ld.shared.u16 	%rs4, [%r151];
	add.s16 	%rs128, %rs4, 1;
	st.shared.u16 	[%r151], %rs128;
	// begin inline asm
	shr.b64 %rd346, %rd55, %r2185;
	// end inline asm
	cvt.u32.u64 	%r1198, %rd346;
	and.b32  	%r1199, %r1174, %r1198;
	and.b32  	%r1200, %r1199, 31;
	mad.lo.s32 	%r1201, %r1200, 768, %r1170;
	shr.u32 	%r1202, %r1199, 4;
	and.b32  	%r1203, %r1202, 268435454;
	add.s32 	%r152, %r1201, %r1203;
	ld.shared.u16 	%rs5, [%r152];
	add.s16 	%rs129, %rs5, 1;
	st.shared.u16 	[%r152], %rs129;
	// begin inline asm
	shr.b64 %rd348, %rd56, %r2185;
	// end inline asm
	cvt.u32.u64 	%r1204, %rd348;
	and.b32  	%r1205, %r1174, %r1204;
	and.b32  	%r1206, %r1205, 31;
	mad.lo.s32 	%r1207, %r1206, 768, %r1170;
	shr.u32 	%r1208, %r1205, 4;
	and.b32  	%r1209, %r1208, 268435454;
	add.s32 	%r153, %r1207, %r1209;
	ld.shared.u16 	%rs6, [%r153];
	add.s16 	%rs130, %rs6, 1;
	st.shared.u16 	[%r153], %rs130;
	// begin inline asm
	shr.b64 %rd350, %rd57, %r2185;
	// end inline asm
	cvt.u32.u64 	%r1210, %rd350;
	and.b32  	%r1211, %r1174, %r1210;
	and.b32  	%r1212, %r1211, 31;
	mad.lo.s32 	%r1213, %r1212, 768, %r1170;
	shr.u32 	%r1214, %r1211, 4;
	and.b32  	%r1215, %r1214, 268435454;
	add.s32 	%r154, %r1213, %r1215;
	ld.shared.u16 	%rs7, [%r154];
	add.s16 	%rs131, %rs7, 1;
	st.shared.u16 	[%r154], %rs131;
	// begin inline asm
	shr.b64 %rd352, %rd58, %r2185;
	// end inline asm
	cvt.u32.u64 	%r1216, %rd352;
	and.b32  	%r1217, %r1174, %r1216;
	and.b32  	%r1218, %r1217, 31;
	mad.lo.s32 	%r1219, %r1218, 768, %r1170;
	shr.u32 	%r1220, %r1217, 4;
	and.b32  	%r1221, %r1220, 268435454;
	add.s32 	%r155, %r1219, %r1221;
	ld.shared.u16 	%rs8, [%r155];
	add.s16 	%rs132, %rs8, 1;
	st.shared.u16 	[%r155], %rs132;
	// begin inline asm
	shr.b64 %rd354, %rd59, %r2185;
	// end inline asm
	cvt.u32.u64 	%r1222, %rd354;
	and.b32  	%r1223, %r1174, %r1222;
	and.b32  	%r1224, %r1223, 31;
	mad.lo.s32 	%r1225, %r1224, 768, %r1170;
	shr.u32 	%r1226, %r1223, 4;
	and.b32  	%r1227, %r1226, 268435454;
	add.s32 	%r156, %r1225, %r1227;
	ld.shared.u16 	%rs9, [%r156];
	add.s16 	%rs133, %rs9, 1;
	st.shared.u16 	[%r156], %rs133;
	// begin inline asm
	shr.b64 %rd356, %rd60, %r2185;
	// end inline asm
	cvt.u32.u64 	%r1228, %rd356;
	and.b32  	%r1229, %r1174, %r1228;
	and.b32  	%r1230, %r1229, 31;
	mad.lo.s32 	%r1231, %r1230, 768, %r1170;
	shr.u32 	%r1232, %r1229, 4;
	and.b32  	%r1233, %r1232, 268435454;
	add.s32 	%r157, %r1231, %r1233;
	ld.shared.u16 	%rs10, [%r157];
	add.s16 	%rs134, %rs10, 1;
	st.shared.u16 	[%r157], %rs134;
	// begin inline asm
	shr.b64 %rd358, %rd61, %r2185;
	// end inline asm
	cvt.u32.u64 	%r1234, %rd358;
	and.b32  	%r1235, %r1174, %r1234;
	and.b32  	%r1236, %r1235, 31;
	mad.lo.s32 	%r1237, %r1236, 768, %r1170;
	shr.u32 	%r1238, %r1235, 4;
	and.b32  	%r1239, %r1238, 268435454;
	add.s32 	%r158, %r1237, %r1239;
	ld.shared.u16 	%rs11, [%r158];
	add.s16 	%rs135, %rs11, 1;
	st.shared.u16 	[%r158], %rs135;
	// begin inline asm
	shr.b64 %rd360, %rd62, %r2185;
	// end inline asm
	cvt.u32.u64 	%r1240, %rd360;
	and.b32  	%r1241, %r1174, %r1240;
	and.b32  	%r1242, %r1241, 31;
	mad.lo.s32 	%r1243, %r1242, 768, %r1170;
	shr.u32 	%r1244, %r1241, 4;
	and.b32  	%r1245, %r1244, 268435454;
	add.s32 	%r159, %r1243, %r1245;
	ld.shared.u16 	%rs12, [%r159];
	add.s16 	%rs136, %rs12, 1;
	st.shared.u16 	[%r159], %rs136;
	// begin inline asm
	shr.b64 %rd362, %rd63, %r2185;
	// end inline asm
	cvt.u32.u64 	%r1246, %rd362;
	and.b32  	%r1247, %r1174, %r1246;
	and.b32  	%r1248, %r1247, 31;
	mad.lo.s32 	%r1249, %r1248, 768, %r1170;
	shr.u32 	%r1250, %r1247, 4;
	and.b32  	%r1251, %r1250, 268435454;
	add.s32 	%r160, %r1249, %r1251;
	ld.shared.u16 	%rs13, [%r160];
	add.s16 	%rs137, %rs13, 1;
	st.shared.u16 	[%r160], %rs137;
	// begin inline asm
	shr.b64 %rd364, %rd64, %r2185;
	// end inline asm
	cvt.u32.u64 	%r1252, %rd364;
	and.b32  	%r1253, %r1174, %r1252;
	and.b32  	%r1254, %r1253, 31;
	mad.lo.s32 	%r1255, %r1254, 768, %r1170;
	shr.u32 	%r1256, %r1253, 4;
	and.b32  	%r1257, %r1256, 268435454;
	add.s32 	%r161, %r1255, %r1257;
	ld.shared.u16 	%rs14, [%r161];
	add.s16 	%rs138, %rs14, 1;
	st.shared.u16 	[%r161], %rs138;
	// begin inline asm
	shr.b64 %rd366, %rd65, %r2185;
	// end inline asm
	cvt.u32.u64 	%r1258, %rd366;
	and.b32  	%r1259, %r1174, %r1258;
	and.b32  	%r1260, %r1259, 31;
	mad.lo.s32 	%r1261, %r1260, 768, %r1170;
	shr.u32 	%r1262, %r1259, 4;
	and.b32  	%r1263, %r1262, 268435454;
	add.s32 	%r162, %r1261, %r1263;
	ld.shared.u16 	%rs15, [%r162];
	add.s16 	%rs139, %rs15, 1;
	st.shared.u16 	[%r162], %rs139;
	// begin inline asm
	shr.b64 %rd368, %rd66, %r2185;
	// end inline asm
	cvt.u32.u64 	%r1264, %rd368;
	and.b32  	%r1265, %r1174, %r1264;
	and.b32  	%r1266, %r1265, 31;
	mad.lo.s32 	%r1267, %r1266, 768, %r1170;
	shr.u32 	%r1268, %r1265, 4;
	and.b32  	%r1269, %r1268, 268435454;
	add.s32 	%r163, %r1267, %r1269;
	ld.shared.u16 	%rs16, [%r163];
	add.s16 	%rs140, %rs16, 1;
	st.shared.u16 	[%r163], %rs140;
	// begin inline asm
	shr.b64 %rd370, %rd67, %r2185;
	// end inline asm
	cvt.u32.u64 	%r1270, %rd370;
	and.b32  	%r1271, %r1174, %r1270;
	and.b32  	%r1272, %r1271, 31;
	mad.lo.s32 	%r1273, %r1272, 768, %r1170;
	shr.u32 	%r1274, %r1271, 4;
	and.b32  	%r1275, %r1274, 268435454;
	add.s32 	%r164, %r1273, %r1275;
	ld.shared.u16 	%rs17, [%r164];
	add.s16 	%rs141, %rs17, 1;
	st.shared.u16 	[%r164], %rs141;
	// begin inline asm
	shr.b64 %rd372, %rd68, %r2185;
	// end inline asm
	cvt.u32.u64 	%r1276, %rd372;
	and.b32  	%r1277, %r1174, %r1276;
	and.b32  	%r1278, %r1277, 31;
	mad.lo.s32 	%r1279, %r1278, 768, %r1170;
	shr.u32 	%r1280, %r1277, 4;
	and.b32  	%r1281, %r1280, 268435454;
	add.s32 	%r165, %r1279, %r1281;
	ld.shared.u16 	%rs18, [%r165];
	add.s16 	%rs142, %rs18, 1;
	st.shared.u16 	[%r165], %rs142;
	// begin inline asm
	shr.b64 %rd374, %rd69, %r2185;
	// end inline asm
	cvt.u32.u64 	%r1282, %rd374;
	and.b32  	%r1283, %r1174, %r1282;
	and.b32  	%r1284, %r1283, 31;
	mad.lo.s32 	%r1285, %r1284, 768, %r1170;
	shr.u32 	%r1286, %r1283, 4;
	and.b32  	%r1287, %r1286, 268435454;
	add.s32 	%r166, %r1285, %r1287;
	ld.shared.u16 	%rs19, [%r166];
	add.s16 	%rs143, %rs19, 1;
	st.shared.u16 	[%r166], %rs143;
	bar.sync 	0;
	mad.lo.s32 	%r1288, %r1167, -20, %r1172;
	ld.shared.u32 	%r167, [%r1288];
	ld.shared.u32 	%r1289, [%r1288+4];
	ld.shared.u32 	%r1290, [%r1288+8];
	ld.shared.u32 	%r1291, [%r1288+12];
	ld.shared.u32 	%r1292, [%r1288+16];
	ld.shared.u32 	%r1293, [%r1288+20];
	ld.shared.u32 	%r1294, [%r1288+24];
	ld.shared.u32 	%r1295, [%r1288+28];
	ld.shared.u32 	%r1296, [%r1288+32];
	ld.shared.u32 	%r1297, [%r1288+36];
	ld.shared.u32 	%r1298, [%r1288+40];
	ld.shared.u32 	%r1299, [%r1288+44];
	ld.shared.u32 	%r1300, [%r1288+48];
	ld.shared.u32 	%r1301, [%r1288+52];
	ld.shared.u32 	%r1302, [%r1288+56];
	ld.shared.u32 	%r1303, [%r1288+60];
	ld.shared.u32 	%r1304, [%r1288+64];
	ld.shared.u32 	%r1305, [%r1288+68];
	ld.shared.u32 	%r1306, [%r1288+72];
	ld.shared.u32 	%r1307, [%r1288+76];
	ld.shared.u32 	%r1308, [%r1288+80];
	ld.shared.u32 	%r1309, [%r1288+84];
	ld.shared.u32 	%r1310, [%r1288+88];
	ld.shared.u32 	%r1311, [%r1288+92];
	ld.shared.u32 	%r1312, [%r1288+96];
	ld.shared.u32 	%r1313, [%r1288+100];
	ld.shared.u32 	%r1314, [%r1288+104];
	ld.shared.u32 	%r1315, [%r1288+108];
	ld.shared.u32 	%r1316, [%r1288+112];
	ld.shared.u32 	%r1317, [%r1288+116];
	ld.shared.u32 	%r1318, [%r1288+120];
	ld.shared.u32 	%r1319, [%r1288+124];
	ld.shared.u32 	%r1320, [%r1288+128];
	add.s32 	%r168, %r1289, %r167;
	add.s32 	%r169, %r1290, %r168;
	add.s32 	%r170, %r1291, %r169;
	add.s32 	%r171, %r1292, %r170;
	add.s32 	%r172, %r1293, %r171;
	add.s32 	%r173, %r1294, %r172;
	add.s32 	%r174, %r1295, %r173;
	add.s32 	%r175, %r1296, %r174;
	add.s32 	%r176, %r1297, %r175;
	add.s32 	%r177, %r1298, %r176;
	add.s32 	%r178, %r1299, %r177;
	add.s32 	%r179, %r1300, %r178;
	add.s32 	%r180, %r1301, %r179;
	add.s32 	%r181, %r1302, %r180;
	add.s32 	%r182, %r1303, %r181;
	add.s32 	%r183, %r1304, %r182;
	add.s32 	%r184, %r1305, %r183;
	add.s32 	%r185, %r1306, %r184;
	add.s32 	%r186, %r1307, %r185;
	add.s32 	%r187, %r1308, %r186;
	add.s32 	%r188, %r1309, %r187;
	add.s32 	%r189, %r1310, %r188;
	add.s32 	%r190, %r1311, %r189;
	add.s32 	%r191, %r1312, %r190;
	add.s32 	%r192, %r1313, %r191;
	add.s32 	%r193, %r1314, %r192;
	add.s32 	%r194, %r1315, %r193;
	add.s32 	%r195, %r1316, %r194;
	add.s32 	%r196, %r1317, %r195;
	add.s32 	%r197, %r1318, %r196;
	add.s32 	%r198, %r1319, %r197;
	add.s32 	%r1141, %r1320, %r198;
	mov.b32 	%r1139, 1;
	mov.b32 	%r1166, -1;
	// begin inline asm
	{  .reg .u32 r0;  .reg .pred p;  shfl.sync.up.b32 r0|p, %r1141, %r1139, %r1164, %r1166;  @p add.u32 r0, r0, %r1141;  mov.u32 %r1137, r0;}
	// end inline asm
	mov.b32 	%r1145, 2;
	// begin inline asm
	{  .reg .u32 r0;  .reg .pred p;  shfl.sync.up.b32 r0|p, %r1137, %r1145, %r1164, %r1166;  @p add.u32 r0, r0, %r1137;  mov.u32 %r1143, r0;}
	// end inline asm
	mov.b32 	%r1151, 4;
	// begin inline asm
	{  .reg .u32 r0;  .reg .pred p;  shfl.sync.up.b32 r0|p, %r1143, %r1151, %r1164, %r1166;  @p add.u32 r0, r0, %r1143;  mov.u32 %r1149, r0;}
	// end inline asm
	mov.b32 	%r1157, 8;
	// begin inline asm
	{  .reg .u32 r0;  .reg .pred p;  shfl.sync.up.b32 r0|p, %r1149, %r1157, %r1164, %r1166;  @p add.u32 r0, r0, %r1149;  mov.u32 %r1155, r0;}
	// end inline asm
	mov.b32 	%r1163, 16;
	// begin inline asm
	{  .reg .u32 r0;  .reg .pred p;  shfl.sync.up.b32 r0|p, %r1155, %r1163, %r1164, %r1166;  @p add.u32 r0, r0, %r1155;  mov.u32 %r1161, r0;}
	// end inline asm
	@%p72 bra 	$L__BB14_43;
	mov.u32 	%r1321, %tid.x;
	shr.u32 	%r1322, %r1321, 3;
	and.b32  	%r1323, %r1322, 124;
	mov.u32 	%r1324, _ZZN3cub18CUB_300001_SM_10006detail10radix_sort30DeviceSegmentedRadixSortKernelINS1_5radix10policy_hubIyNS0_8NullTypeEiE10Policy1000ELb0ELNS0_9SortOrderE0EyS6_PySA_iNS1_21identity_decomposer_tEEEvPKT2_PSC_PKT3_PSG_T4_T5_iiiT7_E12temp_storage;
	add.s32 	%r1325, %r1324, %r1323;
	st.shared.u32 	[%r1325+25344], %r1161;
$L__BB14_43:
	sub.s32 	%r1326, %r1161, %r1141;
	setp.ne.s32 	%p73, %r824, 0;
	mov.u32 	%r1327, %tid.x;
	setp.gt.u32 	%p74, %r1327, 31;
	shr.u32 	%r1328, %r1327, 5;
	setp.eq.s32 	%p75, %r1328, 5;
	setp.eq.s32 	%p76, %r1328, 4;
	setp.eq.s32 	%p77, %r1328, 3;
	setp.eq.s32 	%p78, %r1328, 2;
	setp.eq.s32 	%p79, %r1328, 1;
	bar.sync 	0;
	ld.shared.v4.u32 	{%r1329, %r1330, %r1331, %r1332}, [_ZZN3cub18CUB_300001_SM_10006detail10radix_sort30DeviceSegmentedRadixSortKernelINS1_5radix10policy_hubIyNS0_8NullTypeEiE10Policy1000ELb0ELNS0_9SortOrderE0EyS6_PySA_iNS1_21identity_decomposer_tEEEvPKT2_PSC_PKT3_PSG_T4_T5_iiiT7_E12temp_storage+25344];
	selp.b32 	%r1333, %r1329, %r2281, %p79;
	add.s32 	%r1334, %r1330, %r1329;
	selp.b32 	%r1335, %r1334, %r1333, %p78;
	add.s32 	%r1336, %r1334, %r1331;
	selp.b32 	%r1337, %r1336, %r1335, %p77;
	add.s32 	%r1338, %r1336, %r1332;
	selp.b32 	%r1339, %r1338, %r1337, %p76;
	ld.shared.v2.u32 	{%r1340, %r1341}, [_ZZN3cub18CUB_300001_SM_10006detail10radix_sort30DeviceSegmentedRadixSortKernelINS1_5radix10policy_hubIyNS0_8NullTypeEiE10Policy1000ELb0ELNS0_9SortOrderE0EyS6_PySA_iNS1_21identity_decomposer_tEEEvPKT2_PSC_PKT3_PSG_T4_T5_iiiT7_E12temp_storage+25360];
	add.s32 	%r1342, %r1338, %r1340;
	selp.b32 	%r2281, %r1342, %r1339, %p75;
	add.s32 	%r202, %r1342, %r1341;
	selp.b32 	%r1343, %r1326, 0, %p73;
	add.s32 	%r1344, %r2281, %r1343;
	selp.b32 	%r2286, %r1344, %r1326, %p74;
	or.pred  	%p80, %p74, %p73;
	@%p80 bra 	$L__BB14_45;
	shl.b32 	%r2286, %r202, 16;
	st.shared.u32 	[_ZZN3cub18CUB_300001_SM_10006detail10radix_sort30DeviceSegmentedRadixSortKernelINS1_5radix10policy_hubIyNS0_8NullTypeEiE10Policy1000ELb0ELNS0_9SortOrderE0EyS6_PySA_iNS1_21identity_decomposer_tEEEvPKT2_PSC_PKT3_PSG_T4_T5_iiiT7_E12temp_storage+25376], %r2286;
$L__BB14_45:
	mov.u32 	%r1345, %tid.x;
	setp.eq.s32 	%p81, %r1345, 0;
	bar.sync 	0;
	@%p81 bra 	$L__BB14_47;
	ld.shared.u32 	%r1346, [_ZZN3cub18CUB_300001_SM_10006detail10radix_sort30DeviceSegmentedRadixSortKernelINS1_5radix10policy_hubIyNS0_8NullTypeEiE10Policy1000ELb0ELNS0_9SortOrderE0EyS6_PySA_iNS1_21identity_decomposer_tEEEvPKT2_PSC_PKT3_PSG_T4_T5_iiiT7_E12temp_storage+25376];
	add.s32 	%r2286, %r1346, %r2286;
$L__BB14_47:
	mov.u32 	%r208, %tid.x;
	setp.gt.u32 	%p82, %r208, 63;
	add.s32 	%r1347, %r167, %r2286;
	add.s32 	%r1348, %r168, %r2286;
	add.s32 	%r1349, %r169, %r2286;
	add.s32 	%r1350, %r170, %r2286;
	add.s32 	%r1351, %r171, %r2286;
	add.s32 	%r1352, %r172, %r2286;
	add.s32 	%r1353, %r173, %r2286;
	add.s32 	%r1354, %r174, %r2286;
	add.s32 	%r1355, %r175, %r2286;
	add.s32 	%r1356, %r176, %r2286;
	add.s32 	%r1357, %r177, %r2286;
	add.s32 	%r1358, %r178, %r2286;
	add.s32 	%r1359, %r179, %r2286;
	add.s32 	%r1360, %r180, %r2286;
	add.s32 	%r1361, %r181, %r2286;
	add.s32 	%r1362, %r182, %r2286;
	add.s32 	%r1363, %r183, %r2286;
	add.s32 	%r1364, %r184, %r2286;
	add.s32 	%r1365, %r185, %r2286;
	add.s32 	%r1366, %r186, %r2286;
	add.s32 	%r1367, %r187, %r2286;
	add.s32 	%r1368, %r188, %r2286;
	add.s32 	%r1369, %r189, %r2286;
	add.s32 	%r1370, %r190, %r2286;
	add.s32 	%r1371, %r191, %r2286;
	add.s32 	%r1372, %r192, %r2286;
	add.s32 	%r1373, %r193, %r2286;
	add.s32 	%r1374, %r194, %r2286;
	add.s32 	%r1375, %r195, %r2286;
	add.s32 	%r1376, %r196, %r2286;
	add.s32 	%r1377, %r197, %r2286;
	add.s32 	%r1378, %r198, %r2286;
	shl.b32 	%r1379, %r208, 2;
	mov.u32 	%r1380, _ZZN3cub18CUB_300001_SM_10006detail10radix_sort30DeviceSegmentedRadixSortKernelINS1_5radix10policy_hubIyNS0_8NullTypeEiE10Policy1000ELb0ELNS0_9SortOrderE0EyS6_PySA_iNS1_21identity_decomposer_tEEEvPKT2_PSC_PKT3_PSG_T4_T5_iiiT7_E12temp_storage;
	add.s32 	%r209, %r1380, %r1379;
	add.s32 	%r210, %r209, %r1379;
	mad.lo.s32 	%r1381, %r208, 144, %r210;
	mad.lo.s32 	%r1382, %r208, -20, %r1381;
	st.shared.u32 	[%r1382], %r2286;
	st.shared.u32 	[%r1382+4], %r1347;
	st.shared.u32 	[%r1382+8], %r1348;
	st.shared.u32 	[%r1382+12], %r1349;
	st.shared.u32 	[%r1382+16], %r1350;
	st.shared.u32 	[%r1382+20], %r1351;
	st.shared.u32 	[%r1382+24], %r1352;
	st.shared.u32 	[%r1382+28], %r1353;
	st.shared.u32 	[%r1382+32], %r1354;
	st.shared.u32 	[%r1382+36], %r1355;
	st.shared.u32 	[%r1382+40], %r1356;
	st.shared.u32 	[%r1382+44], %r1357;
	st.shared.u32 	[%r1382+48], %r1358;
	st.shared.u32 	[%r1382+52], %r1359;
	st.shared.u32 	[%r1382+56], %r1360;
	st.shared.u32 	[%r1382+60], %r1361;
	st.shared.u32 	[%r1382+64], %r1362;
	st.shared.u32 	[%r1382+68], %r1363;
	st.shared.u32 	[%r1382+72], %r1364;
	st.shared.u32 	[%r1382+76], %r1365;
	st.shared.u32 	[%r1382+80], %r1366;
	st.shared.u32 	[%r1382+84], %r1367;
	st.shared.u32 	[%r1382+88], %r1368;
	st.shared.u32 	[%r1382+92], %r1369;
	st.shared.u32 	[%r1382+96], %r1370;
	st.shared.u32 	[%r1382+100], %r1371;
	st.shared.u32 	[%r1382+104], %r1372;
	st.shared.u32 	[%r1382+108], %r1373;
	st.shared.u32 	[%r1382+112], %r1374;
	st.shared.u32 	[%r1382+116], %r1375;
	st.shared.u32 	[%r1382+120], %r1376;
	st.shared.u32 	[%r1382+124], %r1377;
	st.shared.u32 	[%r1382+128], %r1378;
	bar.sync 	0;
	cvt.u32.u16 	%r1383, %rs1;
	ld.shared.u16 	%r1384, [%r148];
	add.s32 	%r211, %r1384, %r1383;
	cvt.u32.u16 	%r1385, %rs2;
	ld.shared.u16 	%r1386, [%r149];
	add.s32 	%r212, %r1386, %r1385;
	cvt.u32.u16 	%r1387, %rs3;
	ld.shared.u16 	%r1388, [%r150];
	add.s32 	%r213, %r1388, %r1387;
	cvt.u32.u16 	%r1389, %rs4;
	ld.shared.u16 	%r1390, [%r151];
	add.s32 	%r214, %r1390, %r1389;
	cvt.u32.u16 	%r1391, %rs5;
	ld.shared.u16 	%r1392, [%r152];
	add.s32 	%r215, %r1392, %r1391;
	cvt.u32.u16 	%r1393, %rs6;
	ld.shared.u16 	%r1394, [%r153];
	add.s32 	%r216, %r1394, %r1393;
	cvt.u32.u16 	%r1395, %rs7;
	ld.shared.u16 	%r1396, [%r154];
	add.s32 	%r217, %r1396, %r1395;
	cvt.u32.u16 	%r1397, %rs8;
	ld.shared.u16 	%r1398, [%r155];
	add.s32 	%r218, %r1398, %r1397;
	cvt.u32.u16 	%r1399, %rs9;
	ld.shared.u16 	%r1400, [%r156];
	add.s32 	%r219, %r1400, %r1399;
	cvt.u32.u16 	%r1401, %rs10;
	ld.shared.u16 	%r1402, [%r157];
	add.s32 	%r220, %r1402, %r1401;
	cvt.u32.u16 	%r1403, %rs11;
	ld.shared.u16 	%r1404, [%r158];
	add.s32 	%r221, %r1404, %r1403;
	cvt.u32.u16 	%r1405, %rs12;
	ld.shared.u16 	%r1406, [%r159];
	add.s32 	%r222, %r1406, %r1405;
	cvt.u32.u16 	%r1407, %rs13;
	ld.shared.u16 	%r1408, [%r160];
	add.s32 	%r223, %r1408, %r1407;
	cvt.u32.u16 	%r1409, %rs14;
	ld.shared.u16 	%r1410, [%r161];
	add.s32 	%r224, %r1410, %r1409;
	cvt.u32.u16 	%r1411, %rs15;
	ld.shared.u16 	%r1412, [%r162];
	add.s32 	%r225, %r1412, %r1411;
	cvt.u32.u16 	%r1413, %rs16;
	ld.shared.u16 	%r1414, [%r163];
	add.s32 	%r226, %r1414, %r1413;
	cvt.u32.u16 	%r1415, %rs17;
	ld.shared.u16 	%r1416, [%r164];
	add.s32 	%r227, %r1416, %r1415;
	cvt.u32.u16 	%r1417, %rs18;
	ld.shared.u16 	%r1418, [%r165];
	add.s32 	%r228, %r1418, %r1417;
	cvt.u32.u16 	%r1419, %rs19;
	ld.shared.u16 	%r1420, [%r166];
	add.s32 	%r229, %r1420, %r1419;
	@%p82 bra 	$L__BB14_49;
	and.b32  	%r1421, %r208, 31;
	mad.lo.s32 	%r1423, %r1421, 768, %r1380;
	shr.u32 	%r1424, %r208, 4;
	and.b32  	%r1425, %r1424, 62;
	add.s32 	%r1426, %r1423, %r1425;
	ld.shared.u16 	%r2287, [%r1426];
$L__BB14_49:
	setp.gt.u32 	%p83, %r208, 63;
	bar.sync 	0;
	@%p83 bra 	$L__BB14_51;
	st.shared.u32 	[%r209], %r2287;
	mov.b32 	%r2288, 3648;
$L__BB14_51:
	setp.gt.u32 	%p84, %r208, 62;
	bar.sync 	0;
	@%p84 bra 	$L__BB14_53;
	ld.shared.u32 	%r2288, [%r209+4];
$L__BB14_53:
	setp.gt.u32 	%p85, %r208, 63;
	bar.sync 	0;
	@%p85 bra 	$L__BB14_55;
	sub.s32 	%r1428, %r2290, %r2287;
	st.shared.u32 	[%r209+29184], %r1428;
	add.s32 	%r2290, %r2288, %r1428;
$L__BB14_55:
	ld.param.u32 	%r2186, [_ZN3cub18CUB_300001_SM_10006detail10radix_sort30DeviceSegmentedRadixSortKernelINS1_5radix10policy_hubIyNS0_8NullTypeEiE10Policy1000ELb0ELNS0_9SortOrderE0EyS6_PySA_iNS1_21identity_decomposer_tEEEvPKT2_PSC_PKT3_PSG_T4_T5_iiiT7__param_7];
	ld.param.u64 	%rd622, [_ZN3cub18CUB_300001_SM_10006detail10radix_sort30DeviceSegmentedRadixSortKernelINS1_5radix10policy_hubIyNS0_8NullTypeEiE10Policy1000ELb0ELNS0_9SortOrderE0EyS6_PySA_iNS1_21identity_decomposer_tEEEvPKT2_PSC_PKT3_PSG_T4_T5_iiiT7__param_1];
	bar.sync 	0;
	shl.b32 	%r1448, %r211, 3;
	add.s32 	%r1450, %r1380, %r1448;
	st.shared.u64 	[%r1450], %rd51;
	shl.b32 	%r1451, %r212, 3;
	add.s32 	%r1452, %r1380, %r1451;
	st.shared.u64 	[%r1452], %rd52;
	shl.b32 	%r1453, %r213, 3;
	add.s32 	%r1454, %r1380, %r1453;
	st.shared.u64 	[%r1454], %rd53;
	shl.b32 	%r1455, %r214, 3;
	add.s32 	%r1456, %r1380, %r1455;
	st.shared.u64 	[%r1456], %rd54;
	shl.b32 	%r1457, %r215, 3;
	add.s32 	%r1458, %r1380, %r1457;
	st.shared.u64 	[%r1458], %rd55;
	shl.b32 	%r1459, %r216, 3;
	add.s32 	%r1460, %r1380, %r1459;
	st.shared.u64 	[%r1460], %rd56;
	shl.b32 	%r1461, %r217, 3;
	add.s32 	%r1462, %r1380, %r1461;
	st.shared.u64 	[%r1462], %rd57;
	shl.b32 	%r1463, %r218, 3;
	add.s32 	%r1464, %r1380, %r1463;
	st.shared.u64 	[%r1464], %rd58;
	shl.b32 	%r1465, %r219, 3;
	add.s32 	%r1466, %r1380, %r1465;
	st.shared.u64 	[%r1466], %rd59;
	shl.b32 	%r1467, %r220, 3;
	add.s32 	%r1468, %r1380, %r1467;
	st.shared.u64 	[%r1468], %rd60;
	shl.b32 	%r1469, %r221, 3;
	add.s32 	%r1470, %r1380, %r1469;
	st.shared.u64 	[%r1470], %rd61;
	shl.b32 	%r1471, %r222, 3;
	add.s32 	%r1472, %r1380, %r1471;
	st.shared.u64 	[%r1472], %rd62;
	shl.b32 	%r1473, %r223, 3;
	add.s32 	%r1474, %r1380, %r1473;
	st.shared.u64 	[%r1474], %rd63;
	shl.b32 	%r1475, %r224, 3;
	add.s32 	%r1476, %r1380, %r1475;
	st.shared.u64 	[%r1476], %rd64;
	shl.b32 	%r1477, %r225, 3;
	add.s32 	%r1478, %r1380, %r1477;
	st.shared.u64 	[%r1478], %rd65;
	shl.b32 	%r1479, %r226, 3;
	add.s32 	%r1480, %r1380, %r1479;
	st.shared.u64 	[%r1480], %rd66;
	shl.b32 	%r1481, %r227, 3;
	add.s32 	%r1482, %r1380, %r1481;
	st.shared.u64 	[%r1482], %rd67;
	shl.b32 	%r1483, %r228, 3;
	add.s32 	%r1484, %r1380, %r1483;
	st.shared.u64 	[%r1484], %rd68;
	shl.b32 	%r1485, %r229, 3;
	add.s32 	%r1486, %r1380, %r1485;
	st.shared.u64 	[%r1486], %rd69;
	bar.sync 	0;
	ld.shared.u64 	%rd402, [%r210];
	// begin inline asm
	shr.b64 %rd401, %rd402, %r2186;
	// end inline asm
	cvt.u32.u64 	%r1487, %rd401;
	and.b32  	%r1489, %r1487, %r1174;
	shl.b32 	%r1490, %r1489, 2;
	add.s32 	%r1491, %r1380, 29184;
	add.s32 	%r1492, %r1491, %r1490;
	ld.shared.u32 	%r1493, [%r1492];
	add.s32 	%r1494, %r208, %r1493;
	cvta.to.global.u64 	%rd439, %rd622;
	mul.wide.u32 	%rd440, %r1494, 8;
	add.s64 	%rd441, %rd439, %rd440;
	st.global.u64 	[%rd441], %rd402;
	ld.shared.u64 	%rd404, [%r210+1536];
	// begin inline asm
	shr.b64 %rd403, %rd404, %r2186;
	// end inline asm
	cvt.u32.u64 	%r1495, %rd403;
	and.b32  	%r1496, %r1495, %r1174;
	shl.b32 	%r1497, %r1496, 2;
	add.s32 	%r1498, %r1491, %r1497;
	ld.shared.u32 	%r1499, [%r1498];
	add.s32 	%r1500, %r208, %r1499;
	add.s32 	%r1501, %r1500, 192;
	mul.wide.u32 	%rd442, %r1501, 8;
	add.s64 	%rd443, %rd439, %rd442;
	st.global.u64 	[%rd443], %rd404;
	ld.shared.u64 	%rd406, [%r210+3072];
	// begin inline asm
	shr.b64 %rd405, %rd406, %r2186;
	// end inline asm
	cvt.u32.u64 	%r1502, %rd405;
	and.b32  	%r1503, %r1502, %r1174;
	shl.b32 	%r1504, %r1503, 2;
	add.s32 	%r1505, %r1491, %r1504;
	ld.shared.u32 	%r1506, [%r1505];
	add.s32 	%r1507, %r208, %r1506;
	add.s32 	%r1508, %r1507, 384;
	mul.wide.u32 	%rd444, %r1508, 8;
	add.s64 	%rd445, %rd439, %rd444;
	st.global.u64 	[%rd445], %rd406;
	ld.shared.u64 	%rd408, [%r210+4608];
	// begin inline asm
	shr.b64 %rd407, %rd408, %r2186;
	// end inline asm
	cvt.u32.u64 	%r1509, %rd407;
	and.b32  	%r1510, %r1509, %r1174;
	shl.b32 	%r1511, %r1510, 2;
	add.s32 	%r1512, %r1491, %r1511;
	ld.shared.u32 	%r1513, [%r1512];
	add.s32 	%r1514, %r208, %r1513;
	add.s32 	%r1515, %r1514, 576;
	mul.wide.u32 	%rd446, %r1515, 8;
	add.s64 	%rd447, %rd439, %rd446;
	st.global.u64 	[%rd447], %rd408;
	ld.shared.u64 	%rd410, [%r210+6144];
	// begin inline asm
	shr.b64 %rd409, %rd410, %r2186;
	// end inline asm
	cvt.u32.u64 	%r1516, %rd409;
	and.b32  	%r1517, %r1516, %r1174;
	shl.b32 	%r1518, %r1517, 2;
	add.s32 	%r1519, %r1491, %r1518;
	ld.shared.u32 	%r1520, [%r1519];
	add.s32 	%r1521, %r208, %r1520;
	add.s32 	%r1522, %r1521, 768;
	mul.wide.u32 	%rd448, %r1522, 8;
	add.s64 	%rd449, %rd439, %rd448;
	st.global.u64 	[%rd449], %rd410;
	ld.shared.u64 	%rd412, [%r210+7680];
	// begin inline asm
	shr.b64 %rd411, %rd412, %r2186;
	// end inline asm
	cvt.u32.u64 	%r1523, %rd411;
	and.b32  	%r1524, %r1523, %r1174;
	shl.b32 	%r1525, %r1524, 2;
	add.s32 	%r1526, %r1491, %r1525;
	ld.shared.u32 	%r1527, [%r1526];
	add.s32 	%r1528, %r208, %r1527;
	add.s32 	%r1529, %r1528, 960;
	mul.wide.u32 	%rd450, %r1529, 8;
	add.s64 	%rd451, %rd439, %rd450;
	st.global.u64 	[%rd451], %rd412;
	ld.shared.u64 	%rd414, [%r210+9216];
	// begin inline asm
	shr.b64 %rd413, %rd414, %r2186;
	// end inline asm
	cvt.u32.u64 	%r1530, %rd413;
	and.b32  	%r1531, %r1530, %r1174;
	shl.b32 	%r1532, %r1531, 2;
	add.s32 	%r1533, %r1491, %r1532;
	ld.shared.u32 	%r1534, [%r1533];
	add.s32 	%r1535, %r208, %r1534;
	add.s32 	%r1536, %r1535, 1152;
	mul.wide.u32 	%rd452, %r1536, 8;
	add.s64 	%rd453, %rd439, %rd452;
	st.global.u64 	[%rd453], %rd414;
	ld.shared.u64 	%rd416, [%r210+10752];
	// begin inline asm
	shr.b64 %rd415, %rd416, %r2186;
	// end inline asm
	cvt.u32.u64 	%r1537, %rd415;
	and.b32  	%r1538, %r1537, %r1174;
	shl.b32 	%r1539, %r1538, 2;
	add.s32 	%r1540, %r1491, %r1539;
	ld.shared.u32 	%r1541, [%r1540];
	add.s32 	%r1542, %r208, %r1541;
	add.s32 	%r1543, %r1542, 1344;
	mul.wide.u32 	%rd454, %r1543, 8;
	add.s64 	%rd455, %rd439, %rd454;
	st.global.u64 	[%rd455], %rd416;
	ld.shared.u64 	%rd418, [%r210+12288];
	// begin inline asm
	shr.b64 %rd417, %rd418, %r2186;
	// end inline asm
	cvt.u32.u64 	%r1544, %rd417;
	and.b32  	%r1545, %r1544, %r1174;
	shl.b32 	%r1546, %r1545, 2;
	add.s32 	%r1547, %r1491, %r1546;
	ld.shared.u32 	%r1548, [%r1547];
	add.s32 	%r1549, %r208, %r1548;
	add.s32 	%r1550, %r1549, 1536;
	mul.wide.u32 	%rd456, %r1550, 8;
	add.s64 	%rd457, %rd439, %rd456;
	st.global.u64 	[%rd457], %rd418;
	ld.shared.u64 	%rd420, [%r210+13824];
	// begin inline asm
	shr.b64 %rd419, %rd420, %r2186;
	// end inline asm
	cvt.u32.u64 	%r1551, %rd419;
	and.b32  	%r1552, %r1551, %r1174;
	shl.b32 	%r1553, %r1552, 2;
	add.s32 	%r1554, %r1491, %r1553;
	ld.shared.u32 	%r1555, [%r1554];
	add.s32 	%r1556, %r208, %r1555;
	add.s32 	%r1557, %r1556, 1728;
	mul.wide.u32 	%rd458, %r1557, 8;
	add.s64 	%rd459, %rd439, %rd458;
	st.global.u64 	[%rd459], %rd420;
	ld.shared.u64 	%rd422, [%r210+15360];
	// begin inline asm
	shr.b64 %rd421, %rd422, %r2186;
	// end inline asm
	cvt.u32.u64 	%r1558, %rd421;
	and.b32  	%r1559, %r1558, %r1174;
	shl.b32 	%r1560, %r1559, 2;
	add.s32 	%r1561, %r1491, %r1560;
	ld.shared.u32 	%r1562, [%r1561];
	add.s32 	%r1563, %r208, %r1562;
	add.s32 	%r1564, %r1563, 1920;
	mul.wide.u32 	%rd460, %r1564, 8;
	add.s64 	%rd461, %rd439, %rd460;
	st.global.u64 	[%rd461], %rd422;
	ld.shared.u64 	%rd424, [%r210+16896];
	// begin inline asm
	shr.b64 %rd423, %rd424, %r2186;
	// end inline asm
	cvt.u32.u64 	%r1565, %rd423;
	and.b32  	%r1566, %r1565, %r1174;
	shl.b32 	%r1567, %r1566, 2;
	add.s32 	%r1568, %r1491, %r1567;
	ld.shared.u32 	%r1569, [%r1568];
	add.s32 	%r1570, %r208, %r1569;
	add.s32 	%r1571, %r1570, 2112;
	mul.wide.u32 	%rd462, %r1571, 8;
	add.s64 	%rd463, %rd439, %rd462;
	st.global.u64 	[%rd463], %rd424;
	ld.shared.u64 	%rd426, [%r210+18432];
	// begin inline asm
	shr.b64 %rd425, %rd426, %r2186;
	// end inline asm
	cvt.u32.u64 	%r1572, %rd425;
	and.b32  	%r1573, %r1572, %r1174;
	shl.b32 	%r1574, %r1573, 2;
	add.s32 	%r1575, %r1491, %r1574;
	ld.shared.u32 	%r1576, [%r1575];
	add.s32 	%r1577, %r208, %r1576;
	add.s32 	%r1578, %r1577, 2304;
	mul.wide.u32 	%rd464, %r1578, 8;
	add.s64 	%rd465, %rd439, %rd464;
	st.global.u64 	[%rd465], %rd426;
	ld.shared.u64 	%rd428, [%r210+19968];
	// begin inline asm
	shr.b64 %rd427, %rd428, %r2186;
	// end inline asm
	cvt.u32.u64 	%r1579, %rd427;
	and.b32  	%r1580, %r1579, %r1174;
	shl.b32 	%r1581, %r1580, 2;
	add.s32 	%r1582, %r1491, %r1581;
	ld.shared.u32 	%r1583, [%r1582];
	add.s32 	%r1584, %r208, %r1583;
	add.s32 	%r1585, %r1584, 2496;
	mul.wide.u32 	%rd466, %r1585, 8;
	add.s64 	%rd467, %rd439, %rd466;
	st.global.u64 	[%rd467], %rd428;
	ld.shared.u64 	%rd430, [%r210+21504];
	// begin inline asm
	shr.b64 %rd429, %rd430, %r2186;
	// end inline asm
	cvt.u32.u64 	%r1586, %rd429;
	and.b32  	%r1587, %r1586, %r1174;
	shl.b32 	%r1588, %r1587, 2;
	add.s32 	%r1589, %r1491, %r1588;
	ld.shared.u32 	%r1590, [%r1589];
	add.s32 	%r1591, %r208, %r1590;
	add.s32 	%r1592, %r1591, 2688;
	mul.wide.u32 	%rd468, %r1592, 8;
	add.s64 	%rd469, %rd439, %rd468;
	st.global.u64 	[%rd469], %rd430;
	ld.shared.u64 	%rd432, [%r210+23040];
	// begin inline asm
	shr.b64 %rd431, %rd432, %r2186;
	// end inline asm
	cvt.u32.u64 	%r1593, %rd431;
	and.b32  	%r1594, %r1593, %r1174;
	shl.b32 	%r1595, %r1594, 2;
	add.s32 	%r1596, %r1491, %r1595;
	ld.shared.u32 	%r1597, [%r1596];
	add.s32 	%r1598, %r208, %r1597;
	add.s32 	%r1599, %r1598, 2880;
	mul.wide.u32 	%rd470, %r1599, 8;
	add.s64 	%rd471, %rd439, %rd470;
	st.global.u64 	[%rd471], %rd432;
	ld.shared.u64 	%rd434, [%r210+24576];
	// begin inline asm
	shr.b64 %rd433, %rd434, %r2186;
	// end inline asm
	cvt.u32.u64 	%r1600, %rd433;
	and.b32  	%r1601, %r1600, %r1174;
	shl.b32 	%r1602, %r1601, 2;
	add.s32 	%r1603, %r1491, %r1602;
	ld.shared.u32 	%r1604, [%r1603];
	add.s32 	%r1605, %r208, %r1604;
	add.s32 	%r1606, %r1605, 3072;
	mul.wide.u32 	%rd472, %r1606, 8;
	add.s64 	%rd473, %rd439, %rd472;
	st.global.u64 	[%rd473], %rd434;
	ld.shared.u64 	%rd436, [%r210+26112];
	// begin inline asm
	shr.b64 %rd435, %rd436, %r2186;
	// end inline asm
	cvt.u32.u64 	%r1607, %rd435;
	and.b32  	%r1608, %r1607, %r1174;
	shl.b32 	%r1609, %r1608, 2;
	add.s32 	%r1610, %r1491, %r1609;
	ld.shared.u32 	%r1611, [%r1610];
	add.s32 	%r1612, %r208, %r1611;
	add.s32 	%r1613, %r1612, 3264;
	mul.wide.u32 	%rd474, %r1613, 8;
	add.s64 	%rd475, %rd439, %rd474;
	st.global.u64 	[%rd475], %rd436;
	ld.shared.u64 	%rd438, [%r210+27648];
	// begin inline asm
	shr.b64 %rd437, %rd438, %r2186;
	// end inline asm
	cvt.u32.u64 	%r1614, %rd437;
	and.b32  	%r1615, %r1614, %r1174;
	shl.b32 	%r1616, %r1615, 2;
	add.s32 	%r1617, %r1491, %r1616;
	ld.shared.u32 	%r1618, [%r1617];
	add.s32 	%r1619, %r208, %r1618;
	add.s32 	%r1620, %r1619, 3456;
	mul.wide.u32 	%rd476, %r1620, 8;
	add.s64 	%rd477, %rd439, %rd476;
	st.global.u64 	[%rd477], %rd438;
	add.s32 	%r2277, %r2277, 3648;
	bar.sync 	0;
	add.s32 	%r2278, %r2278, -3648;
	setp.gt.s32 	%p86, %r2278, 3647;
	@%p86 bra 	$L__BB14_41;
$L__BB14_56:
	setp.ge.s32 	%p87, %r2277, %r2;
	@%p87 bra 	$L__BB14_225;
	ld.param.u64 	%rd621, [_ZN3cub18CUB_300001_SM_10006detail10radix_sort30DeviceSegmentedRadixSortKernelINS1_5radix10policy_hubIyNS0_8NullTypeEiE10Policy1000ELb0ELNS0_9SortOrderE0EyS6_PySA_iNS1_21identity_decomposer_tEEEvPKT2_PSC_PKT3_PSG_T4_T5_iiiT7__param_0];
	shfl.sync.idx.b32	%r242|%p88, %r2278, 0, 31, -1;
	cvt.s64.s32 	%rd479, %r2277;
	mov.u32 	%r243, %tid.x;
	setp.ge.s32 	%p89, %r243, %r242;
	cvt.u64.u32 	%rd480, %r243;
	add.s64 	%rd481, %rd480, %rd479;
	cvta.to.global.u64 	%rd482, %rd621;
	shl.b64 	%rd483, %rd481, 3;
	add.s64 	%rd71, %rd482, %rd483;
	mov.b64 	%rd643, -1;
	@%p89 bra 	$L__BB14_59;
	ld.global.u64 	%rd643, [%rd71];
$L__BB14_59:
	add.s32 	%r1621, %r243, 192;
	setp.ge.s32 	%p90, %r1621, %r242;
	mov.b64 	%rd644, -1;
	@%p90 bra 	$L__BB14_61;
	ld.global.u64 	%rd644, [%rd71+1536];
$L__BB14_61:
	add.s32 	%r1622, %r243, 384;
	setp.ge.s32 	%p91, %r1622, %r242;
	mov.b64 	%rd645, -1;
	@%p91 bra 	$L__BB14_63;
	ld.global.u64 	%rd645, [%rd71+3072];
$L__BB14_63:
	add.s32 	%r1623, %r243, 576;
	setp.ge.s32 	%p92, %r1623, %r242;
	mov.b64 	%rd646, -1;
	@%p92 bra 	$L__BB14_65;
	ld.global.u64 	%rd646, [%rd71+4608];
$L__BB14_65:
	add.s32 	%r1624, %r243, 768;
	setp.ge.s32 	%p93, %r1624, %r242;
	mov.b64 	%rd647, -1;
	@%p93 bra 	$L__BB14_67;
	ld.global.u64 	%rd647, [%rd71+6144];
$L__BB14_67:
	add.s32 	%r1625, %r243, 960;
	setp.ge.s32 	%p94, %r1625, %r242;
	mov.b64 	%rd648, -1;
	@%p94 bra 	$L__BB14_69;
	ld.global.u64 	%rd648, [%rd71+7680];
$L__BB14_69:
	add.s32 	%r1626, %r243, 1152;
	setp.ge.s32 	%p95, %r1626, %r242;
	mov.b64 	%rd649, -1;
	@%p95 bra 	$L__BB14_71;
	ld.global.u64 	%rd649, [%rd71+9216];
$L__BB14_71:
	add.s32 	%r1627, %r243, 1344;
	setp.ge.s32 	%p96, %r1627, %r242;
	mov.b64 	%rd650, -1;
	@%p96 bra 	$L__BB14_73;
	ld.global.u64 	%rd650, [%rd71+10752];
$L__BB14_73:
	add.s32 	%r1628, %r243, 1536;
	setp.ge.s32 	%p97, %r1628, %r242;
	mov.b64 	%rd651, -1;
	@%p97 bra 	$L__BB14_75;
	ld.global.u64 	%rd651, [%rd71+12288];
$L__BB14_75:
	add.s32 	%r1629, %r243, 1728;
	setp.ge.s32 	%p98, %r1629, %r242;
	mov.b64 	%rd652, -1;
	@%p98 bra 	$L__BB14_77;
	ld.global.u64 	%rd652, [%rd71+13824];
$L__BB14_77:
	add.s32 	%r1630, %r243, 1920;
	setp.ge.s32 	%p99, %r1630, %r242;
	mov.b64 	%rd653, -1;
	@%p99 bra 	$L__BB14_79;
	ld.global.u64 	%rd653, [%rd71+15360];
$L__BB14_79:
	add.s32 	%r1631, %r243, 2112;
	setp.ge.s32 	%p100, %r1631, %r242;
	mov.b64 	%rd654, -1;
	@%p100 bra 	$L__BB14_81;
	ld.global.u64 	%rd654, [%rd71+16896];
$L__BB14_81:
	add.s32 	%r1632, %r243, 2304;
	setp.ge.s32 	%p101, %r1632, %r242;
	mov.b64 	%rd655, -1;
	@%p101 bra 	$L__BB14_83;
	ld.global.u64 	%rd655, [%rd71+18432];
$L__BB14_83:
	add.s32 	%r1633, %r243, 2496;
	setp.ge.s32 	%p102, %r1633, %r242;
	mov.b64 	%rd656, -1;
	@%p102 bra 	$L__BB14_85;
	ld.global.u64 	%rd656, [%rd71+19968];
$L__BB14_85:
	add.s32 	%r1634, %r243, 2688;
	setp.ge.s32 	%p103, %r1634, %r242;
	mov.b64 	%rd657, -1;
	@%p103 bra 	$L__BB14_87;
	ld.global.u64 	%rd657, [%rd71+21504];
$L__BB14_87:
	add.s32 	%r1635, %r243, 2880;
	setp.ge.s32 	%p104, %r1635, %r242;
	mov.b64 	%rd658, -1;
	@%p104 bra 	$L__BB14_89;
	ld.global.u64 	%rd658, [%rd71+23040];
$L__BB14_89:
	or.b32  	%r1636, %r243, 3072;
	setp.ge.s32 	%p105, %r1636, %r242;
	mov.b64 	%rd659, -1;
	@%p105 bra 	$L__BB14_91;
	ld.global.u64 	%rd659, [%rd71+24576];
$L__BB14_91:
	add.s32 	%r1637, %r243, 3264;
	setp.ge.s32 	%p106, %r1637, %r242;
	mov.b64 	%rd660, -1;
	@%p106 bra 	$L__BB14_93;
	ld.global.u64 	%rd660, [%rd71+26112];
$L__BB14_93:
	add.s32 	%r1638, %r243, 3456;
	setp.ge.s32 	%p107, %r1638, %r242;
	mov.b64 	%rd661, -1;
	@%p107 bra 	$L__BB14_95;
	ld.global.u64 	%rd661, [%rd71+27648];
$L__BB14_95:
	ld.param.u32 	%r2211, [_ZN3cub18CUB_300001_SM_10006detail10radix_sort30DeviceSegmentedRadixSortKernelINS1_5radix10policy_hubIyNS0_8NullTypeEiE10Policy1000ELb0ELNS0_9SortOrderE0EyS6_PySA_iNS1_21identity_decomposer_tEEEvPKT2_PSC_PKT3_PSG_T4_T5_iiiT7__param_8];
	ld.param.u32 	%r2187, [_ZN3cub18CUB_300001_SM_10006detail10radix_sort30DeviceSegmentedRadixSortKernelINS1_5radix10policy_hubIyNS0_8NullTypeEiE10Policy1000ELb0ELNS0_9SortOrderE0EyS6_PySA_iNS1_21identity_decomposer_tEEEvPKT2_PSC_PKT3_PSG_T4_T5_iiiT7__param_7];
	shl.b32 	%r1691, %r243, 2;
	mov.u32 	%r1692, _ZZN3cub18CUB_300001_SM_10006detail10radix_sort30DeviceSegmentedRadixSortKernelINS1_5radix10policy_hubIyNS0_8NullTypeEiE10Policy1000ELb0ELNS0_9SortOrderE0EyS6_PySA_iNS1_21identity_decomposer_tEEEvPKT2_PSC_PKT3_PSG_T4_T5_iiiT7_E12temp_storage;
	add.s32 	%r1693, %r1692, %r1691;
	add.s32 	%r1694, %r1693, %r1691;
	st.shared.u64 	[%r1694], %rd643;
	st.shared.u64 	[%r1694+1536], %rd644;
	st.shared.u64 	[%r1694+3072], %rd645;
	st.shared.u64 	[%r1694+4608], %rd646;
	st.shared.u64 	[%r1694+6144], %rd647;
	st.shared.u64 	[%r1694+7680], %rd648;
	st.shared.u64 	[%r1694+9216], %rd649;
	st.shared.u64 	[%r1694+10752], %rd650;
	st.shared.u64 	[%r1694+12288], %rd651;
	st.shared.u64 	[%r1694+13824], %rd652;
	st.shared.u64 	[%r1694+15360], %rd653;
	st.shared.u64 	[%r1694+16896], %rd654;
	st.shared.u64 	[%r1694+18432], %rd655;
	st.shared.u64 	[%r1694+19968], %rd656;
	st.shared.u64 	[%r1694+21504], %rd657;
	st.shared.u64 	[%r1694+23040], %rd658;
	st.shared.u64 	[%r1694+24576], %rd659;
	st.shared.u64 	[%r1694+26112], %rd660;
	st.shared.u64 	[%r1694+27648], %rd661;
	bar.sync 	0;
	mad.lo.s32 	%r1695, %r243, 144, %r1694;
	ld.shared.u64 	%rd110, [%r1695];
	ld.shared.u64 	%rd111, [%r1695+8];
	ld.shared.u64 	%rd112, [%r1695+16];
	ld.shared.u64 	%rd113, [%r1695+24];
	ld.shared.u64 	%rd114, [%r1695+32];
	ld.shared.u64 	%rd115, [%r1695+40];
	ld.shared.u64 	%rd116, [%r1695+48];
	ld.shared.u64 	%rd117, [%r1695+56];
	ld.shared.u64 	%rd118, [%r1695+64];
	ld.shared.u64 	%rd119, [%r1695+72];
	ld.shared.u64 	%rd120, [%r1695+80];
	ld.shared.u64 	%rd121, [%r1695+88];
	ld.shared.u64 	%rd122, [%r1695+96];
	ld.shared.u64 	%rd123, [%r1695+104];
	ld.shared.u64 	%rd124, [%r1695+112];
	ld.shared.u64 	%rd125, [%r1695+120];
	ld.shared.u64 	%rd126, [%r1695+128];
	ld.shared.u64 	%rd127, [%r1695+136];
	ld.shared.u64 	%rd128, [%r1695+144];
	bar.sync 	0;
	mov.b32 	%r1687, 0;
	st.shared.u32 	[%r1693], %r1687;
	st.shared.u32 	[%r1693+768], %r1687;
	st.shared.u32 	[%r1693+1536], %r1687;
	st.shared.u32 	[%r1693+2304], %r1687;
	st.shared.u32 	[%r1693+3072], %r1687;
	st.shared.u32 	[%r1693+3840], %r1687;
	st.shared.u32 	[%r1693+4608], %r1687;
	st.shared.u32 	[%r1693+5376], %r1687;
	st.shared.u32 	[%r1693+6144], %r1687;
	st.shared.u32 	[%r1693+6912], %r1687;
	st.shared.u32 	[%r1693+7680], %r1687;
	st.shared.u32 	[%r1693+8448], %r1687;
	st.shared.u32 	[%r1693+9216], %r1687;
	st.shared.u32 	[%r1693+9984], %r1687;
	st.shared.u32 	[%r1693+10752], %r1687;
	st.shared.u32 	[%r1693+11520], %r1687;
	st.shared.u32 	[%r1693+12288], %r1687;
	st.shared.u32 	[%r1693+13056], %r1687;
	st.shared.u32 	[%r1693+13824], %r1687;
	st.shared.u32 	[%r1693+14592], %r1687;
	st.shared.u32 	[%r1693+15360], %r1687;
	st.shared.u32 	[%r1693+16128], %r1687;
	st.shared.u32 	[%r1693+16896], %r1687;
	st.shared.u32 	[%r1693+17664], %r1687;
	st.shared.u32 	[%r1693+18432], %r1687;
	st.shared.u32 	[%r1693+19200], %r1687;
	st.shared.u32 	[%r1693+19968], %r1687;
	st.shared.u32 	[%r1693+20736], %r1687;
	st.shared.u32 	[%r1693+21504], %r1687;
	st.shared.u32 	[%r1693+22272], %r1687;
	st.shared.u32 	[%r1693+23040], %r1687;
	st.shared.u32 	[%r1693+23808], %r1687;
	st.shared.u32 	[%r1693+24576], %r1687;
	mov.b64 	%rd503, 1;
	// begin inline asm
	shl.b64 %rd502, %rd503, %r2211;
	// end inline asm
	add.s64 	%rd505, %rd502, -1;
	// begin inline asm
	shl.b64 %rd504, %rd505, %r1687;
	// end inline asm
	// begin inline asm
	shr.b64 %rd506, %rd110, %r2187;
	// end inline asm
	cvt.u32.u64 	%r1696, %rd506;
	cvt.u32.u64 	%r1697, %rd504;
	and.b32  	%r1698, %r1697, %r1696;
	and.b32  	%r1699, %r1698, 31;
	mad.lo.s32 	%r1700, %r1699, 768, %r1693;
	shr.u32 	%r1701, %r1698, 4;
	and.b32  	%r1702, %r1701, 268435454;
	add.s32 	%r244, %r1700, %r1702;
	ld.shared.u16 	%rs20, [%r244];
	add.s16 	%rs144, %rs20, 1;
	st.shared.u16 	[%r244], %rs144;
	// begin inline asm
	shr.b64 %rd508, %rd111, %r2187;
	// end inline asm
	cvt.u32.u64 	%r1703, %rd508;
	and.b32  	%r1704, %r1697, %r1703;
	and.b32  	%r1705, %r1704, 31;
	mad.lo.s32 	%r1706, %r1705, 768, %r1693;
	shr.u32 	%r1707, %r1704, 4;
	and.b32  	%r1708, %r1707, 268435454;
	add.s32 	%r245, %r1706, %r1708;
	ld.shared.u16 	%rs21, [%r245];
	add.s16 	%rs145, %rs21, 1;
	st.shared.u16 	[%r245], %rs145;
	// begin inline asm
	shr.b64 %rd510, %rd112, %r2187;
	// end inline asm
	cvt.u32.u64 	%r1709, %rd510;
	and.b32  	%r1710, %r1697, %r1709;
	and.b32  	%r1711, %r1710, 31;
	mad.lo.s32 	%r1712, %r1711, 768, %r1693;
	shr.u32 	%r1713, %r1710, 4;
	and.b32  	%r1714, %r1713, 268435454;
	add.s32 	%r246, %r1712, %r1714;
	ld.shared.u16 	%rs22, [%r246];
	add.s16 	%rs146, %rs22, 1;
	st.shared.u16 	[%r246], %rs146;
	// begin inline asm
	shr.b64 %rd512, %rd113, %r2187;
	// end inline asm
	cvt.u32.u64 	%r1715, %rd512;
	and.b32  	%r1716, %r1697, %r1715;
	and.b32  	%r1717, %r1716, 31;
	mad.lo.s32 	%r1718, %r1717, 768, %r1693;
	shr.u32 	%r1719, %r1716, 4;
	and.b32  	%r1720, %r1719, 268435454;
	add.s32 	%r247, %r1718, %r1720;
	ld.shared.u16 	%rs23, [%r247];
	add.s16 	%rs147, %rs23, 1;
	st.shared.u16 	[%r247], %rs147;
	// begin inline asm
	shr.b64 %rd514, %rd114, %r2187;
	// end inline asm
	cvt.u32.u64 	%r1721, %rd514;
	and.b32  	%r1722, %r1697, %r1721;
	and.b32  	%r1723, %r1722, 31;
	mad.lo.s32 	%r1724, %r1723, 768, %r1693;
	shr.u32 	%r1725, %r1722, 4;
	and.b32  	%r1726, %r1725, 268435454;
	add.s32 	%r248, %r1724, %r1726;
	ld.shared.u16 	%rs24, [%r248];
	add.s16 	%rs148, %rs24, 1;
	st.shared.u16 	[%r248], %rs148;
	// begin inline asm
	shr.b64 %rd516, %rd115, %r2187;
	// end inline asm
	cvt.u32.u64 	%r1727, %rd516;
	and.b32  	%r1728, %r1697, %r1727;
	and.b32  	%r1729, %r1728, 31;
	mad.lo.s32 	%r1730, %r1729, 768, %r1693;
	shr.u32 	%r1731, %r1728, 4;
	and.b32  	%r1732, %r1731, 268435454;
	add.s32 	%r249, %r1730, %r1732;
	ld.shared.u16 	%rs25, [%r249];
	add.s16 	%rs149, %rs25, 1;
	st.shared.u16 	[%r249], %rs149;
	// begin inline asm
	shr.b64 %rd518, %rd116, %r2187;
	// end inline asm
	cvt.u32.u64 	%r1733, %rd518;
	and.b32  	%r1734, %r1697, %r1733;
	and.b32  	%r1735, %r1734, 31;
	mad.lo.s32 	%r1736, %r1735, 768, %r1693;
	shr.u32 	%r1737, %r1734, 4;
	and.b32  	%r1738, %r1737, 268435454;
	add.s32 	%r250, %r1736, %r1738;
	ld.shared.u16 	%rs26, [%r250];
	add.s16 	%rs150, %rs26, 1;
	st.shared.u16 	[%r250], %rs150;
	// begin inline asm
	shr.b64 %rd520, %rd117, %r2187;
	// end inline asm
	cvt.u32.u64 	%r1739, %rd520;
	and.b32  	%r1740, %r1697, %r1739;
	and.b32  	%r1741, %r1740, 31;
	mad.lo.s32 	%r1742, %r1741, 768, %r1693;
	shr.u32 	%r1743, %r1740, 4;
	and.b32  	%r1744, %r1743, 268435454;
	add.s32 	%r251, %r1742, %r1744;
	ld.shared.u16 	%rs27, [%r251];
	add.s16 	%rs151, %rs27, 1;
	st.shared.u16 	[%r251], %rs151;
	// begin inline asm
	shr.b64 %rd522, %rd118, %r2187;
	// end inline asm
	cvt.u32.u64 	%r1745, %rd522;
	and.b32  	%r1746, %r1697, %r1745;
	and.b32  	%r1747, %r1746, 31;
	mad.lo.s32 	%r1748, %r1747, 768, %r1693;
	shr.u32 	%r1749, %r1746, 4;
	and.b32  	%r1750, %r1749, 268435454;
	add.s32 	%r252, %r1748, %r1750;
	ld.shared.u16 	%rs28, [%r252];
	add.s16 	%rs152, %rs28, 1;
	st.shared.u16 	[%r252], %rs152;
	// begin inline asm
	shr.b64 %rd524, %rd119, %r2187;
	// end inline asm
	cvt.u32.u64 	%r1751, %rd524;
	and.b32  	%r1752, %r1697, %r1751;
	and.b32  	%r1753, %r1752, 31;
	mad.lo.s32 	%r1754, %r1753, 768, %r1693;
	shr.u32 	%r1755, %r1752, 4;
	and.b32  	%r1756, %r1755, 268435454;
	add.s32 	%r253, %r1754, %r1756;
	ld.shared.u16 	%rs29, [%r253];
	add.s16 	%rs153, %rs29, 1;
	st.shared.u16 	[%r253], %rs153;
	// begin inline asm
	shr.b64 %rd526, %rd120, %r2187;
	// end inline asm
	cvt.u32.u64 	%r1757, %rd526;
	and.b32  	%r1758, %r1697, %r1757;
	and.b32  	%r1759, %r1758, 31;
	mad.lo.s32 	%r1760, %r1759, 768, %r1693;
	shr.u32 	%r1761, %r1758, 4;
	and.b32  	%r1762, %r1761, 268435454;
	add.s32 	%r254, %r1760, %r1762;
	ld.shared.u16 	%rs30, [%r254];
	add.s16 	%rs154, %rs30, 1;
	st.shared.u16 	[%r254], %rs154;
	// begin inline asm
	shr.b64 %rd528, %rd121, %r2187;
	// end inline asm
	cvt.u32.u64 	%r1763, %rd528;
	and.b32  	%r1764, %r1697, %r1763;
	and.b32  	%r1765, %r1764, 31;
	mad.lo.s32 	%r1766, %r1765, 768, %r1693;
	shr.u32 	%r1767, %r1764, 4;
	and.b32  	%r1768, %r1767, 268435454;
	add.s32 	%r255, %r1766, %r1768;
	ld.shared.u16 	%rs31, [%r255];
	add.s16 	%rs155, %rs31, 1;
	st.shared.u16 	[%r255], %rs155;
	// begin inline asm
	shr.b64 %rd530, %rd122, %r2187;
	// end inline asm
	cvt.u32.u64 	%r1769, %rd530;
	and.b32  	%r1770, %r1697, %r1769;
	and.b32  	%r1771, %r1770, 31;
	mad.lo.s32 	%r1772, %r1771, 768, %r1693;
	shr.u32 	%r1773, %r1770, 4;
	and.b32  	%r1774, %r1773, 268435454;
	add.s32 	%r256, %r1772, %r1774;
	ld.shared.u16 	%rs32, [%r256];
	add.s16 	%rs156, %rs32, 1;
	st.shared.u16 	[%r256], %rs156;
	// begin inline asm
	shr.b64 %rd532, %rd123, %r2187;
	// end inline asm
	cvt.u32.u64 	%r1775, %rd532;
	and.b32  	%r1776, %r1697, %r1775;
	and.b32  	%r1777, %r1776, 31;
	mad.lo.s32 	%r1778, %r1777, 768, %r1693;
	shr.u32 	%r1779, %r1776, 4;
	and.b32  	%r1780, %r1779, 268435454;
	add.s32 	%r257, %r1778, %r1780;
	ld.shared.u16 	%rs33, [%r257];
	add.s16 	%rs157, %rs33, 1;
	st.shared.u16 	[%r257], %rs157;
	// begin inline asm
	shr.b64 %rd534, %rd124, %r2187;
	// end inline asm
	cvt.u32.u64 	%r1781, %rd534;
	and.b32  	%r1782, %r1697, %r1781;
	and.b32  	%r1783, %r1782, 31;
	mad.lo.s32 	%r1784, %r1783, 768, %r1693;
	shr.u32 	%r1785, %r1782, 4;
	and.b32  	%r1786, %r1785, 268435454;
	add.s32 	%r258, %r1784, %r1786;
	ld.shared.u16 	%rs34, [%r258];
	add.s16 	%rs158, %rs34, 1;
	st.shared.u16 	[%r258], %rs158;
	// begin inline asm
	shr.b64 %rd536, %rd125, %r2187;
	// end inline asm
	cvt.u32.u64 	%r1787, %rd536;
	and.b32  	%r1788, %r1697, %r1787;
	and.b32  	%r1789, %r1788, 31;
	mad.lo.s32 	%r1790, %r1789, 768, %r1693;
	shr.u32 	%r1791, %r1788, 4;
	and.b32  	%r1792, %r1791, 268435454;
	add.s32 	%r259, %r1790, %r1792;
	ld.shared.u16 	%rs35, [%r259];
	add.s16 	%rs159, %rs35, 1;
	st.shared.u16 	[%r259], %rs159;
	// begin inline asm
	shr.b64 %rd538, %rd126, %r2187;
	// end inline asm
	cvt.u32.u64 	%r1793, %rd538;
	and.b32  	%r1794, %r1697, %r1793;
	and.b32  	%r1795, %r1794, 31;
	mad.lo.s32 	%r1796, %r1795, 768, %r1693;
	shr.u32 	%r1797, %r1794, 4;
	and.b32  	%r1798, %r1797, 268435454;
	add.s32 	%r260, %r1796, %r1798;
	ld.shared.u16 	%rs36, [%r260];
	add.s16 	%rs160, %rs36, 1;
	st.shared.u16 	[%r260], %rs160;
	// begin inline asm
	shr.b64 %rd540, %rd127, %r2187;
	// end inline asm
	cvt.u32.u64 	%r1799, %rd540;
	and.b32  	%r1800, %r1697, %r1799;
	and.b32  	%r1801, %r1800, 31;
	mad.lo.s32 	%r1802, %r1801, 768, %r1693;
	shr.u32 	%r1803, %r1800, 4;
	and.b32  	%r1804, %r1803, 268435454;
	add.s32 	%r261, %r1802, %r1804;
	ld.shared.u16 	%rs37, [%r261];
	add.s16 	%rs161, %rs37, 1;
	st.shared.u16 	[%r261], %rs161;
	// begin inline asm
	shr.b64 %rd542, %rd128, %r2187;
	// end inline asm
	cvt.u32.u64 	%r1805, %rd542;
	and.b32  	%r1806, %r1697, %r1805;
	and.b32  	%r1807, %r1806, 31;
	mad.lo.s32 	%r1808, %r1807, 768, %r1693;
	shr.u32 	%r1809, %r1806, 4;
	and.b32  	%r1810, %r1809, 268435454;
	add.s32 	%r262, %r1808, %r1810;
	ld.shared.u16 	%rs38, [%r262];
	add.s16 	%rs162, %rs38, 1;
	st.shared.u16 	[%r262], %rs162;
	bar.sync 	0;
	mad.lo.s32 	%r1811, %r243, -20, %r1695;
	ld.shared.u32 	%r263, [%r1811];
	ld.shared.u32 	%r1812, [%r1811+4];
	ld.shared.u32 	%r1813, [%r1811+8];
	ld.shared.u32 	%r1814, [%r1811+12];
	ld.shared.u32 	%r1815, [%r1811+16];
	ld.shared.u32 	%r1816, [%r1811+20];
	ld.shared.u32 	%r1817, [%r1811+24];
	ld.shared.u32 	%r1818, [%r1811+28];
	ld.shared.u32 	%r1819, [%r1811+32];
	ld.shared.u32 	%r1820, [%r1811+36];
	ld.shared.u32 	%r1821, [%r1811+40];
	ld.shared.u32 	%r1822, [%r1811+44];
	ld.shared.u32 	%r1823, [%r1811+48];
	ld.shared.u32 	%r1824, [%r1811+52];
	ld.shared.u32 	%r1825, [%r1811+56];
	ld.shared.u32 	%r1826, [%r1811+60];
	ld.shared.u32 	%r1827, [%r1811+64];
	ld.shared.u32 	%r1828, [%r1811+68];
	ld.shared.u32 	%r1829, [%r1811+72];
	ld.shared.u32 	%r1830, [%r1811+76];
	ld.shared.u32 	%r1831, [%r1811+80];
	ld.shared.u32 	%r1832, [%r1811+84];
	ld.shared.u32 	%r1833, [%r1811+88];
	ld.shared.u32 	%r1834, [%r1811+92];
	ld.shared.u32 	%r1835, [%r1811+96];
	ld.shared.u32 	%r1836, [%r1811+100];
	ld.shared.u32 	%r1837, [%r1811+104];
	ld.shared.u32 	%r1838, [%r1811+108];
	ld.shared.u32 	%r1839, [%r1811+112];
	ld.shared.u32 	%r1840, [%r1811+116];
	ld.shared.u32 	%r1841, [%r1811+120];
	ld.shared.u32 	%r1842, [%r1811+124];
	ld.shared.u32 	%r1843, [%r1811+128];
	add.s32 	%r264, %r1812, %r263;
	add.s32 	%r265, %r1813, %r264;
	add.s32 	%r266, %r1814, %r265;
	add.s32 	%r267, %r1815, %r266;
	add.s32 	%r268, %r1816, %r267;
	add.s32 	%r269, %r1817, %r268;
	add.s32 	%r270, %r1818, %r269;
	add.s32 	%r271, %r1819, %r270;
	add.s32 	%r272, %r1820, %r271;
	add.s32 	%r273, %r1821, %r272;
	add.s32 	%r274, %r1822, %r273;
	add.s32 	%r275, %r1823, %r274;
	add.s32 	%r276, %r1824, %r275;
	add.s32 	%r277, %r1825, %r276;
	add.s32 	%r278, %r1826, %r277;
	add.s32 	%r279, %r1827, %r278;
	add.s32 	%r280, %r1828, %r279;
	add.s32 	%r281, %r1829, %r280;
	add.s32 	%r282, %r1830, %r281;
	add.s32 	%r283, %r1831, %r282;
	add.s32 	%r284, %r1832, %r283;
	add.s32 	%r285, %r1833, %r284;
	add.s32 	%r286, %r1834, %r285;
	add.s32 	%r287, %r1835, %r286;
	add.s32 	%r288, %r1836, %r287;
	add.s32 	%r289, %r1837, %r288;
	add.s32 	%r290, %r1838, %r289;
	add.s32 	%r291, %r1839, %r290;
	add.s32 	%r292, %r1840, %r291;
	add.s32 	%r293, %r1841, %r292;
	add.s32 	%r294, %r1842, %r293;
	add.s32 	%r1664, %r1843, %r294;
	mov.b32 	%r1662, 1;
	mov.b32 	%r1689, -1;
	// begin inline asm
	{  .reg .u32 r0;  .reg .pred p;  shfl.sync.up.b32 r0|p, %r1664, %r1662, %r1687, %r1689;  @p add.u32 r0, r0, %r1664;  mov.u32 %r1660, r0;}
	// end inline asm
	mov.b32 	%r1668, 2;
	// begin inline asm
	{  .reg .u32 r0;  .reg .pred p;  shfl.sync.up.b32 r0|p, %r1660, %r1668, %r1687, %r1689;  @p add.u32 r0, r0, %r1660;  mov.u32 %r1666, r0;}
	// end inline asm
	mov.b32 	%r1674, 4;
	// begin inline asm
	{  .reg .u32 r0;  .reg .pred p;  shfl.sync.up.b32 r0|p, %r1666, %r1674, %r1687, %r1689;  @p add.u32 r0, r0, %r1666;  mov.u32 %r1672, r0;}
	// end inline asm
	mov.b32 	%r1680, 8;
	// begin inline asm
	{  .reg .u32 r0;  .reg .pred p;  shfl.sync.up.b32 r0|p, %r1672, %r1680, %r1687, %r1689;  @p add.u32 r0, r0, %r1672;  mov.u32 %r1678, r0;}
	// end inline asm
	mov.b32 	%r1686, 16;
	// begin inline asm
	{  .reg .u32 r0;  .reg .pred p;  shfl.sync.up.b32 r0|p, %r1678, %r1686, %r1687, %r1689;  @p add.u32 r0, r0, %r1678;  mov.u32 %r1684, r0;}
	// end inline asm
	setp.ne.s32 	%p108, %r824, 31;
	@%p108 bra 	$L__BB14_97;
	mov.u32 	%r1844, %tid.x;
	shr.u32 	%r1845, %r1844, 3;
	and.b32  	%r1846, %r1845, 124;
	mov.u32 	%r1847, _ZZN3cub18CUB_300001_SM_10006detail10radix_sort30DeviceSegmentedRadixSortKernelINS1_5radix10policy_hubIyNS0_8NullTypeEiE10Policy1000ELb0ELNS0_9SortOrderE0EyS6_PySA_iNS1_21identity_decomposer_tEEEvPKT2_PSC_PKT3_PSG_T4_T5_iiiT7_E12temp_storage;
	add.s32 	%r1848, %r1847, %r1846;
	st.shared.u32 	[%r1848+25344], %r1684;
$L__BB14_97:
	sub.s32 	%r1849, %r1684, %r1664;
	bar.sync 	0;
	ld.shared.v4.u32 	{%r1850, %r1851, %r1852, %r1853}, [_ZZN3cub18CUB_300001_SM_10006detail10radix_sort30DeviceSegmentedRadixSortKernelINS1_5radix10policy_hubIyNS0_8NullTypeEiE10Policy1000ELb0ELNS0_9SortOrderE0EyS6_PySA_iNS1_21identity_decomposer_tEEEvPKT2_PSC_PKT3_PSG_T4_T5_iiiT7_E12temp_storage+25344];
	mov.u32 	%r1854, %tid.x;
	shr.u32 	%r1855, %r1854, 5;
	add.s32 	%r1856, %r1851, %r1850;
	setp.eq.s32 	%p109, %r1855, 2;
	selp.b32 	%r1857, %r1856, %r1850, %p109;
	add.s32 	%r1858, %r1856, %r1852;
	setp.eq.s32 	%p110, %r1855, 3;
	selp.b32 	%r1859, %r1858, %r1857, %p110;
	add.s32 	%r1860, %r1858, %r1853;
	setp.eq.s32 	%p111, %r1855, 4;
	selp.b32 	%r1861, %r1860, %r1859, %p111;
	ld.shared.v2.u32 	{%r1862, %r1863}, [_ZZN3cub18CUB_300001_SM_10006detail10radix_sort30DeviceSegmentedRadixSortKernelINS1_5radix10policy_hubIyNS0_8NullTypeEiE10Policy1000ELb0ELNS0_9SortOrderE0EyS6_PySA_iNS1_21identity_decomposer_tEEEvPKT2_PSC_PKT3_PSG_T4_T5_iiiT7_E12temp_storage+25360];
	add.s32 	%r1864, %r1860, %r1862;
	setp.eq.s32 	%p112, %r1855, 5;
	selp.b32 	%r1865, %r1864, %r1861, %p112;
	add.s32 	%r297, %r1864, %r1863;
	setp.gt.u32 	%p113, %r1854, 31;
	setp.ne.s32 	%p114, %r824, 0;
	selp.b32 	%r1866, %r1849, 0, %p114;
	add.s32 	%r1867, %r1865, %r1866;
	or.pred  	%p115, %p113, %p114;
	selp.b32 	%r2295, %r1867, %r1849, %p113;
	@%p115 bra 	$L__BB14_99;
	shl.b32 	%r2295, %r297, 16;
	st.shared.u32 	[_ZZN3cub18CUB_300001_SM_10006detail10radix_sort30DeviceSegmentedRadixSortKernelINS1_5radix10policy_hubIyNS0_8NullTypeEiE10Policy1000ELb0ELNS0_9SortOrderE0EyS6_PySA_iNS1_21identity_decomposer_tEEEvPKT2_PSC_PKT3_PSG_T4_T5_iiiT7_E12temp_storage+25376], %r2295;
$L__BB14_99:
	bar.sync 	0;
	mov.u32 	%r1868, %tid.x;
	setp.eq.s32 	%p116, %r1868, 0;
	@%p116 bra 	$L__BB14_101;
	ld.shared.u32 	%r1869, [_ZZN3cub18CUB_300001_SM_10006detail10radix_sort30DeviceSegmentedRadixSortKernelINS1_5radix10policy_hubIyNS0_8NullTypeEiE10Policy1000ELb0ELNS0_9SortOrderE0EyS6_PySA_iNS1_21identity_decomposer_tEEEvPKT2_PSC_PKT3_PSG_T4_T5_iiiT7_E12temp_storage+25376];
	add.s32 	%r2295, %r1869, %r2295;
$L__BB14_101:
	add.s32 	%r1871, %r263, %r2295;
	add.s32 	%r1872, %r264, %r2295;
	add.s32 	%r1873, %r265, %r2295;
	add.s32 	%r1874, %r266, %r2295;
	add.s32 	%r1875, %r267, %r2295;
	add.s32 	%r1876, %r268, %r2295;
	add.s32 	%r1877, %r269, %r2295;
	add.s32 	%r1878, %r270, %r2295;
	add.s32 	%r1879, %r271, %r2295;
	add.s32 	%r1880, %r272, %r2295;
	add.s32 	%r1881, %r273, %r2295;
	add.s32 	%r1882, %r274, %r2295;
	add.s32 	%r1883, %r275, %r2295;
	add.s32 	%r1884, %r276, %r2295;
	add.s32 	%r1885, %r277, %r2295;
	add.s32 	%r1886, %r278, %r2295;
	add.s32 	%r1887, %r279, %r2295;
	add.s32 	%r1888, %r280, %r2295;
	add.s32 	%r1889, %r281, %r2295;
	add.s32 	%r1890, %r282, %r2295;
	add.s32 	%r1891, %r283, %r2295;
	add.s32 	%r1892, %r284, %r2295;
	add.s32 	%r1893, %r285, %r2295;
	add.s32 	%r1894, %r286, %r2295;
	add.s32 	%r1895, %r287, %r2295;
	add.s32 	%r1896, %r288, %r2295;
	add.s32 	%r1897, %r289, %r2295;
	add.s32 	%r1898, %r290, %r2295;
	add.s32 	%r1899, %r291, %r2295;
	add.s32 	%r1900, %r292, %r2295;
	add.s32 	%r1901, %r293, %r2295;
	add.s32 	%r1902, %r294, %r2295;
	mov.u32 	%r303, %tid.x;
	shl.b32 	%r1903, %r303, 2;
	mov.u32 	%r1904, _ZZN3cub18CUB_300001_SM_10006detail10radix_sort30DeviceSegmentedRadixSortKernelINS1_5radix10policy_hubIyNS0_8NullTypeEiE10Policy1000ELb0ELNS0_9SortOrderE0EyS6_PySA_iNS1_21identity_decomposer_tEEEvPKT2_PSC_PKT3_PSG_T4_T5_iiiT7_E12temp_storage;
	add.s32 	%r1905, %r1904, %r1903;
	add.s32 	%r304, %r1905, %r1903;
	mad.lo.s32 	%r1906, %r303, 144, %r304;
	mad.lo.s32 	%r1907, %r303, -20, %r1906;
	st.shared.u32 	[%r1907], %r2295;
	st.shared.u32 	[%r1907+4], %r1871;
	st.shared.u32 	[%r1907+8], %r1872;
	st.shared.u32 	[%r1907+12], %r1873;
	st.shared.u32 	[%r1907+16], %r1874;
	st.shared.u32 	[%r1907+20], %r1875;
	st.shared.u32 	[%r1907+24], %r1876;
	st.shared.u32 	[%r1907+28], %r1877;
	st.shared.u32 	[%r1907+32], %r1878;
	st.shared.u32 	[%r1907+36], %r1879;
	st.shared.u32 	[%r1907+40], %r1880;
	st.shared.u32 	[%r1907+44], %r1881;
	st.shared.u32 	[%r1907+48], %r1882;
	st.shared.u32 	[%r1907+52], %r1883;
	st.shared.u32 	[%r1907+56], %r1884;
	st.shared.u32 	[%r1907+60], %r1885;
	st.shared.u32 	[%r1907+64], %r1886;
	st.shared.u32 	[%r1907+68], %r1887;
	st.shared.u32 	[%r1907+72], %r1888;
	st.shared.u32 	[%r1907+76], %r1889;
	st.shared.u32 	[%r1907+80], %r1890;
	st.shared.u32 	[%r1907+84], %r1891;
	st.shared.u32 	[%r1907+88], %r1892;
	st.shared.u32 	[%r1907+92], %r1893;
	st.shared.u32 	[%r1907+96], %r1894;
	st.shared.u32 	[%r1907+100], %r1895;
	st.shared.u32 	[%r1907+104], %r1896;
	st.shared.u32 	[%r1907+108], %r1897;
	st.shared.u32 	[%r1907+112], %r1898;
	st.shared.u32 	[%r1907+116], %r1899;
	st.shared.u32 	[%r1907+120], %r1900;
	st.shared.u32 	[%r1907+124], %r1901;
	st.shared.u32 	[%r1907+128], %r1902;
	bar.sync 	0;
	cvt.u32.u16 	%r1908, %rs20;
	ld.shared.u16 	%r1909, [%r244];
	add.s32 	%r305, %r1909, %r1908;
	cvt.u32.u16 	%r1910, %rs21;
	ld.shared.u16 	%r1911, [%r245];
	add.s32 	%r306, %r1911, %r1910;
	cvt.u32.u16 	%r1912, %rs22;
	ld.shared.u16 	%r1913, [%r246];
	add.s32 	%r307, %r1913, %r1912;
	cvt.u32.u16 	%r1914, %rs23;
	ld.shared.u16 	%r1915, [%r247];
	add.s32 	%r308, %r1915, %r1914;
	cvt.u32.u16 	%r1916, %rs24;
	ld.shared.u16 	%r1917, [%r248];
	add.s32 	%r309, %r1917, %r1916;
	cvt.u32.u16 	%r1918, %rs25;
	ld.shared.u16 	%r1919, [%r249];
	add.s32 	%r310, %r1919, %r1918;
	cvt.u32.u16 	%r1920, %rs26;
	ld.shared.u16 	%r1921, [%r250];
	add.s32 	%r311, %r1921, %r1920;
	cvt.u32.u16 	%r1922, %rs27;
	ld.shared.u16 	%r1923, [%r251];
	add.s32 	%r312, %r1923, %r1922;
	cvt.u32.u16 	%r1924, %rs28;
	ld.shared.u16 	%r1925, [%r252];
	add.s32 	%r313, %r1925, %r1924;
	cvt.u32.u16 	%r1926, %rs29;
	ld.shared.u16 	%r1927, [%r253];
	add.s32 	%r314, %r1927, %r1926;
	cvt.u32.u16 	%r1928, %rs30;
	ld.shared.u16 	%r1929, [%r254];
	add.s32 	%r315, %r1929, %r1928;
	cvt.u32.u16 	%r1930, %rs31;
	ld.shared.u16 	%r1931, [%r255];
	add.s32 	%r316, %r1931, %r1930;
	cvt.u32.u16 	%r1932, %rs32;
	ld.shared.u16 	%r1933, [%r256];
	add.s32 	%r317, %r1933, %r1932;
	cvt.u32.u16 	%r1934, %rs33;
	ld.shared.u16 	%r1935, [%r257];
	add.s32 	%r318, %r1935, %r1934;
	cvt.u32.u16 	%r1936, %rs34;
	ld.shared.u16 	%r1937, [%r258];
	add.s32 	%r319, %r1937, %r1936;
	cvt.u32.u16 	%r1938, %rs35;
	ld.shared.u16 	%r1939, [%r259];
	add.s32 	%r320, %r1939, %r1938;
	cvt.u32.u16 	%r1940, %rs36;
	ld.shared.u16 	%r1941, [%r260];
	add.s32 	%r321, %r1941, %r1940;
	cvt.u32.u16 	%r1942, %rs37;
	ld.shared.u16 	%r1943, [%r261];
	add.s32 	%r322, %r1943, %r1942;
	cvt.u32.u16 	%r1944, %rs38;
	ld.shared.u16 	%r1945, [%r262];
	add.s32 	%r323, %r1945, %r1944;
	setp.gt.u32 	%p117, %r303, 63;
	@%p117 bra 	$L__BB14_103;
	and.b32  	%r1946, %r303, 31;
	mad.lo.s32 	%r1948, %r1946, 768, %r1904;
	shr.u32 	%r1949, %r303, 4;
	and.b32  	%r1950, %r1949, 62;
	add.s32 	%r1951, %r1948, %r1950;
	ld.shared.u16 	%r2296, [%r1951];
$L__BB14_103:
	setp.gt.u32 	%p118, %r303, 63;
	bar.sync 	0;
	@%p118 bra 	$L__BB14_105;
	st.shared.u32 	[%r1905], %r2296;
$L__BB14_105:
	setp.gt.u32 	%p119, %r303, 63;
	bar.sync 	0;
	bar.sync 	0;
	@%p119 bra 	$L__BB14_107;
	sub.s32 	%r1954, %r2290, %r2296;
	st.shared.u32 	[%r1905+29184], %r1954;
$L__BB14_107:
	ld.param.u32 	%r2188, [_ZN3cub18CUB_300001_SM_10006detail10radix_sort30DeviceSegmentedRadixSortKernelINS1_5radix10policy_hubIyNS0_8NullTypeEiE10Policy1000ELb0ELNS0_9SortOrderE0EyS6_PySA_iNS1_21identity_decomposer_tEEEvPKT2_PSC_PKT3_PSG_T4_T5_iiiT7__param_7];
	ld.param.u64 	%rd623, [_ZN3cub18CUB_300001_SM_10006detail10radix_sort30DeviceSegmentedRadixSortKernelINS1_5radix10policy_hubIyNS0_8NullTypeEiE10Policy1000ELb0ELNS0_9SortOrderE0EyS6_PySA_iNS1_21identity_decomposer_tEEEvPKT2_PSC_PKT3_PSG_T4_T5_iiiT7__param_1];
	cvta.to.global.u64 	%rd130, %rd623;
	bar.sync 	0;
	shl.b32 	%r1956, %r305, 3;
	add.s32 	%r1958, %r1904, %r1956;
	st.shared.u64 	[%r1958], %rd110;
	shl.b32 	%r1959, %r306, 3;
	add.s32 	%r1960, %r1904, %r1959;
	st.shared.u64 	[%r1960], %rd111;
	shl.b32 	%r1961, %r307, 3;
	add.s32 	%r1962, %r1904, %r1961;
	st.shared.u64 	[%r1962], %rd112;
	shl.b32 	%r1963, %r308, 3;
	add.s32 	%r1964, %r1904, %r1963;
	st.shared.u64 	[%r1964], %rd113;
	shl.b32 	%r1965, %r309, 3;
	add.s32 	%r1966, %r1904, %r1965;
	st.shared.u64 	[%r1966], %rd114;
	shl.b32 	%r1967, %r310, 3;
	add.s32 	%r1968, %r1904, %r1967;
	st.shared.u64 	[%r1968], %rd115;
	shl.b32 	%r1969, %r311, 3;
	add.s32 	%r1970, %r1904, %r1969;
	st.shared.u64 	[%r1970], %rd116;
	shl.b32 	%r1971, %r312, 3;
	add.s32 	%r1972, %r1904, %r1971;
	st.shared.u64 	[%r1972], %rd117;
	shl.b32 	%r1973, %r313, 3;
	add.s32 	%r1974, %r1904, %r1973;
	st.shared.u64 	[%r1974], %rd118;
	shl.b32 	%r1975, %r314, 3;
	add.s32 	%r1976, %r1904, %r1975;
	st.shared.u64 	[%r1976], %rd119;
	shl.b32 	%r1977, %r315, 3;
	add.s32 	%r1978, %r1904, %r1977;
	st.shared.u64 	[%r1978], %rd120;
	shl.b32 	%r1979, %r316, 3;
	add.s32 	%r1980, %r1904, %r1979;
	st.shared.u64 	[%r1980], %rd121;
	shl.b32 	%r1981, %r317, 3;
	add.s32 	%r1982, %r1904, %r1981;
	st.shared.u64 	[%r1982], %rd122;
	shl.b32 	%r1983, %r318, 3;
	add.s32 	%r1984, %r1904, %r1983;
	st.shared.u64 	[%r1984], %rd123;
	shl.b32 	%r1985, %r319, 3;
	add.s32 	%r1986, %r1904, %r1985;
	st.shared.u64 	[%r1986], %rd124;
	shl.b32 	%r1987, %r320, 3;
	add.s32 	%r1988, %r1904, %r1987;
	st.shared.u64 	[%r1988], %rd125;
	shl.b32 	%r1989, %r321, 3;
	add.s32 	%r1990, %r1904, %r1989;
	st.shared.u64 	[%r1990], %rd126;
	shl.b32 	%r1991, %r322, 3;
	add.s32 	%r1992, %r1904, %r1991;
	st.shared.u64 	[%r1992], %rd127;
	shl.b32 	%r1993, %r323, 3;
	add.s32 	%r1994, %r1904, %r1993;
	st.shared.u64 	[%r1994], %rd128;
	bar.sync 	0;
	ld.shared.u64 	%rd131, [%r304];
	// begin inline asm
	shr.b64 %rd544, %rd131, %r2188;
	// end inline asm
	setp.ge.s32 	%p120, %r303, %r2278;
	@%p120 bra 	$L__BB14_109;
	cvt.u32.u64 	%r1995, %rd504;
	cvt.u32.u64 	%r1996, %rd544;
	and.b32  	%r1997, %r1996, %r1995;
	shl.b32 	%r1998, %r1997, 2;
	add.s32 	%r2000, %r1904, %r1998;
	ld.shared.u32 	%r2001, [%r2000+29184];
	add.s32 	%r2002, %r303, %r2001;
	mul.wide.u32 	%rd546, %r2002, 8;
	add.s64 	%rd547, %rd130, %rd546;
	st.global.u64 	[%rd547], %rd131;
$L__BB14_109:
	ld.param.u32 	%r2189, [_ZN3cub18CUB_300001_SM_10006detail10radix_sort30DeviceSegmentedRadixSortKernelINS1_5radix10policy_hubIyNS0_8NullTypeEiE10Policy1000ELb0ELNS0_9SortOrderE0EyS6_PySA_iNS1_21identity_decomposer_tEEEvPKT2_PSC_PKT3_PSG_T4_T5_iiiT7__param_7];
	ld.shared.u64 	%rd133, [%r304+1536];
	// begin inline asm
	shr.b64 %rd548, %rd133, %r2189;
	// end inline asm
	add.s32 	%r327, %r303, 192;
	setp.ge.s32 	%p121, %r327, %r2278;
	@%p121 bra 	$L__BB14_111;
	cvt.u32.u64 	%r2005, %rd504;
	cvt.u32.u64 	%r2006, %rd548;
	and.b32  	%r2007, %r2006, %r2005;
	shl.b32 	%r2008, %r2007, 2;
	add.s32 	%r2010, %r1904, %r2008;
	ld.shared.u32 	%r2011, [%r2010+29184];
	add.s32 	%r2012, %r327, %r2011;
	mul.wide.u32 	%rd550, %r2012, 8;
	add.s64 	%rd551, %rd130, %rd550;
	st.global.u64 	[%rd551], %rd133;
$L__BB14_111:
	ld.param.u32 	%r2190, [_ZN3cub18CUB_300001_SM_10006detail10radix_sort30DeviceSegmentedRadixSortKernelINS1_5radix10policy_hubIyNS0_8NullTypeEiE10Policy1000ELb0ELNS0_9SortOrderE0EyS6_PySA_iNS1_21identity_decomposer_tEEEvPKT2_PSC_PKT3_PSG_T4_T5_iiiT7__param_7];
	ld.shared.u64 	%rd135, [%r304+3072];
	// begin inline asm
	shr.b64 %rd552, %rd135, %r2190;
	// end inline asm
	add.s32 	%r328, %r303, 384;
	setp.ge.s32 	%p122, %r328, %r2278;
	@%p122 bra 	$L__BB14_113;
	cvt.u32.u64 	%r2015, %rd504;
	cvt.u32.u64 	%r2016, %rd552;
	and.b32  	%r2017, %r2016, %r2015;
	shl.b32 	%r2018, %r2017, 2;
	add.s32 	%r2020, %r1904, %r2018;
	ld.shared.u32 	%r2021, [%r2020+29184];
	add.s32 	%r2022, %r328, %r2021;
	mul.wide.u32 	%rd554, %r2022, 8;
	add.s64 	%rd555, %rd130, %rd554;
	st.global.u64 	[%rd555], %rd135;
$L__BB14_113:
	ld.param.u32 	%r2191, [_ZN3cub18CUB_300001_SM_10006detail10radix_sort30DeviceSegmentedRadixSortKernelINS1_5radix10policy_hubIyNS0_8NullTypeEiE10Policy1000ELb0ELNS0_9SortOrderE0EyS6_PySA_iNS1_21identity_decomposer_tEEEvPKT2_PSC_PKT3_PSG_T4_T5_iiiT7__param_7];
	ld.shared.u64 	%rd137, [%r304+4608];
	// begin inline asm
	shr.b64 %rd556, %rd137, %r2191;
	// end inline asm
	add.s32 	%r329, %r303, 576;
	setp.ge.s32 	%p123, %r329, %r2278;
	@%p123 bra 	$L__BB14_115;
	cvt.u32.u64 	%r2025, %rd504;
	cvt.u32.u64 	%r2026, %rd556;
	and.b32  	%r2027, %r2026, %r2025;
	shl.b32 	%r2028, %r2027, 2;
	add.s32 	%r2030, %r1904, %r2028;
	ld.shared.u32 	%r2031, [%r2030+29184];
	add.s32 	%r2032, %r329, %r2031;
	mul.wide.u32 	%rd558, %r2032, 8;
	add.s64 	%rd559, %rd130, %rd558;
	st.global.u64 	[%rd559], %rd137;
$L__BB14_115:
	ld.param.u32 	%r2192, [_ZN3cub18CUB_300001_SM_10006detail10radix_sort30DeviceSegmentedRadixSortKernelINS1_5radix10policy_hubIyNS0_8NullTypeEiE10Policy1000ELb0ELNS0_9SortOrderE0EyS6_PySA_iNS1_21identity_decomposer_tEEEvPKT2_PSC_PKT3_PSG_T4_T5_iiiT7__param_7];
	ld.shared.u64 	%rd139, [%r304+6144];
	// begin inline asm
	shr.b64 %rd560, %rd139, %r2192;
	// end inline asm
	add.s32 	%r330, %r303, 768;
	setp.ge.s32 	%p124, %r330, %r2278;
	@%p124 bra 	$L__BB14_117;
	cvt.u32.u64 	%r2035, %rd504;
	cvt.u32.u64 	%r2036, %rd560;
	and.b32  	%r2037, %r2036, %r2035;
	shl.b32 	%r2038, %r2037, 2;
	add.s32 	%r2040, %r1904, %r2038;
	ld.shared.u32 	%r2041, [%r2040+29184];
	add.s32 	%r2042, %r330, %r2041;
	mul.wide.u32 	%rd562, %r2042, 8;
	add.s64 	%rd563, %rd130, %rd562;
	st.global.u64 	[%rd563], %rd139;
$L__BB14_117:
	ld.param.u32 	%r2193, [_ZN3cub18CUB_300001_SM_10006detail10radix_sort30DeviceSegmentedRadixSortKernelINS1_5radix10policy_hubIyNS0_8NullTypeEiE10Policy1000ELb0ELNS0_9SortOrderE0EyS6_PySA_iNS1_21identity_decomposer_tEEEvPKT2_PSC_PKT3_PSG_T4_T5_iiiT7__param_7];
	ld.shared.u64 	%rd141, [%r304+7680];
	// begin inline asm
	shr.b64 %rd564, %rd141, %r2193;
	// end inline asm
	add.s32 	%r331, %r303, 960;
	setp.ge.s32 	%p125, %r331, %r2278;
	@%p125 bra 	$L__BB14_119;
	cvt.u32.u64 	%r2045, %rd504;
	cvt.u32.u64 	%r2046, %rd564;
	and.b32  	%r2047, %r2046, %r2045;
	shl.b32 	%r2048, %r2047, 2;
	add.s32 	%r2050, %r1904, %r2048;
	ld.shared.u32 	%r2051, [%r2050+29184];
	add.s32 	%r2052, %r331, %r2051;
	mul.wide.u32 	%rd566, %r2052, 8;
	add.s64 	%rd567, %rd130, %rd566;
	st.global.u64 	[%rd567], %rd141;
$L__BB14_119:
	ld.param.u32 	%r2194, [_ZN3cub18CUB_300001_SM_10006detail10radix_sort30DeviceSegmentedRadixSortKernelINS1_5radix10policy_hubIyNS0_8NullTypeEiE10Policy1000ELb0ELNS0_9SortOrderE0EyS6_PySA_iNS1_21identity_decomposer_tEEEvPKT2_PSC_PKT3_PSG_T4_T5_iiiT7__param_7];
	ld.shared.u64 	%rd143, [%r304+9216];
	// begin inline asm
	shr.b64 %rd568, %rd143, %r2194;
	// end inline asm
	add.s32 	%r332, %r303, 1152;
	setp.ge.s32 	%p126, %r332, %r2278;
	@%p126 bra 	$L__BB14_121;
	cvt.u32.u64 	%r2055, %rd504;
	cvt.u32.u64 	%r2056, %rd568;
	and.b32  	%r2057, %r2056, %r2055;
	shl.b32 	%r2058, %r2057, 2;
	add.s32 	%r2060, %r1904, %r2058;
	ld.shared.u32 	%r2061, [%r2060+29184];
	add.s32 	%r2062, %r332, %r2061;
	mul.wide.u32 	%rd570, %r2062, 8;
	add.s64 	%rd571, %rd130, %rd570;
	st.global.u64 	[%rd571], %rd143;
$L__BB14_121:
	ld.param.u32 	%r2195, [_ZN3cub18CUB_300001_SM_10006detail10radix_sort30DeviceSegmentedRadixSortKernelINS1_5radix10policy_hubIyNS0_8NullTypeEiE10Policy1000ELb0ELNS0_9SortOrderE0EyS6_PySA_iNS1_21identity_decomposer_tEEEvPKT2_PSC_PKT3_PSG_T4_T5_iiiT7__param_7];
	ld.shared.u64 	%rd145, [%r304+10752];
	// begin inline asm
	shr.b64 %rd572, %rd145, %r2195;
	// end inline asm
	add.s32 	%r333, %r303, 1344;
	setp.ge.s32 	%p127, %r333, %r2278;
	@%p127 bra 	$L__BB14_123;
	cvt.u32.u64 	%r2065, %rd504;
	cvt.u32.u64 	%r2066, %rd572;
	and.b32  	%r2067, %r2066, %r2065;
	shl.b32 	%r2068, %r2067, 2;
	add.s32 	%r2070, %r1904, %r2068;
	ld.shared.u32 	%r2071, [%r2070+29184];
	add.s32 	%r2072, %r333, %r2071;
	mul.wide.u32 	%rd574, %r2072, 8;
	add.s64 	%rd575, %rd130, %rd574;
	st.global.u64 	[%rd575], %rd145;
$L__BB14_123:
	ld.param.u32 	%r2196, [_ZN3cub18CUB_300001_SM_10006detail10radix_sort30DeviceSegmentedRadixSortKernelINS1_5radix10policy_hubIyNS0_8NullTypeEiE10Policy1000ELb0ELNS0_9SortOrderE0EyS6_PySA_iNS1_21identity_decomposer_tEEEvPKT2_PSC_PKT3_PSG_T4_T5_iiiT7__param_7];
	ld.shared.u64 	%rd147, [%r304+12288];
	// begin inline asm
	shr.b64 %rd576, %rd147, %r2196;
	// end inline asm
	add.s32 	%r334, %r303, 1536;
	setp.ge.s32 	%p128, %r334, %r2278;
	@%p128 bra 	$L__BB14_125;
	cvt.u32.u64 	%r2075, %rd504;
	cvt.u32.u64 	%r2076, %rd576;
	and.b32  	%r2077, %r2076, %r2075;
	shl.b32 	%r2078, %r2077, 2;
	add.s32 	%r2080, %r1904, %r2078;
	ld.shared.u32 	%r2081, [%r2080+29184];
	add.s32 	%r2082, %r334, %r2081;
	mul.wide.u32 	%rd578, %r2082, 8;
	add.s64 	%rd579, %rd130, %rd578;
	st.global.u64 	[%rd579], %rd147;
$L__BB14_125:
	ld.param.u32 	%r2197, [_ZN3cub18CUB_300001_SM_10006detail10radix_sort30DeviceSegmentedRadixSortKernelINS1_5radix10policy_hubIyNS0_8NullTypeEiE10Policy1000ELb0ELNS0_9SortOrderE0EyS6_PySA_iNS1_21identity_decomposer_tEEEvPKT2_PSC_PKT3_PSG_T4_T5_iiiT7__param_7];
	ld.shared.u64 	%rd149, [%r304+13824];
	// begin inline asm
	shr.b64 %rd580, %rd149, %r2197;
	// end inline asm
	add.s32 	%r335, %r303, 1728;
	setp.ge.s32 	%p129, %r335, %r2278;
	@%p129 bra 	$L__BB14_127;
	cvt.u32.u64 	%r2085, %rd504;
	cvt.u32.u64 	%r2086, %rd580;
	and.b32  	%r2087, %r2086, %r2085;
	shl.b32 	%r2088, %r2087, 2;
	add.s32 	%r2090, %r1904, %r2088;
	ld.shared.u32 	%r2091, [%r2090+29184];
	add.s32 	%r2092, %r335, %r2091;
	mul.wide.u32 	%rd582, %r2092, 8;
	add.s64 	%rd583, %rd130, %rd582;
	st.global.u64 	[%rd583], %rd149;
$L__BB14_127:
	ld.param.u32 	%r2198, [_ZN3cub18CUB_300001_SM_10006detail10radix_sort30DeviceSegmentedRadixSortKernelINS1_5radix10policy_hubIyNS0_8NullTypeEiE10Policy1000ELb0ELNS0_9SortOrderE0EyS6_PySA_iNS1_21identity_decomposer_tEEEvPKT2_PSC_PKT3_PSG_T4_T5_iiiT7__param_7];
	ld.shared.u64 	%rd151, [%r304+15360];
	// begin inline asm
	shr.b64 %rd584, %rd151, %r2198;
	// end inline asm
	add.s32 	%r336, %r303, 1920;
	setp.ge.s32 	%p130, %r336, %r2278;
	@%p130 bra 	$L__BB14_129;
	cvt.u32.u64 	%r2095, %rd504;
	cvt.u32.u64 	%r2096, %rd584;
	and.b32  	%r2097, %r2096, %r2095;
	shl.b32 	%r2098, %r2097, 2;
	add.s32 	%r2100, %r1904, %r2098;
	ld.shared.u32 	%r2101, [%r2100+29184];
	add.s32 	%r2102, %r336, %r2101;
	mul.wide.u32 	%rd586, %r2102, 8;
	add.s64 	%rd587, %rd130, %rd586;
	st.global.u64 	[%rd587], %rd151;
$L__BB14_129:
	ld.param.u32 	%r2199, [_ZN3cub18CUB_300001_SM_10006detail10radix_sort30DeviceSegmentedRadixSortKernelINS1_5radix10policy_hubIyNS0_8NullTypeEiE10Policy1000ELb0ELNS0_9SortOrderE0EyS6_PySA_iNS1_21identity_decomposer_tEEEvPKT2_PSC_PKT3_PSG_T4_T5_iiiT7__param_7];
	ld.shared.u64 	%rd153, [%r304+16896];
	// begin inline asm
	shr.b64 %rd588, %rd153, %r2199;
	// end inline asm
	add.s32 	%r337, %r303, 2112;
	setp.ge.s32 	%p131, %r337, %r2278;
	@%p131 bra 	$L__BB14_131;
	cvt.u32.u64 	%r2105, %rd504;
	cvt.u32.u64 	%r2106, %rd588;
	and.b32  	%r2107, %r2106, %r2105;
	shl.b32 	%r2108, %r2107, 2;
	add.s32 	%r2110, %r1904, %r2108;
	ld.shared.u32 	%r2111, [%r2110+29184];
	add.s32 	%r2112, %r337, %r2111;
	mul.wide.u32 	%rd590, %r2112, 8;
	add.s64 	%rd591, %rd130, %rd590;
	st.global.u64 	[%rd591], %rd153;
$L__BB14_131:
	ld.param.u32 	%r2200, [_ZN3cub18CUB_300001_SM_10006detail10radix_sort30DeviceSegmentedRadixSortKernelINS1_5radix10policy_hubIyNS0_8NullTypeEiE10Policy1000ELb0ELNS0_9SortOrderE0EyS6_PySA_iNS1_21identity_decomposer_tEEEvPKT2_PSC_PKT3_PSG_T4_T5_iiiT7__param_7];
	ld.shared.u64 	%rd155, [%r304+18432];
	// begin inline asm
	shr.b64 %rd592, %rd155, %r2200;
	// end inline asm
	add.s32 	%r338, %r303, 2304;
	setp.ge.s32 	%p132, %r338, %r2278;
	@%p132 bra 	$L__BB14_133;
	cvt.u32.u64 	%r2115, %rd504;
	cvt.u32.u64 	%r2116, %rd592;
	and.b32  	%r2117, %r2116, %r2115;
	shl.b32 	%r2118, %r2117, 2;
	add.s32 	%r2120, %r1904, %r2118;
	ld.shared.u32 	%r2121, [%r2120+29184];
	add.s32 	%r2122, %r338, %r2121;
	mul.wide.u32 	%rd594, %r2122, 8;
	add.s64 	%rd595, %rd130, %rd594;
	st.global.u64 	[%rd595], %rd155;
$L__BB14_133:
	ld.param.u32 	%r2201, [_ZN3cub18CUB_300001_SM_10006detail10radix_sort30DeviceSegmentedRadixSortKernelINS1_5radix10policy_hubIyNS0_8NullTypeEiE10Policy1000ELb0ELNS0_9SortOrderE0EyS6_PySA_iNS1_21identity_decomposer_tEEEvPKT2_PSC_PKT3_PSG_T4_T5_iiiT7__param_7];
	ld.shared.u64 	%rd157, [%r304+19968];
	// begin inline asm
	shr.b64 %rd596, %rd157, %r2201;
	// end inline asm
	add.s32 	%r339, %r303, 2496;
	setp.ge.s32 	%p133, %r339, %r2278;
	@%p133 bra 	$L__BB14_135;
	cvt.u32.u64 	%r2125, %rd504;
	cvt.u32.u64 	%r2126, %rd596;
	and.b32  	%r2127, %r2126, %r2125;
	shl.b32 	%r2128, %r2127, 2;
	add.s32 	%r2130, %r1904, %r2128;
	ld.shared.u32 	%r2131, [%r2130+29184];
	add.s32 	%r2132, %r339, %r2131;
	mul.wide.u32 	%rd598, %r2132, 8;
	add.s64 	%rd599, %rd130, %rd598;
	st.global.u64 	[%rd599], %rd157;
$L__BB14_135:
	ld.param.u32 	%r2202, [_ZN3cub18CUB_300001_SM_10006detail10radix_sort30DeviceSegmentedRadixSortKernelINS1_5radix10policy_hubIyNS0_8NullTypeEiE10Policy1000ELb0ELNS0_9SortOrderE0EyS6_PySA_iNS1_21identity_decomposer_tEEEvPKT2_PSC_PKT3_PSG_T4_T5_iiiT7__param_7];
	ld.shared.u64 	%rd159, [%r304+21504];
	// begin inline asm
	shr.b64 %rd600, %rd159, %r2202;
	// end inline asm
	add.s32 	%r340, %r303, 2688;
	setp.ge.s32 	%p134, %r340, %r2278;
	@%p134 bra 	$L__BB14_137;
	cvt.u32.u64 	%r2135, %rd504;
	cvt.u32.u64 	%r2136, %rd600;
	and.b32  	%r2137, %r2136, %r2135;
	shl.b32 	%r2138, %r2137, 2;
	add.s32 	%r2140, %r1904, %r2138;
	ld.shared.u32 	%r2141, [%r2140+29184];
	add.s32 	%r2142, %r340, %r2141;
	mul.wide.u32 	%rd602, %r2142, 8;
	add.s64 	%rd603, %rd130, %rd602;
	st.global.u64 	[%rd603], %rd159;
$L__BB14_137:
	ld.param.u32 	%r2203, [_ZN3cub18CUB_300001_SM_10006detail10radix_sort30DeviceSegmentedRadixSortKernelINS1_5radix10policy_hubIyNS0_8NullTypeEiE10Policy1000ELb0ELNS0_9SortOrderE0EyS6_PySA_iNS1_21identity_decomposer_tEEEvPKT2_PSC_PKT3_PSG_T4_T5_iiiT7__param_7];
	ld.shared.u64 	%rd161, [%r304+23040];
	// begin inline asm
	shr.b64 %rd604, %rd161, %r2203;
	// end inline asm
	add.s32 	%r341, %r303, 2880;
	setp.ge.s32 	%p135, %r341, %r2278;
	@%p135 bra 	$L__BB14_139;
	cvt.u32.u64 	%r2145, %rd504;
	cvt.u32.u64 	%r2146, %rd604;
	and.b32  	%r2147, %r2146, %r2145;
	shl.b32 	%r2148, %r2147, 2;
	add.s32 	%r2150, %r1904, %r2148;
	ld.shared.u32 	%r2151, [%r2150+29184];
	add.s32 	%r2152, %r341, %r2151;
	mul.wide.u32 	%rd606, %r2152, 8;
	add.s64 	%rd607, %rd130, %rd606;
	st.global.u64 	[%rd607], %rd161;
$L__BB14_139:
	ld.param.u32 	%r2204, [_ZN3cub18CUB_300001_SM_10006detail10radix_sort30DeviceSegmentedRadixSortKernelINS1_5radix10policy_hubIyNS0_8NullTypeEiE10Policy1000ELb0ELNS0_9SortOrderE0EyS6_PySA_iNS1_21identity_decomposer_tEEEvPKT2_PSC_PKT3_PSG_T4_T5_iiiT7__param_7];
	ld.shared.u64 	%rd163, [%r304+24576];
	// begin inline asm
	shr.b64 %rd608, %rd163, %r2204;
	// end inline asm
	or.b32  	%r342, %r303, 3072;
	setp.ge.s32 	%p136, %r342, %r2278;
	@%p136 bra 	$L__BB14_141;
	cvt.u32.u64 	%r2155, %rd504;
	cvt.u32.u64 	%r2156, %rd608;
	and.b32  	%r2157, %r2156, %r2155;
	shl.b32 	%r2158, %r2157, 2;
	add.s32 	%r2160, %r1904, %r2158;
	ld.shared.u32 	%r2161, [%r2160+29184];
	add.s32 	%r2162, %r342, %r2161;
	mul.wide.u32 	%rd610, %r2162, 8;
	add.s64 	%rd611, %rd130, %rd610;
	st.global.u64 	[%rd611], %rd163;
$L__BB14_141:
	ld.param.u32 	%r2205, [_ZN3cub18CUB_300001_SM_10006detail10radix_sort30DeviceSegmentedRadixSortKernelINS1_5radix10policy_hubIyNS0_8NullTypeEiE10Policy1000ELb0ELNS0_9SortOrderE0EyS6_PySA_iNS1_21identity_decomposer_tEEEvPKT2_PSC_PKT3_PSG_T4_T5_iiiT7__param_7];
	ld.shared.u64 	%rd165, [%r304+26112];
	// begin inline asm
	shr.b64 %rd612, %rd165, %r2205;
	// end inline asm
	add.s32 	%r343, %r303, 3264;
	setp.ge.s32 	%p137, %r343, %r2278;
	@%p137 bra 	$L__BB14_143;
	cvt.u32.u64 	%r2165, %rd504;
	cvt.u32.u64 	%r2166, %rd612;
	and.b32  	%r2167, %r2166, %r2165;
	shl.b32 	%r2168, %r2167, 2;
	add.s32 	%r2170, %r1904, %r2168;
	ld.shared.u32 	%r2171, [%r2170+29184];
	add.s32 	%r2172, %r343, %r2171;
	mul.wide.u32 	%rd614, %r2172, 8;
	add.s64 	%rd615, %rd130, %rd614;
	st.global.u64 	[%rd615], %rd165;
$L__BB14_143:
	ld.param.u32 	%r2206, [_ZN3cub18CUB_300001_SM_10006detail10radix_sort30DeviceSegmentedRadixSortKernelINS1_5radix10policy_hubIyNS0_8NullTypeEiE10Policy1000ELb0ELNS0_9SortOrderE0EyS6_PySA_iNS1_21identity_decomposer_tEEEvPKT2_PSC_PKT3_PSG_T4_T5_iiiT7__param_7];
	ld.shared.u64 	%rd167, [%r304+27648];
	// begin inline asm
	shr.b64 %rd616, %rd167, %r2206;
	// end inline asm
	and.b64  	%rd168, %rd616, %rd504;
	add.s32 	%r344, %r303, 3456;
	setp.ge.s32 	%p138, %r344, %r2278;
	@%p138 bra 	$L__BB14_225;
	cvt.u32.u64 	%r2175, %rd168;
	shl.b32 	%r2176, %r2175, 2;
	add.s32 	%r2178, %r1904, %r2176;
	ld.shared.u32 	%r2179, [%r2178+29184];
	add.s32 	%r2180, %r344, %r2179;
	mul.wide.u32 	%rd618, %r2180, 8;
	add.s64 	%rd619, %rd130, %rd618;
	st.global.u64 	[%rd619], %rd167;
	bra.uni 	$L__BB14_225;
$L__BB14_145:
	setp.lt.s32 	%p30, %r2278, 3648;
	@%p30 bra 	$L__BB14_148;
	add.s64 	%rd8, %rd1, 13824;
	add.s64 	%rd9, %rd2, 13824;
$L__BB14_147:
	cvt.s64.s32 	%rd288, %r2277;
	add.s64 	%rd289, %rd3, %rd288;
	shl.b64 	%rd290, %rd289, 3;
	add.s64 	%rd291, %rd8, %rd290;
	add.s64 	%rd292, %rd9, %rd290;
	ld.global.u64 	%rd293, [%rd291+-13824];
	ld.global.u64 	%rd294, [%rd291+-12288];
	ld.global.u64 	%rd295, [%rd291+-10752];
	ld.global.u64 	%rd296, [%rd291+-9216];
	ld.global.u64 	%rd297, [%rd291+-7680];
	ld.global.u64 	%rd298, [%rd291+-6144];
	ld.global.u64 	%rd299, [%rd291+-4608];
	ld.global.u64 	%rd300, [%rd291+-3072];
	ld.global.u64 	%rd301, [%rd291+-1536];
	ld.global.u64 	%rd302, [%rd291];
	ld.global.u64 	%rd303, [%rd291+1536];
	ld.global.u64 	%rd304, [%rd291+3072];
	ld.global.u64 	%rd305, [%rd291+4608];
	ld.global.u64 	%rd306, [%rd291+6144];
	ld.global.u64 	%rd307, [%rd291+7680];
	ld.global.u64 	%rd308, [%rd291+9216];
	ld.global.u64 	%rd309, [%rd291+10752];
	ld.global.u64 	%rd310, [%rd291+12288];
	ld.global.u64 	%rd311, [%rd291+13824];
	bar.sync 	0;
	st.global.u64 	[%rd292+-13824], %rd293;
	st.global.u64 	[%rd292+-12288], %rd294;
	st.global.u64 	[%rd292+-10752], %rd295;
	st.global.u64 	[%rd292+-9216], %rd296;
	st.global.u64 	[%rd292+-7680], %rd297;
	st.global.u64 	[%rd292+-6144], %rd298;
	st.global.u64 	[%rd292+-4608], %rd299;
	st.global.u64 	[%rd292+-3072], %rd300;
	st.global.u64 	[%rd292+-1536], %rd301;
	st.global.u64 	[%rd292], %rd302;
	st.global.u64 	[%rd292+1536], %rd303;
	st.global.u64 	[%rd292+3072], %rd304;
	st.global.u64 	[%rd292+4608], %rd305;
	st.global.u64 	[%rd292+6144], %rd306;
	st.global.u64 	[%rd292+7680], %rd307;
	st.global.u64 	[%rd292+9216], %rd308;
	st.global.u64 	[%rd292+10752], %rd309;
	st.global.u64 	[%rd292+12288], %rd310;
	st.global.u64 	[%rd292+13824], %rd311;
	add.s32 	%r2277, %r2277, 3648;
	add.s32 	%r2278, %r2278, -3648;
	setp.gt.s32 	%p31, %r2278, 3647;
	@%p31 bra 	$L__BB14_147;
$L__BB14_148:
	setp.ge.s32 	%p32, %r2277, %r2;
	@%p32 bra 	$L__BB14_225;
	cvt.s64.s32 	%rd313, %r2277;
	setp.ge.s32 	%p33, %r4, %r2278;
	add.s64 	%rd10, %rd3, %rd313;
	shl.b64 	%rd314, %rd10, 3;
	add.s64 	%rd11, %rd1, %rd314;
	@%p33 bra 	$L__BB14_151;
	ld.global.u64 	%rd624, [%rd11];
$L__BB14_151:
	add.s32 	%r124, %r4, 192;
	setp.ge.s32 	%p34, %r124, %r2278;
	@%p34 bra 	$L__BB14_153;
	ld.global.u64 	%rd625, [%rd11+1536];
$L__BB14_153:
	add.s32 	%r125, %r4, 384;
	setp.ge.s32 	%p35, %r125, %r2278;
	@%p35 bra 	$L__BB14_155;
	ld.global.u64 	%rd626, [%rd11+3072];
$L__BB14_155:
	add.s32 	%r126, %r4, 576;
	setp.ge.s32 	%p36, %r126, %r2278;
	@%p36 bra 	$L__BB14_157;
	ld.global.u64 	%rd627, [%rd11+4608];
$L__BB14_157:
	add.s32 	%r127, %r4, 768;
	setp.ge.s32 	%p37, %r127, %r2278;
	@%p37 bra 	$L__BB14_159;
	ld.global.u64 	%rd628, [%rd11+6144];
$L__BB14_159:
	add.s32 	%r128, %r4, 960;
	setp.ge.s32 	%p38, %r128, %r2278;
	@%p38 bra 	$L__BB14_161;
	ld.global.u64 	%rd629, [%rd11+7680];
$L__BB14_161:
	add.s32 	%r129, %r4, 1152;
	setp.ge.s32 	%p39, %r129, %r2278;
	@%p39 bra 	$L__BB14_163;
	ld.global.u64 	%rd630, [%rd11+9216];
$L__BB14_163:
	add.s32 	%r130, %r4, 1344;
	setp.ge.s32 	%p40, %r130, %r2278;
	@%p40 bra 	$L__BB14_165;
	ld.global.u64 	%rd631, [%rd11+10752];
$L__BB14_165:
	add.s32 	%r131, %r4, 1536;
	setp.ge.s32 	%p41, %r131, %r2278;
	@%p41 bra 	$L__BB14_167;
	ld.global.u64 	%rd632, [%rd11+12288];
$L__BB14_167:
	add.s32 	%r132, %r4, 1728;
	setp.ge.s32 	%p42, %r132, %r2278;
	@%p42 bra 	$L__BB14_169;
	ld.global.u64 	%rd633, [%rd11+13824];
$L__BB14_169:
	add.s32 	%r133, %r4, 1920;
	setp.ge.s32 	%p43, %r133, %r2278;
	@%p43 bra 	$L__BB14_171;
	ld.global.u64 	%rd634, [%rd11+15360];
$L__BB14_171:
	add.s32 	%r134, %r4, 2112;
	setp.ge.s32 	%p44, %r134, %r2278;
	@%p44 bra 	$L__BB14_173;
	ld.global.u64 	%rd635, [%rd11+16896];
$L__BB14_173:
	add.s32 	%r135, %r4, 2304;
	setp.ge.s32 	%p45, %r135, %r2278;
	@%p45 bra 	$L__BB14_175;
	ld.global.u64 	%rd636, [%rd11+18432];
$L__BB14_175:
	add.s32 	%r136, %r4, 2496;
	setp.ge.s32 	%p46, %r136, %r2278;
	@%p46 bra 	$L__BB14_177;
	ld.global.u64 	%rd637, [%rd11+19968];
$L__BB14_177:
	add.s32 	%r137, %r4, 2688;
	setp.ge.s32 	%p47, %r137, %r2278;
	@%p47 bra 	$L__BB14_179;
	ld.global.u64 	%rd638, [%rd11+21504];
$L__BB14_179:
	add.s32 	%r138, %r4, 2880;
	setp.ge.s32 	%p48, %r138, %r2278;
	@%p48 bra 	$L__BB14_181;
	ld.global.u64 	%rd639, [%rd11+23040];
$L__BB14_181:
	or.b32  	%r139, %r4, 3072;
	setp.ge.s32 	%p49, %r139, %r2278;
	@%p49 bra 	$L__BB14_183;
	ld.global.u64 	%rd640, [%rd11+24576];
$L__BB14_183:
	add.s32 	%r140, %r4, 3264;
	setp.ge.s32 	%p50, %r140, %r2278;
	@%p50 bra 	$L__BB14_185;
	ld.global.u64 	%rd641, [%rd11+26112];
$L__BB14_185:
	add.s32 	%r141, %r4, 3456;
	setp.ge.s32 	%p51, %r141, %r2278;
	@%p51 bra 	$L__BB14_187;
	ld.global.u64 	%rd642, [%rd11+27648];
$L__BB14_187:
	setp.ge.s32 	%p52, %r4, %r2278;
	bar.sync 	0;
	add.s64 	%rd50, %rd2, %rd314;
	@%p52 bra 	$L__BB14_189;
	st.global.u64 	[%rd50], %rd624;
$L__BB14_189:
	setp.ge.s32 	%p53, %r124, %r2278;
	@%p53 bra 	$L__BB14_191;
	st.global.u64 	[%rd50+1536], %rd625;
$L__BB14_191:
	setp.ge.s32 	%p54, %r125, %r2278;
	@%p54 bra 	$L__BB14_193;
	st.global.u64 	[%rd50+3072], %rd626;
$L__BB14_193:
	setp.ge.s32 	%p55, %r126, %r2278;
	@%p55 bra 	$L__BB14_195;
	st.global.u64 	[%rd50+4608], %rd627;
$L__BB14_195:
	setp.ge.s32 	%p56, %r127, %r2278;
	@%p56 bra 	$L__BB14_197;
	st.global.u64 	[%rd50+6144], %rd628;
$L__BB14_197:
	setp.ge.s32 	%p57, %r128, %r2278;
	@%p57 bra 	$L__BB14_199;
	st.global.u64 	[%rd50+7680], %rd629;
$L__BB14_199:
	setp.ge.s32 	%p58, %r129, %r2278;
	@%p58 bra 	$L__BB14_201;
	st.global.u64 	[%rd50+9216], %rd630;
$L__BB14_201:
	setp.ge.s32 	%p59, %r130, %r2278;
	@%p59 bra 	$L__BB14_203;
	st.global.u64 	[%rd50+10752], %rd631;
$L__BB14_203:
	setp.ge.s32 	%p60, %r131, %r2278;
	@%p60 bra 	$L__BB14_205;
	st.global.u64 	[%rd50+12288], %rd632;
$L__BB14_205:
	setp.ge.s32 	%p61, %r132, %r2278;
	@%p61 bra 	$L__BB14_207;
	st.global.u64 	[%rd50+13824], %rd633;
$L__BB14_207:
	setp.ge.s32 	%p62, %r133, %r2278;
	@%p62 bra 	$L__BB14_209;
	st.global.u64 	[%rd50+15360], %rd634;
$L__BB14_209:
	setp.ge.s32 	%p63, %r134, %r2278;
	@%p63 bra 	$L__BB14_211;
	st.global.u64 	[%rd50+16896], %rd635;
$L__BB14_211:
	setp.ge.s32 	%p64, %r135, %r2278;
	@%p64 bra 	$L__BB14_213;
	st.global.u64 	[%rd50+18432], %rd636;
$L__BB14_213:
	setp.ge.s32 	%p65, %r136, %r2278;
	@%p65 bra 	$L__BB14_215;
	st.global.u64 	[%rd50+19968], %rd637;
$L__BB14_215:
	setp.ge.s32 	%p66, %r137, %r2278;
	@%p66 bra 	$L__BB14_217;
	st.global.u64 	[%rd50+21504], %rd638;
$L__BB14_217:
	setp.ge.s32 	%p67, %r138, %r2278;
	@%p67 bra 	$L__BB14_219;
	st.global.u64 	[%rd50+23040], %rd639;
$L__BB14_219:
	setp.ge.s32 	%p68, %r139, %r2278;
	@%p68 bra 	$L__BB14_221;
	st.global.u64 	[%rd50+24576], %rd640;
$L__BB14_221:
	setp.ge.s32 	%p69, %r140, %r2278;
	@%p69 bra 	$L__BB14_223;
	st.global.u64 	[%rd50+26112], %rd641;
$L__BB14_223:
	setp.ge.s32 	%p70, %r141, %r2278;
	@%p70 bra 	$L__BB14_225;
	st.global.u64 	[%rd50+27648], %rd642;
$L__BB14_225:
	ret;

}
	// .globl	_ZN3cub18CUB_300001_SM_10006detail10radix_sort30DeviceSegmentedRadixSortKernelINS1_5radix10policy_hubIyNS0_8NullTypeEiE10Policy1000ELb1ELNS0_9SortOrderE0EyS6_PySA_iNS1_21identity_decomposer_tEEEvPKT2_PSC_PKT3_PSG_T4_T5_iiiT7_
.visible .entry _ZN3cub18CUB_300001_SM_10006detail10radix_sort30DeviceSegmentedRadixSortKernelINS1_5radix10policy_hubIyNS0_8NullTypeEiE10Policy1000ELb1ELNS0_9SortOrderE0EyS6_PySA_iNS1_21identity_decomposer_tEEEvPKT2_PSC_PKT3_PSG_T4_T5_iiiT7_(
	.param .u64 .ptr .align 1 _ZN3cub18CUB_300001_SM_10006detail10radix_sort30DeviceSegmentedRadixSortKernelINS1_5radix10policy_hubIyNS0_8NullTypeEiE10Policy1000ELb1ELNS0_9SortOrderE0EyS6_PySA_iNS1_21identity_decomposer_tEEEvPKT2_PSC_PKT3_PSG_T4_T5_iiiT7__param_0,
	.param .u64 .ptr .align 1 _ZN3cub18CUB_300001_SM_10006detail10radix_sort30DeviceSegmentedRadixSortKernelINS1_5radix10policy_hubIyNS0_8NullTypeEiE10Policy1000ELb1ELNS0_9SortOrderE0EyS6_PySA_iNS1_21identity_decomposer_tEEEvPKT2_PSC_PKT3_PSG_T4_T5_iiiT7__param_1,
	.param .u64 .ptr .align 1 _ZN3cub18CUB_300001_SM_10006detail10radix_sort30DeviceSegmentedRadixSortKernelINS1_5radix10policy_hubIyNS0_8NullTypeEiE10Policy1000ELb1ELNS0_9SortOrderE0EyS6_PySA_iNS1_21identity_decomposer_tEEEvPKT2_PSC_PKT3_PSG_T4_T5_iiiT7__param_2,
	.param .u64 .ptr .align 1 _ZN3cub18CUB_300001_SM_10006detail10radix_sort30DeviceSegmentedRadixSortKernelINS1_5radix10policy_hubIyNS0_8NullTypeEiE10Policy1000ELb1ELNS0_9SortOrderE0EyS6_PySA_iNS1_21identity_decomposer_tEEEvPKT2_PSC_PKT3_PSG_T4_T5_iiiT7__param_3,
	.param .u64 .ptr .align 1 _ZN3cub18CUB_300001_SM_10006detail10radix_sort30DeviceSegmentedRadixSortKernelINS1_5radix10policy_hubIyNS0_8NullTypeEiE10Policy1000ELb1ELNS0_9SortOrderE0EyS6_PySA_iNS1_21identity_decomposer_tEEEvPKT2_PSC_PKT3_PSG_T4_T5_iiiT7__param_4,
	.param .u64 .ptr .align 1 _ZN3cub18CUB_300001_SM_10006detail10radix_sort30DeviceSegmentedRadixSortKernelINS1_5radix10policy_hubIyNS0_8NullTypeEiE10Policy1000ELb1ELNS0_9SortOrderE0EyS6_PySA_iNS1_21identity_decomposer_tEEEvPKT2_PSC_PKT3_PSG_T4_T5_iiiT7__param_5,
	.param .u32 _ZN3cub18CUB_300001_SM_10006detail10radix_sort30DeviceSegmentedRadixSortKernelINS1_5radix10policy_hubIyNS0_8NullTypeEiE10Policy1000ELb1ELNS0_9SortOrderE0EyS6_PySA_iNS1_21identity_decomposer_tEEEvPKT2_PSC_PKT3_PSG_T4_T5_iiiT7__param_6,
	.param .u32 _ZN3cub18CUB_300001_SM_10006detail10radix_sort30DeviceSegmentedRadixSortKernelINS1_5radix10policy_hubIyNS0_8NullTypeEiE10Policy1000ELb1ELNS0_9SortOrderE0EyS6_PySA_iNS1_21identity_decomposer_tEEEvPKT2_PSC_PKT3_PSG_T4_T5_iiiT7__param_7,
	.param .u32 _ZN3cub18CUB_300001_SM_10006detail10radix_sort30DeviceSegmentedRadixSortKernelINS1_5radix10policy_hubIyNS0_8NullTypeEiE10Policy1000ELb1ELNS0_9SortOrderE0EyS6_PySA_iNS1_21identity_decomposer_tEEEvPKT2_PSC_PKT3_PSG_T4_T5_iiiT7__param_8,
	.param .align 1 .b8 _ZN3cub18CUB_300001_SM_10006detail10radix_sort30DeviceSegmentedRadixSortKernelINS1_5radix10policy_hubIyNS0_8NullTypeEiE10Policy1000ELb1ELNS0_9SortOrderE0EyS6_PySA_iNS1_21identity_decomposer_tEEEvPKT2_PSC_PKT3_PSG_T4_T5_iiiT7__param_9[1]
)
.maxntid 384
{
	.reg .pred 	%p<91>;
	.reg .b16 	%rs<51>;
	.reg .b32 	%r<1199>;
	.reg .b64 	%rd<261>;
	// demoted variable
	.shared .align 16 .b8 _ZZN3cub18CUB_300001_SM_10006detail10radix_sort30DeviceSegmentedRadixSortKernelINS1_5radix10policy_hubIyNS0_8NullTypeEiE10Policy1000ELb1ELNS0_9SortOrderE0EyS6_PySA_iNS1_21identity_decomposer_tEEEvPKT2_PSC_PKT3_PSG_T4_T5_iiiT7_E12temp_storage[26176];
	ld.param.u64 	%rd56, [_ZN3cub18CUB_300001_SM_10006detail10radix_sort30DeviceSegmentedRadixSortKernelINS1_5radix10policy_hubIyNS0_8NullTypeEiE10Policy1000ELb1ELNS0_9SortOrderE0EyS6_PySA_iNS1_21identity_decomposer_tEEEvPKT2_PSC_PKT3_PSG_T4_T5_iiiT7__param_0];
	ld.param.u64 	%rd57, [_ZN3cub18CUB_300001_SM_10006detail10radix_sort30DeviceSegmentedRadixSortKernelINS1_5radix10policy_hubIyNS0_8NullTypeEiE10Policy1000ELb1ELNS0_9SortOrderE0EyS6_PySA_iNS1_21identity_decomposer_tEEEvPKT2_PSC_PKT3_PSG_T4_T5_iiiT7__param_1];
	ld.param.u64 	%rd58, [_ZN3cub18CUB_300001_SM_10006detail10radix_sort30DeviceSegmentedRadixSortKernelINS1_5radix10policy_hubIyNS0_8NullTypeEiE10Policy1000ELb1ELNS0_9SortOrderE0EyS6_PySA_iNS1_21identity_decomposer_tEEEvPKT2_PSC_PKT3_PSG_T4_T5_iiiT7__param_4];
	ld.param.u64 	%rd59, [_ZN3cub18CUB_300001_SM_10006detail10radix_sort30DeviceSegmentedRadixSortKernelINS1_5radix10policy_hubIyNS0_8NullTypeEiE10Policy1000ELb1ELNS0_9SortOrderE0EyS6_PySA_iNS1_21identity_decomposer_tEEEvPKT2_PSC_PKT3_PSG_T4_T5_iiiT7__param_5];
	cvta.to.global.u64 	%rd1, %rd56;
	cvta.to.global.u64 	%rd2, %rd57;
	cvta.to.global.u64 	%rd60, %rd59;
	cvta.to.global.u64 	%rd61, %rd58;
	mov.u32 	%r181, %ctaid.x;
	mul.wide.u32 	%rd62, %r181, 8;
	add.s64 	%rd63, %rd61, %rd62;
	ld.global.u64 	%rd3, [%rd63];
	cvt.u32.u64 	%r1181, %rd3;
	add.s64 	%rd64, %rd60, %rd62;
	ld.global.u32 	%r2, [%rd64];
	sub.s32 	%r1182, %r2, %r1181;
	setp.lt.s32 	%p1, %r1182, 1;
	@%p1 bra 	$L__BB15_101;
	mov.u32 	%r4, %tid.x;
	cvt.u64.u32 	%rd4, %r4;
	shl.b32 	%r183, %r4, 2;
	mov.u32 	%r184, _ZZN3cub18CUB_300001_SM_10006detail10radix_sort30DeviceSegmentedRadixSortKernelINS1_5radix10policy_hubIyNS0_8NullTypeEiE10Policy1000ELb1ELNS0_9SortOrderE0EyS6_PySA_iNS1_21identity_decomposer_tEEEvPKT2_PSC_PKT3_PSG_T4_T5_iiiT7_E12temp_storage;
	add.s32 	%r5, %r184, %r183;
	mov.b32 	%r1145, 0;
	st.shared.u32 	[%r5], %r1145;
	st.shared.u32 	[%r5+1536], %r1145;
	st.shared.u32 	[%r5+3072], %r1145;
	st.shared.u32 	[%r5+4608], %r1145;
	st.shared.u32 	[%r5+6144], %r1145;
	st.shared.u32 	[%r5+7680], %r1145;
	st.shared.u32 	[%r5+9216], %r1145;
	st.shared.u32 	[%r5+10752], %r1145;
	setp.lt.u32 	%p2, %r1182, 97920;
	shr.u32 	%r185, %r4, 5;
	mad.lo.s32 	%r6, %r185, 1536, %r184;
	mov.u32 	%r1146, %r1145;
	mov.u32 	%r1147, %r1145;
	mov.u32 	%r1148, %r1145;
	mov.u32 	%r1149, %r1181;
	@%p2 bra 	$L__BB15_8;
	add.s64 	%rd5, %rd1, 6144;
	mov.b32 	%r1145, 0;
	mov.u32 	%r1149, %r1181;
$L__BB15_3:
	sub.s32 	%r1155, %r2, %r1149;
	mov.b32 	%r1156, 0;
$L__BB15_4:
	ld.param.u32 	%r1140, [_ZN3cub18CUB_300001_SM_10006detail10radix_sort30DeviceSegmentedRadixSortKernelINS1_5radix10policy_hubIyNS0_8NullTypeEiE10Policy1000ELb1ELNS0_9SortOrderE0EyS6_PySA_iNS1_21identity_decomposer_tEEEvPKT2_PSC_PKT3_PSG_T4_T5_iiiT7__param_8];
	ld.param.u32 	%r1128, [_ZN3cub18CUB_300001_SM_10006detail10radix_sort30DeviceSegmentedRadixSortKernelINS1_5radix10policy_hubIyNS0_8NullTypeEiE10Policy1000ELb1ELNS0_9SortOrderE0EyS6_PySA_iNS1_21identity_decomposer_tEEEvPKT2_PSC_PKT3_PSG_T4_T5_iiiT7__param_7];
	cvt.s64.s32 	%rd79, %r1149;
	add.s64 	%rd80, %rd4, %rd79;
	shl.b64 	%rd81, %rd80, 3;
	add.s64 	%rd82, %rd5, %rd81;
	ld.global.u64 	%rd66, [%rd82+-6144];
	ld.global.u64 	%rd72, [%rd82+-3072];
	ld.global.u64 	%rd74, [%rd82];
	ld.global.u64 	%rd76, [%rd82+3072];
	ld.global.u64 	%rd78, [%rd82+6144];
	bar.sync 	0;
	// begin inline asm
	shr.b64 %rd65, %rd66, %r1128;
	// end inline asm
	mov.b64 	%rd68, 1;
	// begin inline asm
	shl.b64 %rd67, %rd68, %r1140;
	// end inline asm
	add.s64 	%rd70, %rd67, -1;
	mov.b32 	%r190, 0;
	// begin inline asm
	shl.b64 %rd69, %rd70, %r190;
	// end inline asm
	cvt.u32.u64 	%r195, %rd65;
	cvt.u32.u64 	%r196, %rd69;
	and.b32  	%r197, %r196, %r195;
	shr.u32 	%r198, %r197, 2;
	mad.lo.s32 	%r199, %r198, 1536, %r5;
	and.b32  	%r200, %r197, 3;
	add.s32 	%r201, %r199, %r200;
	ld.shared.u8 	%rs11, [%r201];
	add.s16 	%rs12, %rs11, 1;
	st.shared.u8 	[%r201], %rs12;
	// begin inline asm
	shr.b64 %rd71, %rd72, %r1128;
	// end inline asm
	cvt.u32.u64 	%r202, %rd71;
	and.b32  	%r203, %r196, %r202;
	shr.u32 	%r204, %r203, 2;
	mad.lo.s32 	%r205, %r204, 1536, %r5;
	and.b32  	%r206, %r203, 3;
	add.s32 	%r207, %r205, %r206;
	ld.shared.u8 	%rs13, [%r207];
	add.s16 	%rs14, %rs13, 1;
	st.shared.u8 	[%r207], %rs14;
	// begin inline asm
	shr.b64 %rd73, %rd74, %r1128;
	// end inline asm
	cvt.u32.u64 	%r208, %rd73;
	and.b32  	%r209, %r196, %r208;
	shr.u32 	%r210, %r209, 2;
	mad.lo.s32 	%r211, %r210, 1536, %r5;
	and.b32  	%r212, %r209, 3;
	add.s32 	%r213, %r211, %r212;
	ld.shared.u8 	%rs15, [%r213];
	add.s16 	%rs16, %rs15, 1;
	st.shared.u8 	[%r213], %rs16;
	// begin inline asm
	shr.b64 %rd75, %rd76, %r1128;
	// end inline asm
	cvt.u32.u64 	%r214, %rd75;
	and.b32  	%r215, %r196, %r214;
	shr.u32 	%r216, %r215, 2;
	mad.lo.s32 	%r217, %r216, 1536, %r5;
	and.b32  	%r218, %r215, 3;
	add.s32 	%r219, %r217, %r218;
	ld.shared.u8 	%rs17, [%r219];
	add.s16 	%rs18, %rs17, 1;
	st.shared.u8 	[%r219], %rs18;
	// begin inline asm
	shr.b64 %rd77, %rd78, %r1128;
	// end inline asm
	cvt.u32.u64 	%r220, %rd77;
	and.b32  	%r221, %r196, %r220;
	shr.u32 	%r222, %r221, 2;
	mad.lo.s32 	%r223, %r222, 1536, %r5;
	and.b32  	%r224, %r221, 3;
	add.s32 	%r225, %r223, %r224;
	ld.shared.u8 	%rs19, [%r225];
	add.s16 	%rs20, %rs19, 1;
	st.shared.u8 	[%r225], %rs20;
	add.s32 	%r1149, %r1149, 1920;
	add.s32 	%r1156, %r1156, -1920;
	add.s32 	%r1155, %r1155, -1920;
	setp.ne.s32 	%p3, %r1156, -97920;
	@%p3 bra 	$L__BB15_4;
	setp.gt.u32 	%p4, %r4, 255;
	bar.sync 	0;
	// begin inline asm
	mov.u32 %r226, %laneid;
	// end inline asm
	@%p4 bra 	$L__BB15_7;
	shl.b32 	%r227, %r226, 2;
	add.s32 	%r228, %r6, %r227;
	ld.shared.u32 	%r229, [%r228];
	bfe.u32 	%r230, %r229, 0, 8;
	add.s32 	%r231, %r1148, %r230;
	bfe.u32 	%r232, %r229, 8, 8;
	add.s32 	%r233, %r1147, %r232;
	bfe.u32 	%r234, %r229, 16, 8;
	add.s32 	%r235, %r1146, %r234;
	bfe.u32 	%r236, %r229, 24, 8;
	add.s32 	%r237, %r1145, %r236;
	ld.shared.u32 	%r238, [%r228+128];
	bfe.u32 	%r239, %r238, 0, 8;
	add.s32 	%r240, %r231, %r239;
	bfe.u32 	%r241, %r238, 8, 8;
	add.s32 	%r242, %r233, %r241;
	bfe.u32 	%r243, %r238, 16, 8;
	add.s32 	%r244, %r235, %r243;
	bfe.u32 	%r245, %r238, 24, 8;
	add.s32 	%r246, %r237, %r245;
	ld.shared.u32 	%r247, [%r228+256];
	bfe.u32 	%r248, %r247, 0, 8;
	add.s32 	%r249, %r240, %r248;
	bfe.u32 	%r250, %r247, 8, 8;
	add.s32 	%r251, %r242, %r250;
	bfe.u32 	%r252, %r247, 16, 8;
	add.s32 	%r253, %r244, %r252;
	bfe.u32 	%r254, %r247, 24, 8;
	add.s32 	%r255, %r246, %r254;
	ld.shared.u32 	%r256, [%r228+384];
	bfe.u32 	%r257, %r256, 0, 8;
	add.s32 	%r258, %r249, %r257;
	bfe.u32 	%r259, %r256, 8, 8;
	add.s32 	%r260, %r251, %r259;
	bfe.u32 	%r261, %r256, 16, 8;
	add.s32 	%r262, %r253, %r261;
	bfe.u32 	%r263, %r256, 24, 8;
	add.s32 	%r264, %r255, %r263;
	ld.shared.u32 	%r265, [%r228+512];
	bfe.u32 	%r266, %r265, 0, 8;
	add.s32 	%r267, %r258, %r266;
	bfe.u32 	%r268, %r265, 8, 8;
	add.s32 	%r269, %r260, %r268;
	bfe.u32 	%r270, %r265, 16, 8;
	add.s32 	%r271, %r262, %r270;
	bfe.u32 	%r272, %r265, 24, 8;
	add.s32 	%r273, %r264, %r272;
	ld.shared.u32 	%r274, [%r228+640];
	bfe.u32 	%r275, %r274, 0, 8;
	add.s32 	%r276, %r267, %r275;
	bfe.u32 	%r277, %r274, 8, 8;
	add.s32 	%r278, %r269, %r277;
	bfe.u32 	%r279, %r274, 16, 8;
	add.s32 	%r280, %r271, %r279;
	bfe.u32 	%r281, %r274, 24, 8;
	add.s32 	%r282, %r273, %r281;
	ld.shared.u32 	%r283, [%r228+768];
	bfe.u32 	%r284, %r283, 0, 8;
	add.s32 	%r285, %r276, %r284;
	bfe.u32 	%r286, %r283, 8, 8;
	add.s32 	%r287, %r278, %r286;
	bfe.u32 	%r288, %r283, 16, 8;
	add.s32 	%r289, %r280, %r288;
	bfe.u32 	%r290, %r283, 24, 8;
	add.s32 	%r291, %r282, %r290;
	ld.shared.u32 	%r292, [%r228+896];
	bfe.u32 	%r293, %r292, 0, 8;
	add.s32 	%r294, %r285, %r293;
	bfe.u32 	%r295, %r292, 8, 8;
	add.s32 	%r296, %r287, %r295;
	bfe.u32 	%r297, %r292, 16, 8;
	add.s32 	%r298, %r289, %r297;
	bfe.u32 	%r299, %r292, 24, 8;
	add.s32 	%r300, %r291, %r299;
	ld.shared.u32 	%r301, [%r228+1024];
	bfe.u32 	%r302, %r301, 0, 8;
	add.s32 	%r303, %r294, %r302;
	bfe.u32 	%r304, %r301, 8, 8;
	add.s32 	%r305, %r296, %r304;
	bfe.u32 	%r306, %r301, 16, 8;
	add.s32 	%r307, %r298, %r306;
	bfe.u32 	%r308, %r301, 24, 8;
	add.s32 	%r309, %r300, %r308;
	ld.shared.u32 	%r310, [%r228+1152];
	bfe.u32 	%r311, %r310, 0, 8;
	add.s32 	%r312, %r303, %r311;
	bfe.u32 	%r313, %r310, 8, 8;
	add.s32 	%r314, %r305, %r313;
	bfe.u32 	%r315, %r310, 16, 8;
	add.s32 	%r316, %r307, %r315;
	bfe.u32 	%r317, %r310, 24, 8;
	add.s32 	%r318, %r309, %r317;
	ld.shared.u32 	%r319, [%r228+1280];
	bfe.u32 	%r320, %r319, 0, 8;
	add.s32 	%r321, %r312, %r320;
	bfe.u32 	%r322, %r319, 8, 8;
	add.s32 	%r323, %r314, %r322;
	bfe.u32 	%r324, %r319, 16, 8;
	add.s32 	%r325, %r316, %r324;
	bfe.u32 	%r326, %r319, 24, 8;
	add.s32 	%r327, %r318, %r326;
	ld.shared.u32 	%r328, [%r228+1408];
	bfe.u32 	%r329, %r328, 0, 8;
	add.s32 	%r1148, %r321, %r329;
	bfe.u32 	%r330, %r328, 8, 8;
	add.s32 	%r1147, %r323, %r330;
	bfe.u32 	%r331, %r328, 16, 8;
	add.s32 	%r1146, %r325, %r331;
	bfe.u32 	%r332, %r328, 24, 8;
	add.s32 	%r1145, %r327, %r332;
$L__BB15_7:
	bar.sync 	0;
	mov.b32 	%r333, 0;
	st.shared.u32 	[%r5], %r333;
	st.shared.u32 	[%r5+1536], %r333;
	st.shared.u32 	[%r5+3072], %r333;
	st.shared.u32 	[%r5+4608], %r333;
	st.shared.u32 	[%r5+6144], %r333;
	st.shared.u32 	[%r5+7680], %r333;
	st.shared.u32 	[%r5+9216], %r333;
	st.shared.u32 	[%r5+10752], %r333;
	setp.gt.s32 	%p5, %r1155, 97919;
	@%p5 bra 	$L__BB15_3;
$L__BB15_8:
	sub.s32 	%r1165, %r2, %r1149;
	setp.lt.s32 	%p6, %r1165, 1920;
	@%p6 bra 	$L__BB15_11;
	add.s64 	%rd6, %rd1, 6144;
$L__BB15_10:
	ld.param.u32 	%r1141, [_ZN3cub18CUB_300001_SM_10006detail10radix_sort30DeviceSegmentedRadixSortKernelINS1_5radix10policy_hubIyNS0_8NullTypeEiE10Policy1000ELb1ELNS0_9SortOrderE0EyS6_PySA_iNS1_21identity_decomposer_tEEEvPKT2_PSC_PKT3_PSG_T4_T5_iiiT7__param_8];
	ld.param.u32 	%r1129, [_ZN3cub18CUB_300001_SM_10006detail10radix_sort30DeviceSegmentedRadixSortKernelINS1_5radix10policy_hubIyNS0_8NullTypeEiE10Policy1000ELb1ELNS0_9SortOrderE0EyS6_PySA_iNS1_21identity_decomposer_tEEEvPKT2_PSC_PKT3_PSG_T4_T5_iiiT7__param_7];
	cvt.s64.s32 	%rd97, %r1149;
	add.s64 	%rd98, %rd4, %rd97;
	shl.b64 	%rd99, %rd98, 3;
	add.s64 	%rd100, %rd6, %rd99;
	ld.global.u64 	%rd84, [%rd100+-6144];
	ld.global.u64 	%rd90, [%rd100+-3072];
	ld.global.u64 	%rd92, [%rd100];
	ld.global.u64 	%rd94, [%rd100+3072];
	ld.global.u64 	%rd96, [%rd100+6144];
	bar.sync 	0;
	// begin inline asm
	shr.b64 %rd83, %rd84, %r1129;
	// end inline asm
	mov.b64 	%rd86, 1;
	// begin inline asm
	shl.b64 %rd85, %rd86, %r1141;
	// end inline asm
	add.s64 	%rd88, %rd85, -1;
	mov.b32 	%r336, 0;
	// begin inline asm
	shl.b64 %rd87, %rd88, %r336;
	// end inline asm
	cvt.u32.u64 	%r341, %rd83;
	cvt.u32.u64 	%r342, %rd87;
	and.b32  	%r343, %r342, %r341;
	shr.u32 	%r344, %r343, 2;
	mad.lo.s32 	%r345, %r344, 1536, %r5;
	and.b32  	%r346, %r343, 3;
	add.s32 	%r347, %r345, %r346;
	ld.shared.u8 	%rs21, [%r347];
	add.s16 	%rs22, %rs21, 1;
	st.shared.u8 	[%r347], %rs22;
	// begin inline asm
	shr.b64 %rd89, %rd90, %r1129;
	// end inline asm
	cvt.u32.u64 	%r348, %rd89;
	and.b32  	%r349, %r342, %r348;
	shr.u32 	%r350, %r349, 2;
	mad.lo.s32 	%r351, %r350, 1536, %r5;
	and.b32  	%r352, %r349, 3;
	add.s32 	%r353, %r351, %r352;
	ld.shared.u8 	%rs23, [%r353];
	add.s16 	%rs24, %rs23, 1;
	st.shared.u8 	[%r353], %rs24;
	// begin inline asm
	shr.b64 %rd91, %rd92, %r1129;
	// end inline asm
	cvt.u32.u64 	%r354, %rd91;
	and.b32  	%r355, %r342, %r354;
	shr.u32 	%r356, %r355, 2;
	mad.lo.s32 	%r357, %r356, 1536, %r5;
	and.b32  	%r358, %r355, 3;
	add.s32 	%r359, %r357, %r358;
	ld.shared.u8 	%rs25, [%r359];
	add.s16 	%rs26, %rs25, 1;
	st.shared.u8 	[%r359], %rs26;
	// begin inline asm
	shr.b64 %rd93, %rd94, %r1129;
	// end inline asm
	cvt.u32.u64 	%r360, %rd93;
	and.b32  	%r361, %r342, %r360;
	shr.u32 	%r362, %r361, 2;
	mad.lo.s32 	%r363, %r362, 1536, %r5;
	and.b32  	%r364, %r361, 3;
	add.s32 	%r365, %r363, %r364;
	ld.shared.u8 	%rs27, [%r365];
	add.s16 	%rs28, %rs27, 1;
	st.shared.u8 	[%r365], %rs28;
	// begin inline asm
	shr.b64 %rd95, %rd96, %r1129;
	// end inline asm
	cvt.u32.u64 	%r366, %rd95;
	and.b32  	%r367, %r342, %r366;
	shr.u32 	%r368, %r367, 2;
	mad.lo.s32 	%r369, %r368, 1536, %r5;
	and.b32  	%r370, %r367, 3;
	add.s32 	%r371, %r369, %r370;
	ld.shared.u8 	%rs29, [%r371];
	add.s16 	%rs30, %rs29, 1;
	st.shared.u8 	[%r371], %rs30;
	add.s32 	%r1149, %r1149, 1920;
	add.s32 	%r1165, %r1165, -1920;
	setp.gt.s32 	%p7, %r1165, 1919;
	@%p7 bra 	$L__BB15_10;
$L__BB15_11:
	setp.ge.s32 	%p8, %r4, %r1165;
	@%p8 bra 	$L__BB15_18;
	ld.param.u32 	%r1142, [_ZN3cub18CUB_300001_SM_10006detail10radix_sort30DeviceSegmentedRadixSortKernelINS1_5radix10policy_hubIyNS0_8NullTypeEiE10Policy1000ELb1ELNS0_9SortOrderE0EyS6_PySA_iNS1_21identity_decomposer_tEEEvPKT2_PSC_PKT3_PSG_T4_T5_iiiT7__param_8];
	mov.b64 	%rd102, 1;
	// begin inline asm
	shl.b64 %rd101, %rd102, %r1142;
	// end inline asm
	add.s64 	%rd104, %rd101, -1;
	mov.b32 	%r373, 0;
	// begin inline asm
	shl.b64 %rd103, %rd104, %r373;
	// end inline asm
	not.b32 	%r374, %r4;
	add.s32 	%r40, %r1165, %r374;
	mul.hi.u32 	%r375, %r40, -1431655765;
	shr.u32 	%r376, %r375, 8;
	add.s32 	%r41, %r376, 1;
	and.b32  	%r377, %r376, 3;
	setp.eq.s32 	%p9, %r377, 3;
	mov.u32 	%r1170, %r4;
	@%p9 bra 	$L__BB15_15;
	and.b32  	%r378, %r41, 3;
	add.s32 	%r1167, %r4, %r1149;
	neg.s32 	%r1166, %r378;
	mad.lo.s32 	%r1170, %r378, 384, %r4;
$L__BB15_14:
	.pragma "nounroll";
	ld.param.u32 	%r1130, [_ZN3cub18CUB_300001_SM_10006detail10radix_sort30DeviceSegmentedRadixSortKernelINS1_5radix10policy_hubIyNS0_8NullTypeEiE10Policy1000ELb1ELNS0_9SortOrderE0EyS6_PySA_iNS1_21identity_decomposer_tEEEvPKT2_PSC_PKT3_PSG_T4_T5_iiiT7__param_7];
	mul.wide.s32 	%rd107, %r1167, 8;
	add.s64 	%rd108, %rd1, %rd107;
	ld.global.u64 	%rd106, [%rd108];
	// begin inline asm
	shr.b64 %rd105, %rd106, %r1130;
	// end inline asm
	cvt.u32.u64 	%r380, %rd105;
	cvt.u32.u64 	%r381, %rd103;
	and.b32  	%r382, %r381, %r380;
	shr.u32 	%r383, %r382, 2;
	mad.lo.s32 	%r384, %r383, 1536, %r5;
	and.b32  	%r385, %r382, 3;
	add.s32 	%r386, %r384, %r385;
	ld.shared.u8 	%rs31, [%r386];
	add.s16 	%rs32, %rs31, 1;
	st.shared.u8 	[%r386], %rs32;
	add.s32 	%r1167, %r1167, 384;
	add.s32 	%r1166, %r1166, 1;
	setp.ne.s32 	%p10, %r1166, 0;
	@%p10 bra 	$L__BB15_14;
$L__BB15_15:
	setp.lt.u32 	%p11, %r40, 1152;
	@%p11 bra 	$L__BB15_18;
	add.s64 	%rd8, %rd1, 6144;
	add.s32 	%r1169, %r1170, %r1149;
	cvt.u32.u64 	%r392, %rd103;
$L__BB15_17:
	ld.param.u32 	%r1131, [_ZN3cub18CUB_300001_SM_10006detail10radix_sort30DeviceSegmentedRadixSortKernelINS1_5radix10policy_hubIyNS0_8NullTypeEiE10Policy1000ELb1ELNS0_9SortOrderE0EyS6_PySA_iNS1_21identity_decomposer_tEEEvPKT2_PSC_PKT3_PSG_T4_T5_iiiT7__param_7];
	mul.wide.s32 	%rd117, %r1169, 8;
	add.s64 	%rd118, %rd8, %rd117;
	ld.global.u64 	%rd110, [%rd118+-6144];
	// begin inline asm
	shr.b64 %rd109, %rd110, %r1131;
	// end inline asm
	cvt.u32.u64 	%r391, %rd109;
	and.b32  	%r393, %r392, %r391;
	shr.u32 	%r394, %r393, 2;
	mad.lo.s32 	%r395, %r394, 1536, %r5;
	and.b32  	%r396, %r393, 3;
	add.s32 	%r397, %r395, %r396;
	ld.shared.u8 	%rs33, [%r397];
	add.s16 	%rs34, %rs33, 1;
	st.shared.u8 	[%r397], %rs34;
	ld.global.u64 	%rd112, [%rd118+-3072];
	// begin inline asm
	shr.b64 %rd111, %rd112, %r1131;
	// end inline asm
	cvt.u32.u64 	%r398, %rd111;
	and.b32  	%r399, %r392, %r398;
	shr.u32 	%r400, %r399, 2;
	mad.lo.s32 	%r401, %r400, 1536, %r5;
	and.b32  	%r402, %r399, 3;
	add.s32 	%r403, %r401, %r402;
	ld.shared.u8 	%rs35, [%r403];
	add.s16 	%rs36, %rs35, 1;
	st.shared.u8 	[%r403], %rs36;
	ld.global.u64 	%rd114, [%rd118];
	// begin inline asm
	shr.b64 %rd113, %rd114, %r1131;
	// end inline asm
	cvt.u32.u64 	%r404, %rd113;
	and.b32  	%r405, %r392, %r404;
	shr.u32 	%r406, %r405, 2;
	mad.lo.s32 	%r407, %r406, 1536, %r5;
	and.b32  	%r408, %r405, 3;
	add.s32 	%r409, %r407, %r408;
	ld.shared.u8 	%rs37, [%r409];
	add.s16 	%rs38, %rs37, 1;
	st.shared.u8 	[%r409], %rs38;
	ld.global.u64 	%rd116, [%rd118+3072];
	// begin inline asm
	shr.b64 %rd115, %rd116, %r1131;
	// end inline asm
	cvt.u32.u64 	%r410, %rd115;
	and.b32  	%r411, %r392, %r410;
	shr.u32 	%r412, %r411, 2;
	mad.lo.s32 	%r413, %r412, 1536, %r5;
	and.b32  	%r414, %r411, 3;
	add.s32 	%r415, %r413, %r414;
	ld.shared.u8 	%rs39, [%r415];
	add.s16 	%rs40, %rs39, 1;
	st.shared.u8 	[%r415], %rs40;
	add.s32 	%r1170, %r1170, 1536;
	add.s32 	%r1169, %r1169, 1536;
	setp.lt.s32 	%p12, %r1170, %r1165;
	@%p12 bra 	$L__BB15_17;
$L__BB15_18:
	bar.sync 	0;
	// begin inline asm
	mov.u32 %r416, %laneid;
	// end inline asm
	setp.gt.u32 	%p13, %r4, 255;
	@%p13 bra 	$L__BB15_20;
	shl.b32 	%r417, %r416, 2;
	add.s32 	%r418, %r6, %r417;
	ld.shared.u32 	%r419, [%r418];
	bfe.u32 	%r420, %r419, 0, 8;
	add.s32 	%r421, %r1148, %r420;
	bfe.u32 	%r422, %r419, 8, 8;
	add.s32 	%r423, %r1147, %r422;
	bfe.u32 	%r424, %r419, 16, 8;
	add.s32 	%r425, %r1146, %r424;
	bfe.u32 	%r426, %r419, 24, 8;
	add.s32 	%r427, %r1145, %r426;
	ld.shared.u32 	%r428, [%r418+128];
	bfe.u32 	%r429, %r428, 0, 8;
	add.s32 	%r430, %r421, %r429;
	bfe.u32 	%r431, %r428, 8, 8;
	add.s32 	%r432, %r423, %r431;
	bfe.u32 	%r433, %r428, 16, 8;
	add.s32 	%r434, %r425, %r433;
	bfe.u32 	%r435, %r428, 24, 8;
	add.s32 	%r436, %r427, %r435;
	ld.shared.u32 	%r437, [%r418+256];
	bfe.u32 	%r438, %r437, 0, 8;
	add.s32 	%r439, %r430, %r438;
	bfe.u32 	%r440, %r437, 8, 8;
	add.s32 	%r441, %r432, %r440;
	bfe.u32 	%r442, %r437, 16, 8;
	add.s32 	%r443, %r434, %r442;
	bfe.u32 	%r444, %r437, 24, 8;
	add.s32 	%r445, %r436, %r444;
	ld.shared.u32 	%r446, [%r418+384];
	bfe.u32 	%r447, %r446, 0, 8;
	add.s32 	%r448, %r439, %r447;
	bfe.u32 	%r449, %r446, 8, 8;
	add.s32 	%r450, %r441, %r449;
	bfe.u32 	%r451, %r446, 16, 8;
	add.s32 	%r452, %r443, %r451;
	bfe.u32 	%r453, %r446, 24, 8;
	add.s32 	%r454, %r445, %r453;
	ld.shared.u32 	%r455, [%r418+512];
	bfe.u32 	%r456, %r455, 0, 8;
	add.s32 	%r457, %r448, %r456;
	bfe.u32 	%r458, %r455, 8, 8;
	add.s32 	%r459, %r450, %r458;
	bfe.u32 	%r460, %r455, 16, 8;
	add.s32 	%r461, %r452, %r460;
	bfe.u32 	%r462, %r455, 24, 8;
	add.s32 	%r463, %r454, %r462;
	ld.shared.u32 	%r464, [%r418+640];
	bfe.u32 	%r465, %r464, 0, 8;
	add.s32 	%r466, %r457, %r465;
	bfe.u32 	%r467, %r464, 8, 8;
	add.s32 	%r468, %r459, %r467;
	bfe.u32 	%r469, %r464, 16, 8;
	add.s32 	%r470, %r461, %r469;
	bfe.u32 	%r471, %r464, 24, 8;
	add.s32 	%r472, %r463, %r471;
	ld.shared.u32 	%r473, [%r418+768];
	bfe.u32 	%r474, %r473, 0, 8;
	add.s32 	%r475, %r466, %r474;
	bfe.u32 	%r476, %r473, 8, 8;
	add.s32 	%r477, %r468, %r476;
	bfe.u32 	%r478, %r473, 16, 8;
	add.s32 	%r479, %r470, %r478;
	bfe.u32 	%r480, %r473, 24, 8;
	add.s32 	%r481, %r472, %r480;
	ld.shared.u32 	%r482, [%r418+896];
	bfe.u32 	%r483, %r482, 0, 8;
	add.s32 	%r484, %r475, %r483;
	bfe.u32 	%r485, %r482, 8, 8;
	add.s32 	%r486, %r477, %r485;
	bfe.u32 	%r487, %r482, 16, 8;
	add.s32 	%r488, %r479, %r487;
	bfe.u32 	%r489, %r482, 24, 8;
	add.s32 	%r490, %r481, %r489;
	ld.shared.u32 	%r491, [%r418+1024];
	bfe.u32 	%r492, %r491, 0, 8;
	add.s32 	%r493, %r484, %r492;
	bfe.u32 	%r494, %r491, 8, 8;
	add.s32 	%r495, %r486, %r494;
	bfe.u32 	%r496, %r491, 16, 8;
	add.s32 	%r497, %r488, %r496;
	bfe.u32 	%r498, %r491, 24, 8;
	add.s32 	%r499, %r490, %r498;
	ld.shared.u32 	%r500, [%r418+1152];
	bfe.u32 	%r501, %r500, 0, 8;
	add.s32 	%r502, %r493, %r501;
	bfe.u32 	%r503, %r500, 8, 8;
	add.s32 	%r504, %r495, %r503;
	bfe.u32 	%r505, %r500, 16, 8;
	add.s32 	%r506, %r497, %r505;
	bfe.u32 	%r507, %r500, 24, 8;
	add.s32 	%r508, %r499, %r507;
	ld.shared.u32 	%r509, [%r418+1280];
	bfe.u32 	%r510, %r509, 0, 8;
	add.s32 	%r511, %r502, %r510;
	bfe.u32 	%r512, %r509, 8, 8;
	add.s32 	%r513, %r504, %r512;
	bfe.u32 	%r514, %r509, 16, 8;
	add.s32 	%r515, %r506, %r514;
	bfe.u32 	%r516, %r509, 24, 8;
	add.s32 	%r517, %r508, %r516;
	ld.shared.u32 	%r518, [%r418+1408];
	bfe.u32 	%r519, %r518, 0, 8;
	add.s32 	%r1148, %r511, %r519;
	bfe.u32 	%r520, %r518, 8, 8;
	add.s32 	%r1147, %r513, %r520;
	bfe.u32 	%r521, %r518, 16, 8;
	add.s32 	%r1146, %r515, %r521;
	bfe.u32 	%r522, %r518, 24, 8;
	add.s32 	%r1145, %r517, %r522;
$L__BB15_20:
	setp.gt.u32 	%p14, %r4, 255;
	bar.sync 	0;
	@%p14 bra 	$L__BB15_22;
	shl.b32 	%r523, %r416, 7;
	add.s32 	%r525, %r184, %r523;
	shr.u32 	%r526, %r4, 1;
	and.b32  	%r527, %r526, 112;
	add.s32 	%r528, %r525, %r527;
	st.shared.v4.u32 	[%r528], {%r1148, %r1147, %r1146, %r1145};
$L__BB15_22:
	bar.sync 	0;
	setp.gt.u32 	%p15, %r4, 31;
	@%p15 bra 	$L__BB15_24;
	ld.shared.u32 	%r530, [%r5];
	ld.shared.u32 	%r531, [%r5+128];
	add.s32 	%r532, %r531, %r530;
	ld.shared.u32 	%r533, [%r5+256];
	add.s32 	%r534, %r533, %r532;
	ld.shared.u32 	%r535, [%r5+384];
	add.s32 	%r536, %r535, %r534;
	ld.shared.u32 	%r537, [%r5+512];
	add.s32 	%r538, %r537, %r536;
	ld.shared.u32 	%r539, [%r5+640];
	add.s32 	%r540, %r539, %r538;
	ld.shared.u32 	%r541, [%r5+768];
	add.s32 	%r542, %r541, %r540;
	ld.shared.u32 	%r543, [%r5+896];
	add.s32 	%r544, %r543, %r542;
	ld.shared.u32 	%r545, [%r5+1024];
	add.s32 	%r546, %r545, %r544;
	ld.shared.u32 	%r547, [%r5+1152];
	add.s32 	%r548, %r547, %r546;
	ld.shared.u32 	%r549, [%r5+1280];
	add.s32 	%r550, %r549, %r548;
	ld.shared.u32 	%r551, [%r5+1408];
	add.s32 	%r552, %r551, %r550;
	ld.shared.u32 	%r553, [%r5+1536];
	add.s32 	%r554, %r553, %r552;
	ld.shared.u32 	%r555, [%r5+1664];
	add.s32 	%r556, %r555, %r554;
	ld.shared.u32 	%r557, [%r5+1792];
	add.s32 	%r558, %r557, %r556;
	ld.shared.u32 	%r559, [%r5+1920];
	add.s32 	%r560, %r559, %r558;
	ld.shared.u32 	%r561, [%r5+2048];
	add.s32 	%r562, %r561, %r560;
	ld.shared.u32 	%r563, [%r5+2176];
	add.s32 	%r564, %r563, %r562;
	ld.shared.u32 	%r565, [%r5+2304];
	add.s32 	%r566, %r565, %r564;
	ld.shared.u32 	%r567, [%r5+2432];
	add.s32 	%r568, %r567, %r566;
	ld.shared.u32 	%r569, [%r5+2560];
	add.s32 	%r570, %r569, %r568;
	ld.shared.u32 	%r571, [%r5+2688];
	add.s32 	%r572, %r571, %r570;
	ld.shared.u32 	%r573, [%r5+2816];
	add.s32 	%r574, %r573, %r572;
	ld.shared.u32 	%r575, [%r5+2944];
	add.s32 	%r576, %r575, %r574;
	ld.shared.u32 	%r577, [%r5+3072];
	add.s32 	%r578, %r577, %r576;
	ld.shared.u32 	%r579, [%r5+3200];
	add.s32 	%r580, %r579, %r578;
	ld.shared.u32 	%r581, [%r5+3328];
	add.s32 	%r582, %r581, %r580;
	ld.shared.u32 	%r583, [%r5+3456];
	add.s32 	%r584, %r583, %r582;
	ld.shared.u32 	%r585, [%r5+3584];
	add.s32 	%r586, %r585, %r584;
	ld.shared.u32 	%r587, [%r5+3712];
	add.s32 	%r588, %r587, %r586;
	ld.shared.u32 	%r589, [%r5+3840];
	add.s32 	%r590, %r589, %r588;
	ld.shared.u32 	%r591, [%r5+3968];
	add.s32 	%r1175, %r591, %r590;
$L__BB15_24:
	bar.sync 	0;
	mul.hi.u32 	%r592, %r4, 357913942;
	add.s32 	%r593, %r592, %r4;
	shl.b32 	%r594, %r593, 2;
	add.s32 	%r596, %r184, %r594;
	add.s32 	%r66, %r596, 272;
	st.shared.u32 	[%r596+272], %r1175;
	bar.sync 	0;
	setp.gt.u32 	%p16, %r4, 31;
	@%p16 bra 	$L__BB15_26;
	mad.lo.s32 	%r628, %r4, 52, %r184;
	ld.shared.u32 	%r629, [%r628+272];
	ld.shared.u32 	%r630, [%r628+276];
	ld.shared.u32 	%r631, [%r628+280];
	ld.shared.u32 	%r632, [%r628+284];
	ld.shared.u32 	%r633, [%r628+288];
	ld.shared.u32 	%r634, [%r628+292];
	ld.shared.u32 	%r635, [%r628+296];
	ld.shared.u32 	%r636, [%r628+300];
	ld.shared.u32 	%r637, [%r628+304];
	ld.shared.u32 	%r638, [%r628+308];
	ld.shared.u32 	%r639, [%r628+312];
	ld.shared.u32 	%r640, [%r628+316];
	add.s32 	%r641, %r630, %r629;
	add.s32 	%r642, %r641, %r631;
	add.s32 	%r643, %r642, %r632;
	add.s32 	%r644, %r643, %r633;
	add.s32 	%r645, %r644, %r634;
	add.s32 	%r646, %r645, %r635;
	add.s32 	%r647, %r646, %r636;
	add.s32 	%r648, %r647, %r637;
	add.s32 	%r649, %r648, %r638;
	add.s32 	%r650, %r649, %r639;
	add.s32 	%r601, %r650, %r640;
	mov.b32 	%r599, 1;
	mov.b32 	%r624, 0;
	mov.b32 	%r626, -1;
	// begin inline asm
	{  .reg .s32 r0;  .reg .pred p;  shfl.sync.up.b32 r0|p, %r601, %r599, %r624, %r626;  @p add.s32 r0, r0, %r601;  mov.s32 %r597, r0;}
	// end inline asm
	mov.b32 	%r605, 2;
	// begin inline asm
	{  .reg .s32 r0;  .reg .pred p;  shfl.sync.up.b32 r0|p, %r597, %r605, %r624, %r626;  @p add.s32 r0, r0, %r597;  mov.s32 %r603, r0;}
	// end inline asm
	mov.b32 	%r611, 4;
	// begin inline asm
	{  .reg .s32 r0;  .reg .pred p;  shfl.sync.up.b32 r0|p, %r603, %r611, %r624, %r626;  @p add.s32 r0, r0, %r603;  mov.s32 %r609, r0;}
	// end inline asm
	mov.b32 	%r617, 8;
	// begin inline asm
	{  .reg .s32 r0;  .reg .pred p;  shfl.sync.up.b32 r0|p, %r609, %r617, %r624, %r626;  @p add.s32 r0, r0, %r609;  mov.s32 %r615, r0;}
	// end inline asm
	mov.b32 	%r623, 16;
	// begin inline asm
	{  .reg .s32 r0;  .reg .pred p;  shfl.sync.up.b32 r0|p, %r615, %r623, %r624, %r626;  @p add.s32 r0, r0, %r615;  mov.s32 %r621, r0;}
	// end inline asm
	sub.s32 	%r651, %r621, %r601;
	ld.shared.u32 	%r652, [%r628+272];
	ld.shared.u32 	%r653, [%r628+276];
	ld.shared.u32 	%r654, [%r628+280];
	ld.shared.u32 	%r655, [%r628+284];
	ld.shared.u32 	%r656, [%r628+288];
	ld.shared.u32 	%r657, [%r628+292];
	ld.shared.u32 	%r658, [%r628+296];
	ld.shared.u32 	%r659, [%r628+300];
	ld.shared.u32 	%r660, [%r628+304];
	ld.shared.u32 	%r661, [%r628+308];
	ld.shared.u32 	%r662, [%r628+312];
	add.s32 	%r663, %r652, %r651;
	add.s32 	%r664, %r653, %r663;
	add.s32 	%r665, %r654, %r664;
	add.s32 	%r666, %r655, %r665;
	add.s32 	%r667, %r656, %r666;
	add.s32 	%r668, %r657, %r667;
	add.s32 	%r669, %r658, %r668;
	add.s32 	%r670, %r659, %r669;
	add.s32 	%r671, %r660, %r670;
	add.s32 	%r672, %r661, %r671;
	add.s32 	%r673, %r662, %r672;
	st.shared.u32 	[%r628+272], %r651;
	st.shared.u32 	[%r628+276], %r663;
	st.shared.u32 	[%r628+280], %r664;
	st.shared.u32 	[%r628+284], %r665;
	st.shared.u32 	[%r628+288], %r666;
	st.shared.u32 	[%r628+292], %r667;
	st.shared.u32 	[%r628+296], %r668;
	st.shared.u32 	[%r628+300], %r669;
	st.shared.u32 	[%r628+304], %r670;
	st.shared.u32 	[%r628+308], %r671;
	st.shared.u32 	[%r628+312], %r672;
	st.shared.u32 	[%r628+316], %r673;
$L__BB15_26:
	setp.gt.u32 	%p17, %r4, 31;
	bar.sync 	0;
	ld.shared.u32 	%r674, [%r66];
	add.s32 	%r1193, %r674, %r1181;
	bar.sync 	0;
	setp.eq.s32 	%p18, %r1193, 0;
	setp.eq.s32 	%p19, %r1193, %r1182;
	or.pred  	%p20, %p18, %p19;
	or.pred  	%p22, %p17, %p20;
	selp.u32 	%r675, 1, 0, %p22;
	{ 
	.reg .pred 	%p1; 
	.reg .pred 	%p2; 
	setp.ne.u32 	%p1, %r675, 0; 
	bar.red.and.pred 	%p2, 0, %p1; 
	selp.u32 	%r676, 1, 0, %p2; 
	}
	setp.ne.s32 	%p23, %r676, 0;
	@%p23 bra 	$L__BB15_73;
	setp.lt.s32 	%p39, %r1182, 1920;
	@%p39 bra 	$L__BB15_42;
	add.s32 	%r722, %r5, %r183;
	shl.b32 	%r723, %r4, 5;
	add.s32 	%r724, %r722, %r723;
	mad.lo.s32 	%r756, %r4, 28, %r724;
$L__BB15_29:
	.pragma "nounroll";
	ld.param.u32 	%r1143, [_ZN3cub18CUB_300001_SM_10006detail10radix_sort30DeviceSegmentedRadixSortKernelINS1_5radix10policy_hubIyNS0_8NullTypeEiE10Policy1000ELb1ELNS0_9SortOrderE0EyS6_PySA_iNS1_21identity_decomposer_tEEEvPKT2_PSC_PKT3_PSG_T4_T5_iiiT7__param_8];
	ld.param.u32 	%r1132, [_ZN3cub18CUB_300001_SM_10006detail10radix_sort30DeviceSegmentedRadixSortKernelINS1_5radix10policy_hubIyNS0_8NullTypeEiE10Policy1000ELb1ELNS0_9SortOrderE0EyS6_PySA_iNS1_21identity_decomposer_tEEEvPKT2_PSC_PKT3_PSG_T4_T5_iiiT7__param_7];
	ld.param.u64 	%rd247, [_ZN3cub18CUB_300001_SM_10006detail10radix_sort30DeviceSegmentedRadixSortKernelINS1_5radix10policy_hubIyNS0_8NullTypeEiE10Policy1000ELb1ELNS0_9SortOrderE0EyS6_PySA_iNS1_21identity_decomposer_tEEEvPKT2_PSC_PKT3_PSG_T4_T5_iiiT7__param_0];
	setp.ne.s32 	%p40, %r416, 31;
	cvt.s64.s32 	%rd171, %r1181;
	add.s64 	%rd173, %rd4, %rd171;
	shl.b64 	%rd174, %rd173, 3;
	cvta.to.global.u64 	%rd175, %rd247;
	add.s64 	%rd176, %rd175, %rd174;
	ld.global.u64 	%rd177, [%rd176];
	ld.global.u64 	%rd178, [%rd176+3072];
	ld.global.u64 	%rd179, [%rd176+6144];
	ld.global.u64 	%rd180, [%rd176+9216];
	ld.global.u64 	%rd181, [%rd176+12288];
	st.shared.u64 	[%r722], %rd177;
	st.shared.u64 	[%r722+3072], %rd178;
	st.shared.u64 	[%r722+6144], %rd179;
	st.shared.u64 	[%r722+9216], %rd180;
	st.shared.u64 	[%r722+12288], %rd181;
	bar.sync 	0;
	ld.shared.u64 	%rd22, [%r724];
	ld.shared.u64 	%rd23, [%r724+8];
	ld.shared.u64 	%rd24, [%r724+16];
	ld.shared.u64 	%rd25, [%r724+24];
	ld.shared.u64 	%rd26, [%r724+32];
	bar.sync 	0;
	mov.b32 	%r718, 0;
	st.shared.u32 	[%r5], %r718;
	st.shared.u32 	[%r5+1536], %r718;
	st.shared.u32 	[%r5+3072], %r718;
	st.shared.u32 	[%r5+4608], %r718;
	st.shared.u32 	[%r5+6144], %r718;
	st.shared.u32 	[%r5+7680], %r718;
	st.shared.u32 	[%r5+9216], %r718;
	st.shared.u32 	[%r5+10752], %r718;
	st.shared.u32 	[%r5+12288], %r718;
	st.shared.u32 	[%r5+13824], %r718;
	st.shared.u32 	[%r5+15360], %r718;
	st.shared.u32 	[%r5+16896], %r718;
	st.shared.u32 	[%r5+18432], %r718;
	st.shared.u32 	[%r5+19968], %r718;
	st.shared.u32 	[%r5+21504], %r718;
	st.shared.u32 	[%r5+23040], %r718;
	st.shared.u32 	[%r5+24576], %r718;
	mov.b64 	%rd158, 1;
	// begin inline asm
	shl.b64 %rd157, %rd158, %r1143;
	// end inline asm
	add.s64 	%rd160, %rd157, -1;
	// begin inline asm
	shl.b64 %rd159, %rd160, %r718;
	// end inline asm
	// begin inline asm
	shr.b64 %rd161, %rd22, %r1132;
	// end inline asm
	cvt.u32.u64 	%r725, %rd161;
	cvt.u32.u64 	%r726, %rd159;
	and.b32  	%r727, %r726, %r725;
	and.b32  	%r728, %r727, 15;
	mad.lo.s32 	%r729, %r728, 1536, %r5;
	shr.u32 	%r730, %r727, 3;
	and.b32  	%r731, %r730, 536870910;
	add.s32 	%r93, %r729, %r731;
	ld.shared.u16 	%rs1, [%r93];
	add.s16 	%rs41, %rs1, 1;
	st.shared.u16 	[%r93], %rs41;
	// begin inline asm
	shr.b64 %rd163, %rd23, %r1132;
	// end inline asm
	cvt.u32.u64 	%r732, %rd163;
	and.b32  	%r733, %r726, %r732;
	and.b32  	%r734, %r733, 15;
	mad.lo.s32 	%r735, %r734, 1536, %r5;
	shr.u32 	%r736, %r733, 3;
	and.b32  	%r737, %r736, 536870910;
	add.s32 	%r94, %r735, %r737;
	ld.shared.u16 	%rs2, [%r94];
	add.s16 	%rs42, %rs2, 1;
	st.shared.u16 	[%r94], %rs42;
	// begin inline asm
	shr.b64 %rd165, %rd24, %r1132;
	// end inline asm
	cvt.u32.u64 	%r738, %rd165;
	and.b32  	%r739, %r726, %r738;
	and.b32  	%r740, %r739, 15;
	mad.lo.s32 	%r741, %r740, 1536, %r5;
	shr.u32 	%r742, %r739, 3;
	and.b32  	%r743, %r742, 536870910;
	add.s32 	%r95, %r741, %r743;
	ld.shared.u16 	%rs3, [%r95];
	add.s16 	%rs43, %rs3, 1;
	st.shared.u16 	[%r95], %rs43;
	// begin inline asm
	shr.b64 %rd167, %rd25, %r1132;
	// end inline asm
	cvt.u32.u64 	%r744, %rd167;
	and.b32  	%r745, %r726, %r744;
	and.b32  	%r746, %r745, 15;
	mad.lo.s32 	%r747, %r746, 1536, %r5;
	shr.u32 	%r748, %r745, 3;
	and.b32  	%r749, %r748, 536870910;
	add.s32 	%r96, %r747, %r749;
	ld.shared.u16 	%rs4, [%r96];
	add.s16 	%rs44, %rs4, 1;
	st.shared.u16 	[%r96], %rs44;
	// begin inline asm
	shr.b64 %rd169, %rd26, %r1132;
	// end inline asm
	cvt.u32.u64 	%r750, %rd169;
	and.b32  	%r751, %r726, %r750;
	and.b32  	%r752, %r751, 15;
	mad.lo.s32 	%r753, %r752, 1536, %r5;
	shr.u32 	%r754, %r751, 3;
	and.b32  	%r755, %r754, 536870910;
	add.s32 	%r97, %r753, %r755;
	ld.shared.u16 	%rs5, [%r97];
	add.s16 	%rs45, %rs5, 1;
	st.shared.u16 	[%r97], %rs45;
	bar.sync 	0;
	ld.shared.u32 	%r98, [%r756];
	ld.shared.u32 	%r757, [%r756+4];
	ld.shared.u32 	%r758, [%r756+8];
	ld.shared.u32 	%r759, [%r756+12];
	ld.shared.u32 	%r760, [%r756+16];
	ld.shared.u32 	%r761, [%r756+20];
	ld.shared.u32 	%r762, [%r756+24];
	ld.shared.u32 	%r763, [%r756+28];
	ld.shared.u32 	%r764, [%r756+32];
	ld.shared.u32 	%r765, [%r756+36];
	ld.shared.u32 	%r766, [%r756+40];
	ld.shared.u32 	%r767, [%r756+44];
	ld.shared.u32 	%r768, [%r756+48];
	ld.shared.u32 	%r769, [%r756+52];
	ld.shared.u32 	%r770, [%r756+56];
	ld.shared.u32 	%r771, [%r756+60];
	ld.shared.u32 	%r772, [%r756+64];
	add.s32 	%r99, %r757, %r98;
	add.s32 	%r100, %r758, %r99;
	add.s32 	%r101, %r759, %r100;
	add.s32 	%r102, %r760, %r101;
	add.s32 	%r103, %r761, %r102;
	add.s32 	%r104, %r762, %r103;
	add.s32 	%r105, %r763, %r104;
	add.s32 	%r106, %r764, %r105;
	add.s32 	%r107, %r765, %r106;
	add.s32 	%r108, %r766, %r107;
	add.s32 	%r109, %r767, %r108;
	add.s32 	%r110, %r768, %r109;
	add.s32 	%r111, %r769, %r110;
	add.s32 	%r112, %r770, %r111;
	add.s32 	%r113, %r771, %r112;
	add.s32 	%r695, %r772, %r113;
	mov.b32 	%r693, 1;
	mov.b32 	%r720, -1;
	// begin inline asm
	{  .reg .u32 r0;  .reg .pred p;  shfl.sync.up.b32 r0|p, %r695, %r693, %r718, %r720;  @p add.u32 r0, r0, %r695;  mov.u32 %r691, r0;}
	// end inline asm
	mov.b32 	%r699, 2;
	// begin inline asm
	{  .reg .u32 r0;  .reg .pred p;  shfl.sync.up.b32 r0|p, %r691, %r699, %r718, %r720;  @p add.u32 r0, r0, %r691;  mov.u32 %r697, r0;}
	// end inline asm
	mov.b32 	%r705, 4;
	// begin inline asm
	{  .reg .u32 r0;  .reg .pred p;  shfl.sync.up.b32 r0|p, %r697, %r705, %r718, %r720;  @p add.u32 r0, r0, %r697;  mov.u32 %r703, r0;}
	// end inline asm
	mov.b32 	%r711, 8;
	// begin inline asm
	{  .reg .u32 r0;  .reg .pred p;  shfl.sync.up.b32 r0|p, %r703, %r711, %r718, %r720;  @p add.u32 r0, r0, %r703;  mov.u32 %r709, r0;}
	// end inline asm
	mov.b32 	%r717, 16;
	// begin inline asm
	{  .reg .u32 r0;  .reg .pred p;  shfl.sync.up.b32 r0|p, %r709, %r717, %r718, %r720;  @p add.u32 r0, r0, %r709;  mov.u32 %r715, r0;}
	// end inline asm
	@%p40 bra 	$L__BB15_31;
	shr.u32 	%r773, %r4, 3;
	and.b32  	%r774, %r773, 124;
	mov.u32 	%r775, _ZZN3cub18CUB_300001_SM_10006detail10radix_sort30DeviceSegmentedRadixSortKernelINS1_5radix10policy_hubIyNS0_8NullTypeEiE10Policy1000ELb1ELNS0_9SortOrderE0EyS6_PySA_iNS1_21identity_decomposer_tEEEvPKT2_PSC_PKT3_PSG_T4_T5_iiiT7_E12temp_storage;
	add.s32 	%r776, %r775, %r774;
	st.shared.u32 	[%r776+26112], %r715;
$L__BB15_31:
	sub.s32 	%r777, %r715, %r695;
	setp.ne.s32 	%p41, %r416, 0;
	shr.u32 	%r778, %r4, 5;
	setp.eq.s32 	%p42, %r778, 11;
	setp.eq.s32 	%p43, %r778, 10;
	setp.eq.s32 	%p44, %r778, 9;
	setp.eq.s32 	%p45, %r778, 8;
	setp.eq.s32 	%p46, %r778, 7;
	setp.eq.s32 	%p47, %r778, 6;
	setp.eq.s32 	%p48, %r778, 5;
	setp.eq.s32 	%p49, %r778, 4;
	setp.eq.s32 	%p50, %r778, 3;
	setp.eq.s32 	%p51, %r778, 2;
	setp.eq.s32 	%p52, %r778, 1;
	setp.gt.u32 	%p53, %r4, 31;
	bar.sync 	0;
	ld.shared.v4.u32 	{%r779, %r780, %r781, %r782}, [_ZZN3cub18CUB_300001_SM_10006detail10radix_sort30DeviceSegmentedRadixSortKernelINS1_5radix10policy_hubIyNS0_8NullTypeEiE10Policy1000ELb1ELNS0_9SortOrderE0EyS6_PySA_iNS1_21identity_decomposer_tEEEvPKT2_PSC_PKT3_PSG_T4_T5_iiiT7_E12temp_storage+26112];
	selp.b32 	%r783, %r779, %r1185, %p52;
	add.s32 	%r784, %r780, %r779;
	selp.b32 	%r785, %r784, %r783, %p51;
	add.s32 	%r786, %r784, %r781;
	selp.b32 	%r787, %r786, %r785, %p50;
	add.s32 	%r788, %r786, %r782;
	selp.b32 	%r789, %r788, %r787, %p49;
	ld.shared.v4.u32 	{%r790, %r791, %r792, %r793}, [_ZZN3cub18CUB_300001_SM_10006detail10radix_sort30DeviceSegmentedRadixSortKernelINS1_5radix10policy_hubIyNS0_8NullTypeEiE10Policy1000ELb1ELNS0_9SortOrderE0EyS6_PySA_iNS1_21identity_decomposer_tEEEvPKT2_PSC_PKT3_PSG_T4_T5_iiiT7_E12temp_storage+26128];
	add.s32 	%r794, %r788, %r790;
	selp.b32 	%r795, %r794, %r789, %p48;
	add.s32 	%r796, %r794, %r791;
	selp.b32 	%r797, %r796, %r795, %p47;
	add.s32 	%r798, %r796, %r792;
	selp.b32 	%r799, %r798, %r797, %p46;
	add.s32 	%r800, %r798, %r793;
	selp.b32 	%r801, %r800, %r799, %p45;
	ld.shared.v4.u32 	{%r802, %r803, %r804, %r805}, [_ZZN3cub18CUB_300001_SM_10006detail10radix_sort30DeviceSegmentedRadixSortKernelINS1_5radix10policy_hubIyNS0_8NullTypeEiE10Policy1000ELb1ELNS0_9SortOrderE0EyS6_PySA_iNS1_21identity_decomposer_tEEEvPKT2_PSC_PKT3_PSG_T4_T5_iiiT7_E12temp_storage+26144];
	add.s32 	%r806, %r800, %r802;
	selp.b32 	%r807, %r806, %r801, %p44;
	add.s32 	%r808, %r806, %r803;
	selp.b32 	%r809, %r808, %r807, %p43;
	add.s32 	%r810, %r808, %r804;
	selp.b32 	%r1185, %r810, %r809, %p42;
	add.s32 	%r117, %r810, %r805;
	selp.b32 	%r811, %r777, 0, %p41;
	add.s32 	%r812, %r1185, %r811;
	selp.b32 	%r1189, %r812, %r777, %p53;
	or.pred  	%p54, %p53, %p41;
	@%p54 bra 	$L__BB15_33;
	shl.b32 	%r1189, %r117, 16;
	st.shared.u32 	[_ZZN3cub18CUB_300001_SM_10006detail10radix_sort30DeviceSegmentedRadixSortKernelINS1_5radix10policy_hubIyNS0_8NullTypeEiE10Policy1000ELb1ELNS0_9SortOrderE0EyS6_PySA_iNS1_21identity_decomposer_tEEEvPKT2_PSC_PKT3_PSG_T4_T5_iiiT7_E12temp_storage+26172], %r1189;
$L__BB15_33:
	setp.eq.s32 	%p55, %r4, 0;
	bar.sync 	0;
	ld.shared.u32 	%r813, [_ZZN3cub18CUB_300001_SM_10006detail10radix_sort30DeviceSegmentedRadixSortKernelINS1_5radix10policy_hubIyNS0_8NullTypeEiE10Policy1000ELb1ELNS0_9SortOrderE0EyS6_PySA_iNS1_21identity_decomposer_tEEEvPKT2_PSC_PKT3_PSG_T4_T5_iiiT7_E12temp_storage+26172];
	selp.b32 	%r814, 0, %r813, %p55;
	add.s32 	%r815, %r1189, %r814;
	add.s32 	%r816, %r98, %r815;
	add.s32 	%r817, %r99, %r815;
	add.s32 	%r818, %r100, %r815;
	add.s32 	%r819, %r101, %r815;
	add.s32 	%r820, %r102, %r815;
	add.s32 	%r821, %r103, %r815;
	add.s32 	%r822, %r104, %r815;
	add.s32 	%r823, %r105, %r815;
	add.s32 	%r824, %r106, %r815;
	add.s32 	%r825, %r107, %r815;
	add.s32 	%r826, %r108, %r815;
	add.s32 	%r827, %r109, %r815;
	add.s32 	%r828, %r110, %r815;
	add.s32 	%r829, %r111, %r815;
	add.s32 	%r830, %r112, %r815;
	add.s32 	%r831, %r113, %r815;
	shl.b32 	%r832, %r4, 5;
	shl.b32 	%r833, %r4, 2;
	add.s32 	%r121, %r5, %r833;
	add.s32 	%r834, %r121, %r832;
	mad.lo.s32 	%r835, %r4, 28, %r834;
	st.shared.u32 	[%r835], %r815;
	st.shared.u32 	[%r835+4], %r816;
	st.shared.u32 	[%r835+8], %r817;
	st.shared.u32 	[%r835+12], %r818;
	st.shared.u32 	[%r835+16], %r819;
	st.shared.u32 	[%r835+20], %r820;
	st.shared.u32 	[%r835+24], %r821;
	st.shared.u32 	[%r835+28], %r822;
	st.shared.u32 	[%r835+32], %r823;
	st.shared.u32 	[%r835+36], %r824;
	st.shared.u32 	[%r835+40], %r825;
	st.shared.u32 	[%r835+44], %r826;
	st.shared.u32 	[%r835+48], %r827;
	st.shared.u32 	[%r835+52], %r828;
	st.shared.u32 	[%r835+56], %r829;
	st.shared.u32 	[%r835+60], %r830;
	st.shared.u32 	[%r835+64], %r831;
	bar.sync 	0;
	cvt.u32.u16 	%r836, %rs1;
	ld.shared.u16 	%r837, [%r93];
	add.s32 	%r122, %r837, %r836;
	cvt.u32.u16 	%r838, %rs2;
	ld.shared.u16 	%r839, [%r94];
	add.s32 	%r123, %r839, %r838;
	cvt.u32.u16 	%r840, %rs3;
	ld.shared.u16 	%r841, [%r95];
	add.s32 	%r124, %r841, %r840;
	cvt.u32.u16 	%r842, %rs4;
	ld.shared.u16 	%r843, [%r96];
	add.s32 	%r125, %r843, %r842;
	cvt.u32.u16 	%r844, %rs5;
	ld.shared.u16 	%r845, [%r97];
	add.s32 	%r126, %r845, %r844;
	@%p53 bra 	$L__BB15_35;
	and.b32  	%r846, %r4, 15;
	mov.u32 	%r847, _ZZN3cub18CUB_300001_SM_10006detail10radix_sort30DeviceSegmentedRadixSortKernelINS1_5radix10policy_hubIyNS0_8NullTypeEiE10Policy1000ELb1ELNS0_9SortOrderE0EyS6_PySA_iNS1_21identity_decomposer_tEEEvPKT2_PSC_PKT3_PSG_T4_T5_iiiT7_E12temp_storage;
	mad.lo.s32 	%r848, %r846, 1536, %r847;
	shr.u32 	%r849, %r4, 3;
	and.b32  	%r850, %r849, 126;
	add.s32 	%r851, %r848, %r850;
	ld.shared.u16 	%r1190, [%r851];
$L__BB15_35:
	setp.gt.u32 	%p57, %r4, 31;
	bar.sync 	0;
	@%p57 bra 	$L__BB15_37;
	st.shared.u32 	[%r5], %r1190;
	mov.b32 	%r1191, 1920;
$L__BB15_37:
	setp.gt.u32 	%p58, %r4, 30;
	bar.sync 	0;
	@%p58 bra 	$L__BB15_39;
	ld.shared.u32 	%r1191, [%r5+4];
$L__BB15_39:
	setp.gt.u32 	%p59, %r4, 31;
	bar.sync 	0;
	@%p59 bra 	$L__BB15_41;
	sub.s32 	%r853, %r1193, %r1190;
	st.shared.u32 	[%r5+15360], %r853;
	add.s32 	%r1193, %r1191, %r853;
$L__BB15_41:
	ld.param.u32 	%r1133, [_ZN3cub18CUB_300001_SM_10006detail10radix_sort30DeviceSegmentedRadixSortKernelINS1_5radix10policy_hubIyNS0_8NullTypeEiE10Policy1000ELb1ELNS0_9SortOrderE0EyS6_PySA_iNS1_21identity_decomposer_tEEEvPKT2_PSC_PKT3_PSG_T4_T5_iiiT7__param_7];
	ld.param.u64 	%rd249, [_ZN3cub18CUB_300001_SM_10006detail10radix_sort30DeviceSegmentedRadixSortKernelINS1_5radix10policy_hubIyNS0_8NullTypeEiE10Policy1000ELb1ELNS0_9SortOrderE0EyS6_PySA_iNS1_21identity_decomposer_tEEEvPKT2_PSC_PKT3_PSG_T4_T5_iiiT7__param_1];
	bar.sync 	0;
	shl.b32 	%r859, %r122, 3;
	mov.u32 	%r860, _ZZN3cub18CUB_300001_SM_10006detail10radix_sort30DeviceSegmentedRadixSortKernelINS1_5radix10policy_hubIyNS0_8NullTypeEiE10Policy1000ELb1ELNS0_9SortOrderE0EyS6_PySA_iNS1_21identity_decomposer_tEEEvPKT2_PSC_PKT3_PSG_T4_T5_iiiT7_E12temp_storage;
	add.s32 	%r861, %r860, %r859;
	st.shared.u64 	[%r861], %rd22;
	shl.b32 	%r862, %r123, 3;
	add.s32 	%r863, %r860, %r862;
	st.shared.u64 	[%r863], %rd23;
	shl.b32 	%r864, %r124, 3;
	add.s32 	%r865, %r860, %r864;
	st.shared.u64 	[%r865], %rd24;
	shl.b32 	%r866, %r125, 3;
	add.s32 	%r867, %r860, %r866;
	st.shared.u64 	[%r867], %rd25;
	shl.b32 	%r868, %r126, 3;
	add.s32 	%r869, %r860, %r868;
	st.shared.u64 	[%r869], %rd26;
	bar.sync 	0;
	ld.shared.u64 	%rd183, [%r121];
	// begin inline asm
	shr.b64 %rd182, %rd183, %r1133;
	// end inline asm
	cvt.u32.u64 	%r870, %rd182;
	and.b32  	%r872, %r870, %r726;
	shl.b32 	%r873, %r872, 2;
	add.s32 	%r874, %r860, 15360;
	add.s32 	%r875, %r874, %r873;
	ld.shared.u32 	%r876, [%r875];
	add.s32 	%r877, %r4, %r876;
	cvta.to.global.u64 	%rd192, %rd249;
	mul.wide.u32 	%rd193, %r877, 8;
	add.s64 	%rd194, %rd192, %rd193;
	st.global.u64 	[%rd194], %rd183;
	ld.shared.u64 	%rd185, [%r121+3072];
	// begin inline asm
	shr.b64 %rd184, %rd185, %r1133;
	// end inline asm
	cvt.u32.u64 	%r878, %rd184;
	and.b32  	%r879, %r878, %r726;
	shl.b32 	%r880, %r879, 2;
	add.s32 	%r881, %r874, %r880;
	ld.shared.u32 	%r882, [%r881];
	add.s32 	%r883, %r4, %r882;
	add.s32 	%r884, %r883, 384;
	mul.wide.u32 	%rd195, %r884, 8;
	add.s64 	%rd196, %rd192, %rd195;
	st.global.u64 	[%rd196], %rd185;
	ld.shared.u64 	%rd187, [%r121+6144];
	// begin inline asm
	shr.b64 %rd186, %rd187, %r1133;
	// end inline asm
	cvt.u32.u64 	%r885, %rd186;
	and.b32  	%r886, %r885, %r726;
	shl.b32 	%r887, %r886, 2;
	add.s32 	%r888, %r874, %r887;
	ld.shared.u32 	%r889, [%r888];
	add.s32 	%r890, %r4, %r889;
	add.s32 	%r891, %r890, 768;
	mul.wide.u32 	%rd197, %r891, 8;
	add.s64 	%rd198, %rd192, %rd197;
	st.global.u64 	[%rd198], %rd187;
	ld.shared.u64 	%rd189, [%r121+9216];
	// begin inline asm
	shr.b64 %rd188, %rd189, %r1133;
	// end inline asm
	cvt.u32.u64 	%r892, %rd188;
	and.b32  	%r893, %r892, %r726;
	shl.b32 	%r894, %r893, 2;
	add.s32 	%r895, %r874, %r894;
	ld.shared.u32 	%r896, [%r895];
	add.s32 	%r897, %r4, %r896;
	add.s32 	%r898, %r897, 1152;
	mul.wide.u32 	%rd199, %r898, 8;
	add.s64 	%rd200, %rd192, %rd199;
	st.global.u64 	[%rd200], %rd189;
	ld.shared.u64 	%rd191, [%r121+12288];
	// begin inline asm
	shr.b64 %rd190, %rd191, %r1133;
	// end inline asm
	cvt.u32.u64 	%r899, %rd190;
	and.b32  	%r900, %r899, %r726;
	shl.b32 	%r901, %r900, 2;
	add.s32 	%r902, %r874, %r901;
	ld.shared.u32 	%r903, [%r902];
	add.s32 	%r904, %r4, %r903;
	add.s32 	%r905, %r904, 1536;
	mul.wide.u32 	%rd201, %r905, 8;
	add.s64 	%rd202, %rd192, %rd201;
	st.global.u64 	[%rd202], %rd191;
	add.s32 	%r1181, %r1181, 1920;
	bar.sync 	0;
	add.s32 	%r1182, %r1182, -1920;
	setp.gt.s32 	%p60, %r1182, 1919;
	@%p60 bra 	$L__BB15_29;
$L__BB15_42:
	setp.ge.s32 	%p61, %r1181, %r2;
	@%p61 bra 	$L__BB15_101;
	ld.param.u64 	%rd248, [_ZN3cub18CUB_300001_SM_10006detail10radix_sort30DeviceSegmentedRadixSortKernelINS1_5radix10policy_hubIyNS0_8NullTypeEiE10Policy1000ELb1ELNS0_9SortOrderE0EyS6_PySA_iNS1_21identity_decomposer_tEEEvPKT2_PSC_PKT3_PSG_T4_T5_iiiT7__param_0];
	shfl.sync.idx.b32	%r139|%p62, %r1182, 0, 31, -1;
	cvt.s64.s32 	%rd204, %r1181;
	setp.ge.s32 	%p63, %r4, %r139;
	cvt.u64.u32 	%rd205, %r4;
	add.s64 	%rd206, %rd205, %rd204;
	cvta.to.global.u64 	%rd207, %rd248;
	shl.b64 	%rd208, %rd206, 3;
	add.s64 	%rd28, %rd207, %rd208;
	mov.b64 	%rd256, -1;
	@%p63 bra 	$L__BB15_45;
	ld.global.u64 	%rd256, [%rd28];
$L__BB15_45:
	add.s32 	%r140, %r4, 384;
	setp.ge.s32 	%p64, %r140, %r139;
	mov.b64 	%rd257, -1;
	@%p64 bra 	$L__BB15_47;
	ld.global.u64 	%rd257, [%rd28+3072];
$L__BB15_47:
	add.s32 	%r141, %r4, 768;
	setp.ge.s32 	%p65, %r141, %r139;
	mov.b64 	%rd258, -1;
	@%p65 bra 	$L__BB15_49;
	ld.global.u64 	%rd258, [%rd28+6144];
$L__BB15_49:
	add.s32 	%r142, %r4, 1152;
	setp.ge.s32 	%p66, %r142, %r139;
	mov.b64 	%rd259, -1;
	@%p66 bra 	$L__BB15_51;
	ld.global.u64 	%rd259, [%rd28+9216];
$L__BB15_51:
	add.s32 	%r143, %r4, 1536;
	setp.ge.s32 	%p67, %r143, %r139;
	mov.b64 	%rd260, -1;
	@%p67 bra 	$L__BB15_53;
	ld.global.u64 	%rd260, [%rd28+12288];
$L__BB15_53:
	ld.param.u32 	%r1144, [_ZN3cub18CUB_300001_SM_10006detail10radix_sort30DeviceSegmentedRadixSortKernelINS1_5radix10policy_hubIyNS0_8NullTypeEiE10Policy1000ELb1ELNS0_9SortOrderE0EyS6_PySA_iNS1_21identity_decomposer_tEEEvPKT2_PSC_PKT3_PSG_T4_T5_iiiT7__param_8];
	ld.param.u32 	%r1134, [_ZN3cub18CUB_300001_SM_10006detail10radix_sort30DeviceSegmentedRadixSortKernelINS1_5radix10policy_hubIyNS0_8NullTypeEiE10Policy1000ELb1ELNS0_9SortOrderE0EyS6_PySA_iNS1_21identity_decomposer_tEEEvPKT2_PSC_PKT3_PSG_T4_T5_iiiT7__param_7];
	shl.b32 	%r943, %r4, 2;
	add.s32 	%r144, %r5, %r943;
	st.shared.u64 	[%r144], %rd256;
	st.shared.u64 	[%r144+3072], %rd257;
	st.shared.u64 	[%r144+6144], %rd258;
	st.shared.u64 	[%r144+9216], %rd259;
	st.shared.u64 	[%r144+12288], %rd260;
	bar.sync 	0;
	shl.b32 	%r944, %r4, 5;
	add.s32 	%r945, %r144, %r944;
	ld.shared.u64 	%rd39, [%r945];
	ld.shared.u64 	%rd40, [%r945+8];
	ld.shared.u64 	%rd41, [%r945+16];
	ld.shared.u64 	%rd42, [%r945+24];
	ld.shared.u64 	%rd43, [%r945+32];
	bar.sync 	0;
	mov.b32 	%r940, 0;
	st.shared.u32 	[%r5], %r940;
	st.shared.u32 	[%r5+1536], %r940;
	st.shared.u32 	[%r5+3072], %r940;
	st.shared.u32 	[%r5+4608], %r940;
	st.shared.u32 	[%r5+6144], %r940;
	st.shared.u32 	[%r5+7680], %r940;
	st.shared.u32 	[%r5+9216], %r940;
	st.shared.u32 	[%r5+10752], %r940;
	st.shared.u32 	[%r5+12288], %r940;
	st.shared.u32 	[%r5+13824], %r940;
	st.shared.u32 	[%r5+15360], %r940;
	st.shared.u32 	[%r5+16896], %r940;
	st.shared.u32 	[%r5+18432], %r940;
	st.shared.u32 	[%r5+19968], %r940;
	st.shared.u32 	[%r5+21504], %r940;
	st.shared.u32 	[%r5+23040], %r940;
	st.shared.u32 	[%r5+24576], %r940;
	mov.b64 	%rd214, 1;
	// begin inline asm
	shl.b64 %rd213, %rd214, %r1144;
	// end inline asm
	add.s64 	%rd216, %rd213, -1;
	// begin inline asm
	shl.b64 %rd215, %rd216, %r940;
	// end inline asm
	// begin inline asm
	shr.b64 %rd217, %rd39, %r1134;
	// end inline asm
	cvt.u32.u64 	%r946, %rd217;
	cvt.u32.u64 	%r947, %rd215;
	and.b32  	%r948, %r947, %r946;
	and.b32  	%r949, %r948, 15;
	mad.lo.s32 	%r950, %r949, 1536, %r5;
	shr.u32 	%r951, %r948, 3;
	and.b32  	%r952, %r951, 536870910;
	add.s32 	%r145, %r950, %r952;
	ld.shared.u16 	%rs6, [%r145];
	add.s16 	%rs46, %rs6, 1;
	st.shared.u16 	[%r145], %rs46;
	// begin inline asm
	shr.b64 %rd219, %rd40, %r1134;
	// end inline asm
	cvt.u32.u64 	%r953, %rd219;
	and.b32  	%r954, %r947, %r953;
	and.b32  	%r955, %r954, 15;
	mad.lo.s32 	%r956, %r955, 1536, %r5;
	shr.u32 	%r957, %r954, 3;
	and.b32  	%r958, %r957, 536870910;
	add.s32 	%r146, %r956, %r958;
	ld.shared.u16 	%rs7, [%r146];
	add.s16 	%rs47, %rs7, 1;
	st.shared.u16 	[%r146], %rs47;
	// begin inline asm
	shr.b64 %rd221, %rd41, %r1134;
	// end inline asm
	cvt.u32.u64 	%r959, %rd221;
	and.b32  	%r960, %r947, %r959;
	and.b32  	%r961, %r960, 15;
	mad.lo.s32 	%r962, %r961, 1536, %r5;
	shr.u32 	%r963, %r960, 3;
	and.b32  	%r964, %r963, 536870910;
	add.s32 	%r147, %r962, %r964;
	ld.shared.u16 	%rs8, [%r147];
	add.s16 	%rs48, %rs8, 1;
	st.shared.u16 	[%r147], %rs48;
	// begin inline asm
	shr.b64 %rd223, %rd42, %r1134;
	// end inline asm
	cvt.u32.u64 	%r965, %rd223;
	and.b32  	%r966, %r947, %r965;
	and.b32  	%r967, %r966, 15;
	mad.lo.s32 	%r968, %r967, 1536, %r5;
	shr.u32 	%r969, %r966, 3;
	and.b32  	%r970, %r969, 536870910;
	add.s32 	%r148, %r968, %r970;
	ld.shared.u16 	%rs9, [%r148];
	add.s16 	%rs49, %rs9, 1;
	st.shared.u16 	[%r148], %rs49;
	// begin inline asm
	shr.b64 %rd225, %rd43, %r1134;
	// end inline asm
	cvt.u32.u64 	%r971, %rd225;
	and.b32  	%r972, %r947, %r971;
	and.b32  	%r973, %r972, 15;
	mad.lo.s32 	%r974, %r973, 1536, %r5;
	shr.u32 	%r975, %r972, 3;
	and.b32  	%r976, %r975, 536870910;
	add.s32 	%r149, %r974, %r976;
	ld.shared.u16 	%rs10, [%r149];
	add.s16 	%rs50, %rs10, 1;
	st.shared.u16 	[%r149], %rs50;
	bar.sync 	0;
	mad.lo.s32 	%r977, %r4, 28, %r945;
	ld.shared.u32 	%r150, [%r977];
	ld.shared.u32 	%r978, [%r977+4];
	ld.shared.u32 	%r979, [%r977+8];
	ld.shared.u32 	%r980, [%r977+12];
	ld.shared.u32 	%r981, [%r977+16];
	ld.shared.u32 	%r982, [%r977+20];
	ld.shared.u32 	%r983, [%r977+24];
	ld.shared.u32 	%r984, [%r977+28];
	ld.shared.u32 	%r985, [%r977+32];
	ld.shared.u32 	%r986, [%r977+36];
	ld.shared.u32 	%r987, [%r977+40];
	ld.shared.u32 	%r988, [%r977+44];
	ld.shared.u32 	%r989, [%r977+48];
	ld.shared.u32 	%r990, [%r977+52];
	ld.shared.u32 	%r991, [%r977+56];
	ld.shared.u32 	%r992, [%r977+60];
	ld.shared.u32 	%r993, [%r977+64];
	add.s32 	%r151, %r978, %r150;
	add.s32 	%r152, %r979, %r151;
	add.s32 	%r153, %r980, %r152;
	add.s32 	%r154, %r981, %r153;
	add.s32 	%r155, %r982, %r154;
	add.s32 	%r156, %r983, %r155;
	add.s32 	%r157, %r984, %r156;
	add.s32 	%r158, %r985, %r157;
	add.s32 	%r159, %r986, %r158;
	add.s32 	%r160, %r987, %r159;
	add.s32 	%r161, %r988, %r160;
	add.s32 	%r162, %r989, %r161;
	add.s32 	%r163, %r990, %r162;
	add.s32 	%r164, %r991, %r163;
	add.s32 	%r165, %r992, %r164;
	add.s32 	%r917, %r993, %r165;
	mov.b32 	%r915, 1;
	mov.b32 	%r942, -1;
	// begin inline asm
	{  .reg .u32 r0;  .reg .pred p;  shfl.sync.up.b32 r0|p, %r917, %r915, %r940, %r942;  @p add.u32 r0, r0, %r917;  mov.u32 %r913, r0;}
	// end inline asm
	mov.b32 	%r921, 2;
	// begin inline asm
	{  .reg .u32 r0;  .reg .pred p;  shfl.sync.up.b32 r0|p, %r913, %r921, %r940, %r942;  @p add.u32 r0, r0, %r913;  mov.u32 %r919, r0;}
	// end inline asm
	mov.b32 	%r927, 4;
	// begin inline asm
	{  .reg .u32 r0;  .reg .pred p;  shfl.sync.up.b32 r0|p, %r919, %r927, %r940, %r942;  @p add.u32 r0, r0, %r919;  mov.u32 %r925, r0;}
	// end inline asm
	mov.b32 	%r933, 8;
	// begin inline asm
	{  .reg .u32 r0;  .reg .pred p;  shfl.sync.up.b32 r0|p, %r925, %r933, %r940, %r942;  @p add.u32 r0, r0, %r925;  mov.u32 %r931, r0;}
	// end inline asm
	mov.b32 	%r939, 16;
	// begin inline asm
	{  .reg .u32 r0;  .reg .pred p;  shfl.sync.up.b32 r0|p, %r931, %r939, %r940, %r942;  @p add.u32 r0, r0, %r931;  mov.u32 %r937, r0;}
	// end inline asm
	setp.ne.s32 	%p68, %r416, 31;
	@%p68 bra 	$L__BB15_55;
	shr.u32 	%r994, %r4, 3;
	and.b32  	%r995, %r994, 124;
	mov.u32 	%r996, _ZZN3cub18CUB_300001_SM_10006detail10radix_sort30DeviceSegmentedRadixSortKernelINS1_5radix10policy_hubIyNS0_8NullTypeEiE10Policy1000ELb1ELNS0_9SortOrderE0EyS6_PySA_iNS1_21identity_decomposer_tEEEvPKT2_PSC_PKT3_PSG_T4_T5_iiiT7_E12temp_storage;
	add.s32 	%r997, %r996, %r995;
	st.shared.u32 	[%r997+26112], %r937;
$L__BB15_55:
	sub.s32 	%r998, %r937, %r917;
	setp.gt.u32 	%p69, %r4, 31;
	bar.sync 	0;
	ld.shared.v4.u32 	{%r999, %r1000, %r1001, %r1002}, [_ZZN3cub18CUB_300001_SM_10006detail10radix_sort30DeviceSegmentedRadixSortKernelINS1_5radix10policy_hubIyNS0_8NullTypeEiE10Policy1000ELb1ELNS0_9SortOrderE0EyS6_PySA_iNS1_21identity_decomposer_tEEEvPKT2_PSC_PKT3_PSG_T4_T5_iiiT7_E12temp_storage+26112];
	shr.u32 	%r1003, %r4, 5;
	add.s32 	%r1004, %r1000, %r999;
	setp.eq.s32 	%p70, %r1003, 2;
	selp.b32 	%r1005, %r1004, %r999, %p70;
	add.s32 	%r1006, %r1004, %r1001;
	setp.eq.s32 	%p71, %r1003, 3;
	selp.b32 	%r1007, %r1006, %r1005, %p71;
	add.s32 	%r1008, %r1006, %r1002;
	setp.eq.s32 	%p72, %r1003, 4;
	selp.b32 	%r1009, %r1008, %r1007, %p72;
	ld.shared.v4.u32 	{%r1010, %r1011, %r1012, %r1013}, [_ZZN3cub18CUB_300001_SM_10006detail10radix_sort30DeviceSegmentedRadixSortKernelINS1_5radix10policy_hubIyNS0_8NullTypeEiE10Policy1000ELb1ELNS0_9SortOrderE0EyS6_PySA_iNS1_21identity_decomposer_tEEEvPKT2_PSC_PKT3_PSG_T4_T5_iiiT7_E12temp_storage+26128];
	add.s32 	%r1014, %r1008, %r1010;
	setp.eq.s32 	%p73, %r1003, 5;
	selp.b32 	%r1015, %r1014, %r1009, %p73;
	add.s32 	%r1016, %r1014, %r1011;
	setp.eq.s32 	%p74, %r1003, 6;
	selp.b32 	%r1017, %r1016, %r1015, %p74;
	add.s32 	%r1018, %r1016, %r1012;
	setp.eq.s32 	%p75, %r1003, 7;
	selp.b32 	%r1019, %r1018, %r1017, %p75;
	add.s32 	%r1020, %r1018, %r1013;
	setp.eq.s32 	%p76, %r1003, 8;
	selp.b32 	%r1021, %r1020, %r1019, %p76;
	ld.shared.v4.u32 	{%r1022, %r1023, %r1024, %r1025}, [_ZZN3cub18CUB_300001_SM_10006detail10radix_sort30DeviceSegmentedRadixSortKernelINS1_5radix10policy_hubIyNS0_8NullTypeEiE10Policy1000ELb1ELNS0_9SortOrderE0EyS6_PySA_iNS1_21identity_decomposer_tEEEvPKT2_PSC_PKT3_PSG_T4_T5_iiiT7_E12temp_storage+26144];
	add.s32 	%r1026, %r1020, %r1022;
	setp.eq.s32 	%p77, %r1003, 9;
	selp.b32 	%r1027, %r1026, %r1021, %p77;
	add.s32 	%r1028, %r1026, %r1023;
	setp.eq.s32 	%p78, %r1003, 10;
	selp.b32 	%r1029, %r1028, %r1027, %p78;
	add.s32 	%r1030, %r1028, %r1024;
	setp.eq.s32 	%p79, %r1003, 11;
	selp.b32 	%r1031, %r1030, %r1029, %p79;
	add.s32 	%r168, %r1030, %r1025;
	setp.ne.s32 	%p80, %r416, 0;
	selp.b32 	%r1032, %r998, 0, %p80;
	add.s32 	%r1033, %r1031, %r1032;
	or.pred  	%p81, %p69, %p80;
	selp.b32 	%r1197, %r1033, %r998, %p69;
	@%p81 bra 	$L__BB15_57;
	shl.b32 	%r1197, %r168, 16;
	st.shared.u32 	[_ZZN3cub18CUB_300001_SM_10006detail10radix_sort30DeviceSegmentedRadixSortKernelINS1_5radix10policy_hubIyNS0_8NullTypeEiE10Policy1000ELb1ELNS0_9SortOrderE0EyS6_PySA_iNS1_21identity_decomposer_tEEEvPKT2_PSC_PKT3_PSG_T4_T5_iiiT7_E12temp_storage+26172], %r1197;
$L__BB15_57:
	bar.sync 	0;
	setp.eq.s32 	%p83, %r4, 0;
	ld.shared.u32 	%r1035, [_ZZN3cub18CUB_300001_SM_10006detail10radix_sort30DeviceSegmentedRadixSortKernelINS1_5radix10policy_hubIyNS0_8NullTypeEiE10Policy1000ELb1ELNS0_9SortOrderE0EyS6_PySA_iNS1_21identity_decomposer_tEEEvPKT2_PSC_PKT3_PSG_T4_T5_iiiT7_E12temp_storage+26172];
	selp.b32 	%r1036, 0, %r1035, %p83;
	add.s32 	%r1037, %r1197, %r1036;
	add.s32 	%r1038, %r150, %r1037;
	add.s32 	%r1039, %r151, %r1037;
	add.s32 	%r1040, %r152, %r1037;
	add.s32 	%r1041, %r153, %r1037;
	add.s32 	%r1042, %r154, %r1037;
	add.s32 	%r1043, %r155, %r1037;
	add.s32 	%r1044, %r156, %r1037;
	add.s32 	%r1045, %r157, %r1037;
	add.s32 	%r1046, %r158, %r1037;
	add.s32 	%r1047, %r159, %r1037;
	add.s32 	%r1048, %r160, %r1037;
	add.s32 	%r1049, %r161, %r1037;
	add.s32 	%r1050, %r162, %r1037;
	add.s32 	%r1051, %r163, %r1037;
	add.s32 	%r1052, %r164, %r1037;
	add.s32 	%r1053, %r165, %r1037;
	shl.b32 	%r1054, %r4, 5;
	add.s32 	%r1055, %r144, %r1054;
	mad.lo.s32 	%r1056, %r4, 28, %r1055;
	st.shared.u32 	[%r1056], %r1037;
	st.shared.u32 	[%r1056+4], %r1038;
	st.shared.u32 	[%r1056+8], %r1039;
	st.shared.u32 	[%r1056+12], %r1040;
	st.shared.u32 	[%r1056+16], %r1041;
	st.shared.u32 	[%r1056+20], %r1042;
	st.shared.u32 	[%r1056+24], %r1043;
	st.shared.u32 	[%r1056+28], %r1044;
	st.shared.u32 	[%r1056+32], %r1045;
	st.shared.u32 	[%r1056+36], %r1046;
	st.shared.u32 	[%r1056+40], %r1047;
	st.shared.u32 	[%r1056+44], %r1048;
	st.shared.u32 	[%r1056+48], %r1049;
	st.shared.u32 	[%r1056+52], %r1050;
	st.shared.u32 	[%r1056+56], %r1051;
	st.shared.u32 	[%r1056+60], %r1052;
	st.shared.u32 	[%r1056+64], %r1053;
	bar.sync 	0;
	cvt.u32.u16 	%r1057, %rs6;
	ld.shared.u16 	%r1058, [%r145];
	add.s32 	%r172, %r1058, %r1057;
	cvt.u32.u16 	%r1059, %rs7;
	ld.shared.u16 	%r1060, [%r146];
	add.s32 	%r173, %r1060, %r1059;
	cvt.u32.u16 	%r1061, %rs8;
	ld.shared.u16 	%r1062, [%r147];
	add.s32 	%r174, %r1062, %r1061;
	cvt.u32.u16 	%r1063, %rs9;
	ld.shared.u16 	%r1064, [%r148];
	add.s32 	%r175, %r1064, %r1063;
	cvt.u32.u16 	%r1065, %rs10;
	ld.shared.u16 	%r1066, [%r149];
	add.s32 	%r176, %r1066, %r1065;
	@%p69 bra 	$L__BB15_59;
	and.b32  	%r1067, %r4, 15;
	mov.u32 	%r1068, _ZZN3cub18CUB_300001_SM_10006detail10radix_sort30DeviceSegmentedRadixSortKernelINS1_5radix10policy_hubIyNS0_8NullTypeEiE10Policy1000ELb1ELNS0_9SortOrderE0EyS6_PySA_iNS1_21identity_decomposer_tEEEvPKT2_PSC_PKT3_PSG_T4_T5_iiiT7_E12temp_storage;
	mad.lo.s32 	%r1069, %r1067, 1536, %r1068;
	shr.u32 	%r1070, %r4, 3;
	and.b32  	%r1071, %r1070, 126;
	add.s32 	%r1072, %r1069, %r1071;
	ld.shared.u16 	%r1198, [%r1072];
$L__BB15_59:
	setp.gt.u32 	%p84, %r4, 31;
	bar.sync 	0;
	@%p84 bra 	$L__BB15_61;
	st.shared.u32 	[%r5], %r1198;
$L__BB15_61:
	setp.gt.u32 	%p85, %r4, 31;
	bar.sync 	0;
	bar.sync 	0;
	@%p85 bra 	$L__BB15_63;
	sub.s32 	%r1073, %r1193, %r1198;
	st.shared.u32 	[%r5+15360], %r1073;
$L__BB15_63:
	ld.param.u32 	%r1135, [_ZN3cub18CUB_300001_SM_10006detail10radix_sort30DeviceSegmentedRadixSortKernelINS1_5radix10policy_hubIyNS0_8NullTypeEiE10Policy1000ELb1ELNS0_9SortOrderE0EyS6_PySA_iNS1_21identity_decomposer_tEEEvPKT2_PSC_PKT3_PSG_T4_T5_iiiT7__param_7];
	ld.param.u64 	%rd250, [_ZN3cub18CUB_300001_SM_10006detail10radix_sort30DeviceSegmentedRadixSortKernelINS1_5radix10policy_hubIyNS0_8NullTypeEiE10Policy1000ELb1ELNS0_9SortOrderE0EyS6_PySA_iNS1_21identity_decomposer_tEEEvPKT2_PSC_PKT3_PSG_T4_T5_iiiT7__param_1];
	cvta.to.global.u64 	%rd45, %rd250;
	bar.sync 	0;
	shl.b32 	%r1075, %r172, 3;
	mov.u32 	%r1076, _ZZN3cub18CUB_300001_SM_10006detail10radix_sort30DeviceSegmentedRadixSortKernelINS1_5radix10policy_hubIyNS0_8NullTypeEiE10Policy1000ELb1ELNS0_9SortOrderE0EyS6_PySA_iNS1_21identity_decomposer_tEEEvPKT2_PSC_PKT3_PSG_T4_T5_iiiT7_E12temp_storage;
	add.s32 	%r1077, %r1076, %r1075;
	st.shared.u64 	[%r1077], %rd39;
	shl.b32 	%r1078, %r173, 3;
	add.s32 	%r1079, %r1076, %r1078;
	st.shared.u64 	[%r1079], %rd40;
	shl.b32 	%r1080, %r174, 3;
	add.s32 	%r1081, %r1076, %r1080;
	st.shared.u64 	[%r1081], %rd41;
	shl.b32 	%r1082, %r175, 3;
	add.s32 	%r1083, %r1076, %r1082;
	st.shared.u64 	[%r1083], %rd42;
	shl.b32 	%r1084, %r176, 3;
	add.s32 	%r1085, %r1076, %r1084;
	st.shared.u64 	[%r1085], %rd43;
	bar.sync 	0;
	ld.shared.u64 	%rd46, [%r144];
	// begin inline asm
	shr.b64 %rd227, %rd46, %r1135;
	// end inline asm
	setp.ge.s32 	%p86, %r4, %r1182;
	@%p86 bra 	$L__BB15_65;
	cvt.u32.u64 	%r1086, %rd215;
	cvt.u32.u64 	%r1087, %rd227;
	and.b32  	%r1088, %r1087, %r1086;
	shl.b32 	%r1089, %r1088, 2;
	add.s32 	%r1091, %r1076, %r1089;
	ld.shared.u32 	%r1092, [%r1091+15360];
	add.s32 	%r1093, %r4, %r1092;
	mul.wide.u32 	%rd229, %r1093, 8;
	add.s64 	%rd230, %rd45, %rd229;
	st.global.u64 	[%rd230], %rd46;
$L__BB15_65:
	ld.param.u32 	%r1136, [_ZN3cub18CUB_300001_SM_10006detail10radix_sort30DeviceSegmentedRadixSortKernelINS1_5radix10policy_hubIyNS0_8NullTypeEiE10Policy1000ELb1ELNS0_9SortOrderE0EyS6_PySA_iNS1_21identity_decomposer_tEEEvPKT2_PSC_PKT3_PSG_T4_T5_iiiT7__param_7];
	ld.shared.u64 	%rd48, [%r144+3072];
	// begin inline asm
	shr.b64 %rd231, %rd48, %r1136;
	// end inline asm
	setp.ge.s32 	%p87, %r140, %r1182;
	@%p87 bra 	$L__BB15_67;
	cvt.u32.u64 	%r1095, %rd215;
	cvt.u32.u64 	%r1096, %rd231;
	and.b32  	%r1097, %r1096, %r1095;
	shl.b32 	%r1098, %r1097, 2;
	add.s32 	%r1100, %r1076, %r1098;
	ld.shared.u32 	%r1101, [%r1100+15360];
	add.s32 	%r1102, %r140, %r1101;
	mul.wide.u32 	%rd233, %r1102, 8;
	add.s64 	%rd234, %rd45, %rd233;
	st.global.u64 	[%rd234], %rd48;
$L__BB15_67:
	ld.param.u32 	%r1137, [_ZN3cub18CUB_300001_SM_10006detail10radix_sort30DeviceSegmentedRadixSortKernelINS1_5radix10policy_hubIyNS0_8NullTypeEiE10Policy1000ELb1ELNS0_9SortOrderE0EyS6_PySA_iNS1_21identity_decomposer_tEEEvPKT2_PSC_PKT3_PSG_T4_T5_iiiT7__param_7];
	ld.shared.u64 	%rd50, [%r144+6144];
	// begin inline asm
	shr.b64 %rd235, %rd50, %r1137;
	// end inline asm
	setp.ge.s32 	%p88, %r141, %r1182;
	@%p88 bra 	$L__BB15_69;
	cvt.u32.u64 	%r1104, %rd215;
	cvt.u32.u64 	%r1105, %rd235;
	and.b32  	%r1106, %r1105, %r1104;
	shl.b32 	%r1107, %r1106, 2;
	add.s32 	%r1109, %r1076, %r1107;
	ld.shared.u32 	%r1110, [%r1109+15360];
	add.s32 	%r1111, %r141, %r1110;
	mul.wide.u32 	%rd237, %r1111, 8;
	add.s64 	%rd238, %rd45, %rd237;
	st.global.u64 	[%rd238], %rd50;
$L__BB15_69:
	ld.param.u32 	%r1138, [_ZN3cub18CUB_300001_SM_10006detail10radix_sort30DeviceSegmentedRadixSortKernelINS1_5radix10policy_hubIyNS0_8NullTypeEiE10Policy1000ELb1ELNS0_9SortOrderE0EyS6_PySA_iNS1_21identity_decomposer_tEEEvPKT2_PSC_PKT3_PSG_T4_T5_iiiT7__param_7];
	ld.shared.u64 	%rd52, [%r144+9216];
	// begin inline asm
	shr.b64 %rd239, %rd52, %r1138;
	// end inline asm
	setp.ge.s32 	%p89, %r142, %r1182;
	@%p89 bra 	$L__BB15_71;
	cvt.u32.u64 	%r1113, %rd215;
	cvt.u32.u64 	%r1114, %rd239;
	and.b32  	%r1115, %r1114, %r1113;
	shl.b32 	%r1116, %r1115, 2;
	add.s32 	%r1118, %r1076, %r1116;
	ld.shared.u32 	%r1119, [%r1118+15360];
	add.s32 	%r1120, %r142, %r1119;
	mul.wide.u32 	%rd241, %r1120, 8;
	add.s64 	%rd242, %rd45, %rd241;
	st.global.u64 	[%rd242], %rd52;
$L__BB15_71:
	ld.param.u32 	%r1139, [_ZN3cub18CUB_300001_SM_10006detail10radix_sort30DeviceSegmentedRadixSortKernelINS1_5radix10policy_hubIyNS0_8NullTypeEiE10Policy1000ELb1ELNS0_9SortOrderE0EyS6_PySA_iNS1_21identity_decomposer_tEEEvPKT2_PSC_PKT3_PSG_T4_T5_iiiT7__param_7];
	ld.shared.u64 	%rd54, [%r144+12288];
	// begin inline asm
	shr.b64 %rd243, %rd54, %r1139;
	// end inline asm
	and.b64  	%rd55, %rd243, %rd215;
	setp.ge.s32 	%p90, %r143, %r1182;
	@%p90 bra 	$L__BB15_101;
	cvt.u32.u64 	%r1122, %rd55;
	shl.b32 	%r1123, %r1122, 2;
	add.s32 	%r1125, %r1076, %r1123;
	ld.shared.u32 	%r1126, [%r1125+15360];
	add.s32 	%r1127, %r143, %r1126;
	mul.wide.u32 	%rd245, %r1127, 8;
	add.s64 	%rd246, %rd45, %rd245;
	st.global.u64 	[%rd246], %rd54;
	bra.uni 	$L__BB15_101;
$L__BB15_73:
	setp.lt.s32 	%p24, %r1182, 1920;
	@%p24 bra 	$L__BB15_80;
	sub.s32 	%r678, %r2, %r1181;
	add.s32 	%r68, %r678, -1920;
	mul.hi.u32 	%r679, %r68, -2004318071;
	shr.u32 	%r680, %r679, 10;
	and.b32  	%r681, %r680, 1;
	setp.eq.b32 	%p25, %r681, 1;
	@%p25 bra 	$L__BB15_76;
	cvt.s64.s32 	%rd119, %rd3;
	add.s64 	%rd120, %rd119, %rd4;
	shl.b64 	%rd121, %rd120, 3;
	add.s64 	%rd122, %rd1, %rd121;
	ld.global.u64 	%rd123, [%rd122];
	ld.global.u64 	%rd124, [%rd122+3072];
	ld.global.u64 	%rd125, [%rd122+6144];
	ld.global.u64 	%rd126, [%rd122+9216];
	ld.global.u64 	%rd127, [%rd122+12288];
	bar.sync 	0;
	add.s64 	%rd128, %rd2, %rd121;
	st.global.u64 	[%rd128], %rd123;
	st.global.u64 	[%rd128+3072], %rd124;
	st.global.u64 	[%rd128+6144], %rd125;
	st.global.u64 	[%rd128+9216], %rd126;
	st.global.u64 	[%rd128+12288], %rd127;
	add.s32 	%r1181, %r1181, 1920;
	sub.s32 	%r1182, %r2, %r1181;
$L__BB15_76:
	setp.lt.u32 	%p26, %r68, 1920;
	@%p26 bra 	$L__BB15_80;
	add.s32 	%r1180, %r1181, 1920;
	sub.s32 	%r1182, %r2, %r1181;
$L__BB15_78:
	add.s32 	%r682, %r1180, -1920;
	cvt.s64.s32 	%rd129, %r682;
	add.s64 	%rd130, %rd4, %rd129;
	shl.b64 	%rd131, %rd130, 3;
	add.s64 	%rd132, %rd1, %rd131;
	ld.global.u64 	%rd133, [%rd132];
	ld.global.u64 	%rd134, [%rd132+3072];
	ld.global.u64 	%rd135, [%rd132+6144];
	ld.global.u64 	%rd136, [%rd132+9216];
	ld.global.u64 	%rd137, [%rd132+12288];
	bar.sync 	0;
	add.s64 	%rd138, %rd2, %rd131;
	st.global.u64 	[%rd138], %rd133;
	st.global.u64 	[%rd138+3072], %rd134;
	st.global.u64 	[%rd138+6144], %rd135;
	st.global.u64 	[%rd138+9216], %rd136;
	st.global.u64 	[%rd138+12288], %rd137;
	cvt.s64.s32 	%rd139, %r1180;
	ld.global.u64 	%rd140, [%rd132+15360];
	add.s64 	%rd141, %rd4, %rd139;
	shl.b64 	%rd142, %rd141, 3;
	add.s64 	%rd143, %rd1, %rd142;
	ld.global.u64 	%rd144, [%rd143+3072];
	ld.global.u64 	%rd145, [%rd143+6144];
	ld.global.u64 	%rd146, [%rd143+9216];
	ld.global.u64 	%rd147, [%rd143+12288];
	bar.sync 	0;
	st.global.u64 	[%rd138+15360], %rd140;
	add.s64 	%rd148, %rd2, %rd142;
	st.global.u64 	[%rd148+3072], %rd144;
	st.global.u64 	[%rd148+6144], %rd145;
	st.global.u64 	[%rd148+9216], %rd146;
	st.global.u64 	[%rd148+12288], %rd147;
	add.s32 	%r1180, %r1180, 3840;
	add.s32 	%r1182, %r1182, -3840;
	setp.gt.s32 	%p27, %r1182, 1919;
	@%p27 bra 	$L__BB15_78;
	add.s32 	%r1181, %r1180, -1920;
$L__BB15_80:
	setp.ge.s32 	%p28, %r1181, %r2;
	@%p28 bra 	$L__BB15_101;
	cvt.s64.s32 	%rd150, %r1181;
	setp.ge.s32 	%p29, %r4, %r1182;
	add.s64 	%rd9, %rd4, %rd150;
	shl.b64 	%rd151, %rd9, 3;
	add.s64 	%rd10, %rd1, %rd151;
	@%p29 bra 	$L__BB15_83;
	ld.global.u64 	%rd251, [%rd10];
$L__BB15_83:
	add.s32 	%r83, %r4, 384;
	setp.ge.s32 	%p30, %r83, %r1182;
	@%p30 bra 	$L__BB15_85;
	ld.global.u64 	%rd252, [%rd10+3072];
$L__BB15_85:
	add.s32 	%r84, %r4, 768;
	setp.ge.s32 	%p31, %r84, %r1182;
	@%p31 bra 	$L__BB15_87;
	ld.global.u64 	%rd253, [%rd10+6144];
$L__BB15_87:
	add.s32 	%r85, %r4, 1152;
	setp.ge.s32 	%p32, %r85, %r1182;
	@%p32 bra 	$L__BB15_89;
	ld.global.u64 	%rd254, [%rd10+9216];
$L__BB15_89:
	add.s32 	%r86, %r4, 1536;
	setp.ge.s32 	%p33, %r86, %r1182;
	@%p33 bra 	$L__BB15_91;
	ld.global.u64 	%rd255, [%rd10+12288];
$L__BB15_91:
	setp.ge.s32 	%p34, %r4, %r1182;
	bar.sync 	0;
	add.s64 	%rd21, %rd2, %rd151;
	@%p34 bra 	$L__BB15_93;
	st.global.u64 	[%rd21], %rd251;
$L__BB15_93:
	setp.ge.s32 	%p35, %r83, %r1182;
	@%p35 bra 	$L__BB15_95;
	st.global.u64 	[%rd21+3072], %rd252;
$L__BB15_95:
	setp.ge.s32 	%p36, %r84, %r1182;
	@%p36 bra 	$L__BB15_97;
	st.global.u64 	[%rd21+6144], %rd253;
$L__BB15_97:
	setp.ge.s32 	%p37, %r85, %r1182;
	@%p37 bra 	$L__BB15_99;
	st.global.u64 	[%rd21+9216], %rd254;
$L__BB15_99:
	setp.ge.s32 	%p38, %r86, %r1182;
	@%p38 bra 	$L__BB15_101;
	st.global.u64 	[%rd21+12288], %rd255;
$L__BB15_101:
	ret;

}


// ===== COMPILED SASS (sm_100) =====

	.target	sm_100

	.elftype	@"ET_EXEC"


//--------------------- .note.nv.tkinfo           --------------------------
	.section	.note.nv.tkinfo,"",@"SHT_NOTE"
	.sectionflags	@"SHF_NOTE_NV_TKINFO"
	.tkinfo
        /*0018*/ 	.word	0x00000002
        /*0030*/ 	.string	""
        /*0030*/ 	.string	"ptxas"
        /*0030*/ 	.string	"Cuda compilation tools, release 13.0, V13.0.88"
        /*0030*/ 	.string	"Build cuda_13.0.r13.0/compiler.36424714_0"
        /*0030*/ 	.string	"-arch sm_100 -m 64 "



//--------------------- .note.nv.cuinfo           --------------------------
	.section	.note.nv.cuinfo,"",@"SHT_NOTE"
	.sectionflags	@"SHF_NOTE_NV_CUINFO"
        /*0018*/ 	.short	0x0002
        /*001a*/ 	.short	0x0064
        /*001c*/ 	.short	0x0082
	.zero		2


//--------------------- .nv.info                  --------------------------
	.section	.nv.info,"",@"SHT_CUDA_INFO"
	.align	4


	//----- nvinfo : EIATTR_REGCOUNT
	.align		4
        /*0000*/ 	.byte	0x04, 0x2f
        /*0002*/ 	.short	(.L_42 - .L_41)
	.align		4
.L_41:
        /*0004*/ 	.word	index@(_Z16find_halo_nodes1PyS_PxyS_S_y)
        /*0008*/ 	.word	0x0000001c


	//----- nvinfo : EIATTR_FRAME_SIZE
	.align		4
.L_42:
        /*000c*/ 	.byte	0x04, 0x11
        /*000e*/ 	.short	(.L_44 - .L_43)
	.align		4
.L_43:
        /*0010*/ 	.word	index@(_Z16find_halo_nodes1PyS_PxyS_S_y)
        /*0014*/ 	.word	0x00000000


	//----- nvinfo : EIATTR_REGCOUNT
	.align		4
.L_44:
        /*0018*/ 	.byte	0x04, 0x2f
        /*001a*/ 	.short	(.L_46 - .L_45)
	.align		4
.L_45:
        /*001c*/ 	.word	index@(_Z9Find_sizePyS_S_S_S_yyyyS_yS_y)
        /*0020*/ 	.word	0x0000001a


	//----- nvinfo : EIATTR_FRAME_SIZE
	.align		4
.L_46:
        /*0024*/ 	.byte	0x04, 0x11
        /*0026*/ 	.short	(.L_48 - .L_47)
	.align		4
.L_47:
        /*0028*/ 	.word	index@(_Z9Find_sizePyS_S_S_S_yyyyS_yS_y)
        /*002c*/ 	.word	0x00000000


	//----- nvinfo : EIATTR_REGCOUNT
	.align		4
.L_48:
        /*0030*/ 	.byte	0x04, 0x2f
        /*0032*/ 	.short	(.L_50 - .L_49)
	.align		4
.L_49:
        /*0034*/ 	.word	index@(_Z7ConvertPyS_S_S_S_S_S_yyyyS_S_yS_yS_)
        /*0038*/ 	.word	0x0000001e


	//----- nvinfo : EIATTR_FRAME_SIZE
	.align		4
.L_50:
        /*003c*/ 	.byte	0x04, 0x11
        /*003e*/ 	.short	(.L_52 - .L_51)
	.align		4
.L_51:
        /*0040*/ 	.word	index@(_Z7ConvertPyS_S_S_S_S_S_yyyyS_S_yS_yS_)
        /*0044*/ 	.word	0x00000000


	//----- nvinfo : EIATTR_REGCOUNT
	.align		4
.L_52:
        /*0048*/ 	.byte	0x04, 0x2f
        /*004a*/ 	.short	(.L_54 - .L_53)
	.align		4
.L_53:
        /*004c*/ 	.word	index@(_Z15clean_Find_sizePyS_S_S_y)
        /*0050*/ 	.word	0x00000010


	//----- nvinfo : EIATTR_FRAME_SIZE
	.align		4
.L_54:
        /*0054*/ 	.byte	0x04, 0x11
        /*0056*/ 	.short	(.L_56 - .L_55)
	.align		4
.L_55:
        /*0058*/ 	.word	index@(_Z15clean_Find_sizePyS_S_S_y)
        /*005c*/ 	.word	0x00000000


	//----- nvinfo : EIATTR_REGCOUNT
	.align		4
.L_56:
        /*0060*/ 	.byte	0x04, 0x2f
        /*0062*/ 	.short	(.L_58 - .L_57)
	.align		4
.L_57:
        /*0064*/ 	.word	index@(_Z14clean_subgraphPyS_S_S_S_S_S_y)
        /*0068*/ 	.word	0x00000015


	//----- nvinfo : EIATTR_FRAME_SIZE
	.align		4
.L_58:
        /*006c*/ 	.byte	0x04, 0x11
        /*006e*/ 	.short	(.L_60 - .L_59)
	.align		4
.L_59:
        /*0070*/ 	.word	index@(_Z14clean_subgraphPyS_S_S_S_S_S_y)
        /*0074*/ 	.word	0x00000000


	//----- nvinfo : EIATTR_REGCOUNT
	.align		4
.L_60:
        /*0078*/ 	.byte	0x04, 0x2f
        /*007a*/ 	.short	(.L_62 - .L_61)
	.align		4
.L_61:
        /*007c*/ 	.word	index@(_Z15sorting_col_idxPyS_S_y)
        /*0080*/ 	.word	0x00000026


	//----- nvinfo : EIATTR_FRAME_SIZE
	.align		4
.L_62:
        /*0084*/ 	.byte	0x04, 0x11
        /*0086*/ 	.short	(.L_64 - .L_63)
	.align		4
.L_63:
        /*0088*/ 	.word	index@(_Z15sorting_col_idxPyS_S_y)
        /*008c*/ 	.word	0x00000018


	//----- nvinfo : EIATTR_REGCOUNT
	.align		4
.L_64:
        /*0090*/ 	.byte	0x04, 0x2f
        /*0092*/ 	.short	(.L_66 - .L_65)
	.align		4
.L_65:
        /*0094*/ 	.word	index@(_ZN3cub18CUB_300001_SM_10006detail11EmptyKernelIvEEvv)
        /*0098*/ 	.word	0x00000004


	//----- nvinfo : EIATTR_FRAME_SIZE
	.align		4
.L_66:
        /*009c*/ 	.byte	0x04, 0x11
        /*009e*/ 	.short	(.L_68 - .L_67)
	.align		4
.L_67:
        /*00a0*/ 	.word	index@(_ZN3cub18CUB_300001_SM_10006detail11EmptyKernelIvEEvv)
        /*00a4*/ 	.word	0x00000000


	//----- nvinfo : EIATTR_REGCOUNT
	.align		4
.L_68:
        /*00a8*/ 	.byte	0x04, 0x2f
        /*00aa*/ 	.short	(.L_70 - .L_69)
	.align		4
.L_69:
        /*00ac*/ 	.word	index@(_ZN3cub18CUB_300001_SM_10006detail10merge_sort30DeviceMergeSortBlockSortKernelINS2_10policy_hubIPyE9Policy600ES5_PNS0_8NullTypeES5_S9_y9CustomOpTyS8_EEvbT0_T1_T2_T3_T4_PT6_PT7_T5_NS1_7vsmem_tE)
        /*00b0*/ 	.word	0x00000030


	//----- nvinfo : EIATTR_FRAME_SIZE
	.align		4
.L_70:
        /*00b4*/ 	.byte	0x04, 0x11
        /*00b6*/ 	.short	(.L_72 - .L_71)
	.align		4
.L_71:
        /*00b8*/ 	.word	index@(_ZN3cub18CUB_300001_SM_10006detail10merge_sort30DeviceMergeSortBlockSortKernelINS2_10policy_hubIPyE9Policy600ES5_PNS0_8NullTypeES5_S9_y9CustomOpTyS8_EEvbT0_T1_T2_T3_T4_PT6_PT7_T5_NS1_7vsmem_tE)
        /*00bc*/ 	.word	0x00000000


	//----- nvinfo : EIATTR_REGCOUNT
	.align		4
.L_72:
        /*00c0*/ 	.byte	0x04, 0x2f
        /*00c2*/ 	.short	(.L_74 - .L_73)
	.align		4
.L_73:
        /*00c4*/ 	.word	index@(_ZN3cub18CUB_300001_SM_10006detail10merge_sort30DeviceMergeSortPartitionKernelIPyy9CustomOpTyEEvbT_PT2_T0_S9_PS9_T1_S9_i)
        /*00c8*/ 	.word	0x00000017


	//----- nvinfo : EIATTR_FRAME_SIZE
	.align		4
.L_74:
        /*00cc*/ 	.byte	0x04, 0x11
        /*00ce*/ 	.short	(.L_76 - .L_75)
	.align		4
.L_75:
        /*00d0*/ 	.word	index@(_ZN3cub18CUB_300001_SM_10006detail10merge_sort30DeviceMergeSortPartitionKernelIPyy9CustomOpTyEEvbT_PT2_T0_S9_PS9_T1_S9_i)
        /*00d4*/ 	.word	0x00000000


	//----- nvinfo : EIATTR_REGCOUNT
	.align		4
.L_76:
        /*00d8*/ 	.byte	0x04, 0x2f
        /*00da*/ 	.short	(.L_78 - .L_77)
	.align		4
.L_77:
        /*00dc*/ 	.word	index@(_ZN3cub18CUB_300001_SM_10006detail10merge_sort26DeviceMergeSortMergeKernelINS2_10policy_hubIPyE9Policy600ES5_PNS0_8NullTypeES5_S9_y9CustomOpTyS8_EEvbT2_T3_T4_PT6_PT7_T5_PSD_SD_NS1_7vsmem_tE)
        /*00e0*/ 	.word	0x00000020


	//----- nvinfo : EIATTR_FRAME_SIZE
	.align		4
.L_78:
        /*00e4*/ 	.byte	0x04, 0x11
        /*00e6*/ 	.short	(.L_80 - .L_79)
	.align		4
.L_79:
        /*00e8*/ 	.word	index@(_ZN3cub18CUB_300001_SM_10006detail10merge_sort26DeviceMergeSortMergeKernelINS2_10policy_hubIPyE9Policy600ES5_PNS0_8NullTypeES5_S9_y9CustomOpTyS8_EEvbT2_T3_T4_PT6_PT7_T5_PSD_SD_NS1_7vsmem_tE)
        /*00ec*/ 	.word	0x00000000


	//----- nvinfo : EIATTR_REGCOUNT
	.align		4
.L_80:
        /*00f0*/ 	.byte	0x04, 0x2f
        /*00f2*/ 	.short	(.L_82 - .L_81)
	.align		4
.L_81:
        /*00f4*/ 	.word	index@(_ZN3cub18CUB_300001_SM_10006detail6select23DeviceSelectSweepKernelINS2_10policy_hubIyNS0_8NullTypeEiLb0ELNS0_10SelectImplE0EE10Policy1000EPyPS5_S9_S9_NS0_13ScanTileStateIiLb1EEES5_N4cuda3std3__48equal_toIvEEiNS2_19streaming_context_tIlLb1EEELS6_0EEEvT0_T1_T2_T3_T4_T5_T6_T7_iT8_NS1_7vsmem_tE)
        /*00f8*/ 	.word	0x00000038


	//----- nvinfo : EIATTR_FRAME_SIZE
	.align		4
.L_82:
        /*00fc*/ 	.byte	0x04, 0x11
        /*00fe*/ 	.short	(.L_84 - .L_83)
	.align		4
.L_83:
        /*0100*/ 	.word	index@(_ZN3cub18CUB_300001_SM_10006detail6select23DeviceSelectSweepKernelINS2_10policy_hubIyNS0_8NullTypeEiLb0ELNS0_10SelectImplE0EE10Policy1000EPyPS5_S9_S9_NS0_13ScanTileStateIiLb1EEES5_N4cuda3std3__48equal_toIvEEiNS2_19streaming_context_tIlLb1EEELS6_0EEEvT0_T1_T2_T3_T4_T5_T6_T7_iT8_NS1_7vsmem_tE)
        /*0104*/ 	.word	0x00000000


	//----- nvinfo : EIATTR_REGCOUNT
	.align		4
.L_84:
        /*0108*/ 	.byte	0x04, 0x2f
        /*010a*/ 	.short	(.L_86 - .L_85)
	.align		4
.L_85:
        /*010c*/ 	.word	index@(_ZN3cub18CUB_300001_SM_10006detail4scan23DeviceCompactInitKernelINS0_13ScanTileStateIiLb1EEEPyEEvT_iT0_)
        /*0110*/ 	.word	0x0000000a


	//----- nvinfo : EIATTR_FRAME_SIZE
	.align		4
.L_86:
        /*0114*/ 	.byte	0x04, 0x11
        /*0116*/ 	.short	(.L_88 - .L_87)
	.align		4
.L_87:
        /*0118*/ 	.word	index@(_ZN3cub18CUB_300001_SM_10006detail4scan23DeviceCompactInitKernelINS0_13ScanTileStateIiLb1EEEPyEEvT_iT0_)
        /*011c*/ 	.word	0x00000000


	//----- nvinfo : EIATTR_REGCOUNT
	.align		4
.L_88:
        /*0120*/ 	.byte	0x04, 0x2f
        /*0122*/ 	.short	(.L_90 - .L_89)
	.align		4
.L_89:
        /*0124*/ 	.word	index@(_ZN3cub18CUB_300001_SM_10006detail4scan20DeviceScanInitKernelINS0_13ScanTileStateIyLb1EEEEEvT_i)
        /*0128*/ 	.word	0x0000000a


	//----- nvinfo : EIATTR_FRAME_SIZE
	.align		4
.L_90:
        /*012c*/ 	.byte	0x04, 0x11
        /*012e*/ 	.short	(.L_92 - .L_91)
	.align		4
.L_91:
        /*0130*/ 	.word	index@(_ZN3cub18CUB_300001_SM_10006detail4scan20DeviceScanInitKernelINS0_13ScanTileStateIyLb1EEEEEvT_i)
        /*0134*/ 	.word	0x00000000


	//----- nvinfo : EIATTR_REGCOUNT
	.align		4
.L_92:
        /*0138*/ 	.byte	0x04, 0x2f
        /*013a*/ 	.short	(.L_94 - .L_93)
	.align		4
.L_93:
        /*013c*/ 	.word	index@(_ZN3cub18CUB_300001_SM_10006detail4scan16DeviceScanKernelINS2_10policy_hubIyyyyN4cuda3std3__44plusIvEEE10Policy1000EPySC_NS0_13ScanTileStateIyLb1EEES9_NS0_8NullTypeEyyLb0ESF_EEvT0_T1_T2_iT3_T4_T5_)
        /*0140*/ 	.word	0x0000003a


	//----- nvinfo : EIATTR_FRAME_SIZE
	.align		4
.L_94:
        /*0144*/ 	.byte	0x04, 0x11
        /*0146*/ 	.short	(.L_96 - .L_95)
	.align		4
.L_95:
        /*0148*/ 	.word	index@(_ZN3cub18CUB_300001_SM_10006detail4scan16DeviceScanKernelINS2_10policy_hubIyyyyN4cuda3std3__44plusIvEEE10Policy1000EPySC_NS0_13ScanTileStateIyLb1EEES9_NS0_8NullTypeEyyLb0ESF_EEvT0_T1_T2_iT3_T4_T5_)
        /*014c*/ 	.word	0x00000000


	//----- nvinfo : EIATTR_REGCOUNT
	.align		4
.L_96:
        /*0150*/ 	.byte	0x04, 0x2f
        /*0152*/ 	.short	(.L_98 - .L_97)
	.align		4
.L_97:
        /*0154*/ 	.word	index@(_ZN3cub18CUB_300001_SM_10006detail10radix_sort30DeviceSegmentedRadixSortKernelINS1_5radix10policy_hubIyNS0_8NullTypeEiE10Policy1000ELb0ELNS0_9SortOrderE0EyS6_PySA_iNS1_21identity_decomposer_tEEEvPKT2_PSC_PKT3_PSG_T4_T5_iiiT7_)
        /*0158*/ 	.word	0x000000a8


	//----- nvinfo : EIATTR_FRAME_SIZE
	.align		4
.L_98:
        /*015c*/ 	.byte	0x04, 0x11
        /*015e*/ 	.short	(.L_100 - .L_99)
	.align		4
.L_99:
        /*0160*/ 	.word	index@(_ZN3cub18CUB_300001_SM_10006detail10radix_sort30DeviceSegmentedRadixSortKernelINS1_5radix10policy_hubIyNS0_8NullTypeEiE10Policy1000ELb0ELNS0_9SortOrderE0EyS6_PySA_iNS1_21identity_decomposer_tEEEvPKT2_PSC_PKT3_PSG_T4_T5_iiiT7_)
        /*0164*/ 	.word	0x00000000


	//----- nvinfo : EIATTR_REGCOUNT
	.align		4
.L_100:
        /*0168*/ 	.byte	0x04, 0x2f
        /*016a*/ 	.short	(.L_102 - .L_101)
	.align		4
.L_101:
        /*016c*/ 	.word	index@(_ZN3cub18CUB_300001_SM_10006detail10radix_sort30DeviceSegmentedRadixSortKernelINS1_5radix10policy_hubIyNS0_8NullTypeEiE10Policy1000ELb1ELNS0_9SortOrderE0EyS6_PySA_iNS1_21identity_decomposer_tEEEvPKT2_PSC_PKT3_PSG_T4_T5_iiiT7_)
        /*0170*/ 	.word	0x00000046


	//----- nvinfo : EIATTR_FRAME_SIZE
	.align		4
.L_102:
        /*0174*/ 	.byte	0x04, 0x11
        /*0176*/ 	.short	(.L_104 - .L_103)
	.align		4
.L_103:
        /*0178*/ 	.word	index@(_ZN3cub18CUB_300001_SM_10006detail10radix_sort30DeviceSegmentedRadixSortKernelINS1_5radix10policy_hubIyNS0_8NullTypeEiE10Policy1000ELb1ELNS0_9SortOrderE0EyS6_PySA_iNS1_21identity_decomposer_tEEEvPKT2_PSC_PKT3_PSG_T4_T5_iiiT7_)
        /*017c*/ 	.word	0x00000000


	//----- nvinfo : EIATTR_MIN_STACK_SIZE
	.align		4
.L_104:
        /*0180*/ 	.byte	0x04, 0x12
        /*0182*/ 	.short	(.L_106 - .L_105)
	.align		4
.L_105:
        /*0184*/ 	.word	index@(_ZN3cub18CUB_300001_SM_10006detail10radix_sort30DeviceSegmentedRadixSortKernelINS1_5radix10policy_hubIyNS0_8NullTypeEiE10Policy1000ELb1ELNS0_9SortOrderE0EyS6_PySA_iNS1_21identity_decomposer_tEEEvPKT2_PSC_PKT3_PSG_T4_T5_iiiT7_)
        /*0188*/ 	.word	0x00000000


	//----- nvinfo : EIATTR_MIN_STACK_SIZE
	.align		4
.L_106:
        /*018c*/ 	.byte	0x04, 0x12
        /*018e*/ 	.short	(.L_108 - .L_107)
	.align		4
.L_107:
        /*0190*/ 	.word	index@(_ZN3cub18CUB_300001_SM_10006detail10radix_sort30DeviceSegmentedRadixSortKernelINS1_5radix10policy_hubIyNS0_8NullTypeEiE10Policy1000ELb0ELNS0_9SortOrderE0EyS6_PySA_iNS1_21identity_decomposer_tEEEvPKT2_PSC_PKT3_PSG_T4_T5_iiiT7_)
        /*0194*/ 	.word	0x00000000


	//----- nvinfo : EIATTR_MIN_STACK_SIZE
	.align		4
.L_108:
        /*0198*/ 	.byte	0x04, 0x12
        /*019a*/ 	.short	(.L_110 - .L_109)
	.align		4
.L_109:
        /*019c*/ 	.word	index@(_ZN3cub18CUB_300001_SM_10006detail4scan16DeviceScanKernelINS2_10policy_hubIyyyyN4cuda3std3__44plusIvEEE10Policy1000EPySC_NS0_13ScanTileStateIyLb1EEES9_NS0_8NullTypeEyyLb0ESF_EEvT0_T1_T2_iT3_T4_T5_)
        /*01a0*/ 	.word	0x00000000


	//----- nvinfo : EIATTR_MIN_STACK_SIZE
	.align		4
.L_110:
        /*01a4*/ 	.byte	0x04, 0x12
        /*01a6*/ 	.short	(.L_112 - .L_111)
	.align		4
.L_111:
        /*01a8*/ 	.word	index@(_ZN3cub18CUB_300001_SM_10006detail4scan20DeviceScanInitKernelINS0_13ScanTileStateIyLb1EEEEEvT_i)
        /*01ac*/ 	.word	0x00000000


	//----- nvinfo : EIATTR_MIN_STACK_SIZE
	.align		4
.L_112:
        /*01b0*/ 	.byte	0x04, 0x12
        /*01b2*/ 	.short	(.L_114 - .L_113)
	.align		4
.L_113:
        /*01b4*/ 	.word	index@(_ZN3cub18CUB_300001_SM_10006detail4scan23DeviceCompactInitKernelINS0_13ScanTileStateIiLb1EEEPyEEvT_iT0_)
        /*01b8*/ 	.word	0x00000000


	//----- nvinfo : EIATTR_MIN_STACK_SIZE
	.align		4
.L_114:
        /*01bc*/ 	.byte	0x04, 0x12
        /*01be*/ 	.short	(.L_116 - .L_115)
	.align		4
.L_115:
        /*01c0*/ 	.word	index@(_ZN3cub18CUB_300001_SM_10006detail6select23DeviceSelectSweepKernelINS2_10policy_hubIyNS0_8NullTypeEiLb0ELNS0_10SelectImplE0EE10Policy1000EPyPS5_S9_S9_NS0_13ScanTileStateIiLb1EEES5_N4cuda3std3__48equal_toIvEEiNS2_19streaming_context_tIlLb1EEELS6_0EEEvT0_T1_T2_T3_T4_T5_T6_T7_iT8_NS1_7vsmem_tE)
        /*01c4*/ 	.word	0x00000000


	//----- nvinfo : EIATTR_MIN_STACK_SIZE
	.align		4
.L_116:
        /*01c8*/ 	.byte	0x04, 0x12
        /*01ca*/ 	.short	(.L_118 - .L_117)
	.align		4
.L_117:
        /*01cc*/ 	.word	index@(_ZN3cub18CUB_300001_SM_10006detail10merge_sort26DeviceMergeSortMergeKernelINS2_10policy_hubIPyE9Policy600ES5_PNS0_8NullTypeES5_S9_y9CustomOpTyS8_EEvbT2_T3_T4_PT6_PT7_T5_PSD_SD_NS1_7vsmem_tE)
        /*01d0*/ 	.word	0x00000000


	//----- nvinfo : EIATTR_MIN_STACK_SIZE
	.align		4
.L_118:
        /*01d4*/ 	.byte	0x04, 0x12
        /*01d6*/ 	.short	(.L_120 - .L_119)
	.align		4
.L_119:
        /*01d8*/ 	.word	index@(_ZN3cub18CUB_300001_SM_10006detail10merge_sort30DeviceMergeSortPartitionKernelIPyy9CustomOpTyEEvbT_PT2_T0_S9_PS9_T1_S9_i)
        /*01dc*/ 	.word	0x00000000


	//----- nvinfo : EIATTR_MIN_STACK_SIZE
	.align		4
.L_120:
        /*01e0*/ 	.byte	0x04, 0x12
        /*01e2*/ 	.short	(.L_122 - .L_121)
	.align		4
.L_121:
        /*01e4*/ 	.word	index@(_ZN3cub18CUB_300001_SM_10006detail10merge_sort30DeviceMergeSortBlockSortKernelINS2_10policy_hubIPyE9Policy600ES5_PNS0_8NullTypeES5_S9_y9CustomOpTyS8_EEvbT0_T1_T2_T3_T4_PT6_PT7_T5_NS1_7vsmem_tE)
        /*01e8*/ 	.word	0x00000000


	//----- nvinfo : EIATTR_MIN_STACK_SIZE
	.align		4
.L_122:
        /*01ec*/ 	.byte	0x04, 0x12
        /*01ee*/ 	.short	(.L_124 - .L_123)
	.align		4
.L_123:
        /*01f0*/ 	.word	index@(_ZN3cub18CUB_300001_SM_10006detail11EmptyKernelIvEEvv)
        /*01f4*/ 	.word	0x00000000


	//----- nvinfo : EIATTR_MIN_STACK_SIZE
	.align		4
.L_124:
        /*01f8*/ 	.byte	0x04, 0x12
        /*01fa*/ 	.short	(.L_126 - .L_125)
	.align		4
.L_125:
        /*01fc*/ 	.word	index@(_Z15sorting_col_idxPyS_S_y)
        /*0200*/ 	.word	0x00000018


	//----- nvinfo : EIATTR_MIN_STACK_SIZE
	.align		4
.L_126:
        /*0204*/ 	.byte	0x04, 0x12
        /*0206*/ 	.short	(.L_128 - .L_127)
	.align		4
.L_127:
        /*0208*/ 	.word	index@(_Z14clean_subgraphPyS_S_S_S_S_S_y)
        /*020c*/ 	.word	0x00000000


	//----- nvinfo : EIATTR_MIN_STACK_SIZE
	.align		4
.L_128:
        /*0210*/ 	.byte	0x04, 0x12
        /*0212*/ 	.short	(.L_130 - .L_129)
	.align		4
.L_129:
        /*0214*/ 	.word	index@(_Z15clean_Find_sizePyS_S_S_y)
        /*0218*/ 	.word	0x00000000


	//----- nvinfo : EIATTR_MIN_STACK_SIZE
	.align		4
.L_130:
        /*021c*/ 	.byte	0x04, 0x12
        /*021e*/ 	.short	(.L_132 - .L_131)
	.align		4
.L_131:
        /*0220*/ 	.word	index@(_Z7ConvertPyS_S_S_S_S_S_yyyyS_S_yS_yS_)
        /*0224*/ 	.word	0x00000000


	//----- nvinfo : EIATTR_MIN_STACK_SIZE
	.align		4
.L_132:
        /*0228*/ 	.byte	0x04, 0x12
        /*022a*/ 	.short	(.L_134 - .L_133)
	.align		4
.L_133:
        /*022c*/ 	.word	index@(_Z9Find_sizePyS_S_S_S_yyyyS_yS_y)
        /*0230*/ 	.word	0x00000000


	//----- nvinfo : EIATTR_MIN_STACK_SIZE
	.align		4
.L_134:
        /*0234*/ 	.byte	0x04, 0x12
        /*0236*/ 	.short	(.L_136 - .L_135)
	.align		4
.L_135:
        /*0238*/ 	.word	index@(_Z16find_halo_nodes1PyS_PxyS_S_y)
        /*023c*/ 	.word	0x00000000
.L_136:


//--------------------- .nv.compat                --------------------------
	.section	.nv.compat,"",@"SHT_CUDA_COMPAT_INFO"
	.align	4
        /*0000*/ 	.byte	0x02, 0x09, 0x00, 0x00, 0x02, 0x02, 0x01, 0x00, 0x02, 0x05, 0x05, 0x00, 0x03, 0x07, 0x01, 0x01
        /*0010*/ 	.byte	0x02, 0x03, 0x00, 0x00, 0x02, 0x06, 0x01, 0x00, 0x04, 0x0b, 0x08, 0x00, 0x09, 0x00, 0x00, 0x00
        /*0020*/ 	.byte	0x00, 0x00, 0x00, 0x00


//--------------------- .nv.info._ZN3cub18CUB_300001_SM_10006detail10radix_sort30DeviceSegmentedRadixSortKernelINS1_5radix10policy_hubIyNS0_8NullTypeEiE10Policy1000ELb1ELNS0_9SortOrderE0EyS6_PySA_iNS1_21identity_decomposer_tEEEvPKT2_PSC_PKT3_PSG_T4_T5_iiiT7_ --------------------------
	.section	.nv.info._ZN3cub18CUB_300001_SM_10006detail10radix_sort30DeviceSegmentedRadixSortKernelINS1_5radix10policy_hubIyNS0_8NullTypeEiE10Policy1000ELb1ELNS0_9SortOrderE0EyS6_PySA_iNS1_21identity_decomposer_tEEEvPKT2_PSC_PKT3_PSG_T4_T5_iiiT7_,"",@"SHT_CUDA_INFO"
	.sectionflags	@""
	.align	4


	//----- nvinfo : EIATTR_CUDA_API_VERSION
	.align		4
        /*0000*/ 	.byte	0x04, 0x37
        /*0002*/ 	.short	(.L_138 - .L_137)
.L_137:
        /*0004*/ 	.word	0x00000082


	//----- nvinfo : EIATTR_KPARAM_INFO
	.align		4
.L_138:
        /*0008*/ 	.byte	0x04, 0x17
        /*000a*/ 	.short	(.L_140 - .L_139)
.L_139:
        /*000c*/ 	.word	0x00000000
        /*0010*/ 	.short	0x0009
        /*0012*/ 	.short	0x003c
        /*0014*/ 	.byte	0x00, 0xf0, 0x05, 0x00


	//----- nvinfo : EIATTR_KPARAM_INFO
	.align		4
.L_140:
        /*0018*/ 	.byte	0x04, 0x17
        /*001a*/ 	.short	(.L_142 - .L_141)
.L_141:
        /*001c*/ 	.word	0x00000000
        /*0020*/ 	.short	0x0008
        /*0022*/ 	.short	0x0038
        /*0024*/ 	.byte	0x00, 0xf0, 0x11, 0x00


	//----- nvinfo : EIATTR_KPARAM_INFO
	.align		4
.L_142:
        /*0028*/ 	.byte	0x04, 0x17
        /*002a*/ 	.short	(.L_144 - .L_143)
.L_143:
        /*002c*/ 	.word	0x00000000
        /*0030*/ 	.short	0x0007
        /*0032*/ 	.short	0x0034
        /*0034*/ 	.byte	0x00, 0xf0, 0x11, 0x00


	//----- nvinfo : EIATTR_KPARAM_INFO
	.align		4
.L_144:
        /*0038*/ 	.byte	0x04, 0x17
        /*003a*/ 	.short	(.L_146 - .L_145)
.L_145:
        /*003c*/ 	.word	0x00000000
        /*0040*/ 	.short	0x0006
        /*0042*/ 	.short	0x0030
        /*0044*/ 	.byte	0x00, 0xf0, 0x11, 0x00


	//----- nvinfo : EIATTR_KPARAM_INFO
	.align		4
.L_146:
        /*0048*/ 	.byte	0x04, 0x17
        /*004a*/ 	.short	(.L_148 - .L_147)
.L_147:
        /*004c*/ 	.word	0x00000000
        /*0050*/ 	.short	0x0005
        /*0052*/ 	.short	0x0028
        /*0054*/ 	.byte	0x00, 0xf5, 0x21, 0x00


	//----- nvinfo : EIATTR_KPARAM_INFO
	.align		4
.L_148:
        /*0058*/ 	.byte	0x04, 0x17
        /*005a*/ 	.short	(.L_150 - .L_149)
.L_149:
        /*005c*/ 	.word	0x00000000
        /*0060*/ 	.short	0x0004
        /*0062*/ 	.short	0x0020
        /*0064*/ 	.byte	0x00, 0xf5, 0x21, 0x00


	//----- nvinfo : EIATTR_KPARAM_INFO
	.align		4
.L_150:
        /*0068*/ 	.byte	0x04, 0x17
        /*006a*/ 	.short	(.L_152 - .L_151)
.L_151:
        /*006c*/ 	.word	0x00000000
        /*0070*/ 	.short	0x0003
        /*0072*/ 	.short	0x0018
        /*0074*/ 	.byte	0x00, 0xf5, 0x21, 0x00


	//----- nvinfo : EIATTR_KPARAM_INFO
	.align		4
.L_152:
        /*0078*/ 	.byte	0x04, 0x17
        /*007a*/ 	.short	(.L_154 - .L_153)
.L_153:
        /*007c*/ 	.word	0x00000000
        /*0080*/ 	.short	0x0002
        /*0082*/ 	.short	0x0010
        /*0084*/ 	.byte	0x00, 0xf5, 0x21, 0x00


	//----- nvinfo : EIATTR_KPARAM_INFO
	.align		4
.L_154:
        /*0088*/ 	.byte	0x04, 0x17
        /*008a*/ 	.short	(.L_156 - .L_155)
.L_155:
        /*008c*/ 	.word	0x00000000
        /*0090*/ 	.short	0x0001
        /*0092*/ 	.short	0x0008
        /*0094*/ 	.byte	0x00, 0xf5, 0x21, 0x00


	//----- nvinfo : EIATTR_KPARAM_INFO
	.align		4
.L_156:
        /*0098*/ 	.byte	0x04, 0x17
        /*009a*/ 	.short	(.L_158 - .L_157)
.L_157:
        /*009c*/ 	.word	0x00000000
        /*00a0*/ 	.short	0x0000
        /*00a2*/ 	.short	0x0000
        /*00a4*/ 	.byte	0x00, 0xf5, 0x21, 0x00


	//----- nvinfo : EIATTR_SPARSE_MMA_MASK
	.align		4
.L_158:
        /*00a8*/ 	.byte	0x03, 0x50
        /*00aa*/ 	.short	0x0000


	//----- nvinfo : EIATTR_MAXREG_COUNT
	.align		4
        /*00ac*/ 	.byte	0x03, 0x1b
        /*00ae*/ 	.short	0x00a8


	//----- nvinfo : EIATTR_NUM_BARRIERS
	.align		4
        /*00b0*/ 	.byte	0x02, 0x4c
        /*00b2*/ 	.byte	0x01
	.zero		1


	//----- nvinfo : EIATTR_MERCURY_ISA_VERSION
	.align		4
        /*00b4*/ 	.byte	0x03, 0x5f
        /*00b6*/ 	.short	0x0101


	//----- nvinfo : EIATTR_COOP_GROUP_MASK_REGIDS
	.align		4
        /*00b8*/ 	.byte	0x04, 0x29
        /*00ba*/ 	.short	(.L_160 - .L_159)


	//   ....[0]....
.L_159:
        /*00bc*/ 	.word	0xffffffff


	//   ....[1]....
        /*00c0*/ 	.word	0xffffffff


	//   ....[2]....
        /*00c4*/ 	.word	0xffffffff


	//   ....[3]....
        /*00c8*/ 	.word	0xffffffff


	//   ....[4]....
        /*00cc*/ 	.word	0xffffffff


	//   ....[5]....
        /*00d0*/ 	.word	0xffffffff


	//   ....[6]....
        /*00d4*/ 	.word	0xffffffff


	//   ....[7]....
        /*00d8*/ 	.word	0xffffffff


	//   ....[8]....
        /*00dc*/ 	.word	0xffffffff


	//   ....[9]....
        /*00e0*/ 	.word	0xffffffff


	//   ....[10]....
        /*00e4*/ 	.word	0xffffffff


	//   ....[11]....
        /*00e8*/ 	.word	0xffffffff


	//   ....[12]....
        /*00ec*/ 	.word	0xffffffff


	//   ....[13]....
        /*00f0*/ 	.word	0xffffffff


	//   ....[14]....
        /*00f4*/ 	.word	0xffffffff


	//   ....[15]....
        /*00f8*/ 	.word	0xffffffff


	//   ....[16]....
        /*00fc*/ 	.word	0x0500001a


	//   ....[17]....
        /*0100*/ 	.word	0x0500001a


	//   ....[18]....
        /*0104*/ 	.word	0x0500001a


	//   ....[19]....
        /*0108*/ 	.word	0x0500001a


	//   ....[20]....
        /*010c*/ 	.word	0x0500001a


	//----- nvinfo : EIATTR_COOP_GROUP_INSTR_OFFSETS
	.align		4
.L_160:
        /*0110*/ 	.byte	0x04, 0x28
        /*0112*/ 	.short	(.L_162 - .L_161)


	//   ....[0]....
.L_161:
        /*0114*/ 	.word	0x000022d0


	//   ....[1]....
        /*0118*/ 	.word	0x000022f0


	//   ....[2]....
        /*011c*/ 	.word	0x00002310


	//   ....[3]....
        /*0120*/ 	.word	0x00002330


	//   ....[4]....
        /*0124*/ 	.word	0x00002350


	//   ....[5]....
        /*0128*/ 	.word	0x00002e80


	//   ....[6]....
        /*012c*/ 	.word	0x00002ea0


	//   ....[7]....
        /*0130*/ 	.word	0x00002ec0


	//   ....[8]....
        /*0134*/ 	.word	0x00002ee0


	//   ....[9]....
        /*0138*/ 	.word	0x00002f00


	//   ....[10]....
        /*013c*/ 	.word	0x000039c0


	//   ....[11]....
        /*0140*/ 	.word	0x00004330


	//   ....[12]....
        /*0144*/ 	.word	0x00004350


	//   ....[13]....
        /*0148*/ 	.word	0x00004370


	//   ....[14]....
        /*014c*/ 	.word	0x00004390


	//   ....[15]....
        /*0150*/ 	.word	0x000043d0


	//   ....[16]....
        /*0154*/ 	.word	0x000056d0


	//   ....[17]....
        /*0158*/ 	.word	0x00005740


	//   ....[18]....
        /*015c*/ 	.word	0x000057b0


	//   ....[19]....
        /*0160*/ 	.word	0x00005820


	//   ....[20]....
        /*0164*/ 	.word	0x00005890


	//----- nvinfo : EIATTR_VRC_CTA_INIT_COUNT
	.align		4
.L_162:
        /*0168*/ 	.byte	0x02, 0x4a
	.zero		1
	.zero		1


	//----- nvinfo : EIATTR_EXIT_INSTR_OFFSETS
	.align		4
        /*016c*/ 	.byte	0x04, 0x1c
        /*016e*/ 	.short	(.L_164 - .L_163)


	//   ....[0]....
.L_163:
        /*0170*/ 	.word	0x000000b0


	//   ....[1]....
        /*0174*/ 	.word	0x000039a0


	//   ....[2]....
        /*0178*/ 	.word	0x00004ea0


	//   ....[3]....
        /*017c*/ 	.word	0x00004f10


	//   ....[4]....
        /*0180*/ 	.word	0x00005460


	//   ....[5]....
        /*0184*/ 	.word	0x00005650


	//   ....[6]....
        /*0188*/ 	.word	0x00005670


	//----- nvinfo : EIATTR_MAX_THREADS
	.align		4
.L_164:
        /*018c*/ 	.byte	0x04, 0x05
        /*018e*/ 	.short	(.L_166 - .L_165)
.L_165:
        /*0190*/ 	.word	0x00000180
        /*0194*/ 	.word	0x00000001
        /*0198*/ 	.word	0x00000001


	//----- nvinfo : EIATTR_CRS_STACK_SIZE
	.align		4
.L_166:
        /*019c*/ 	.byte	0x04, 0x1e
        /*019e*/ 	.short	(.L_168 - .L_167)
.L_167:
        /*01a0*/ 	.word	0x00000000


	//----- nvinfo : EIATTR_CBANK_PARAM_SIZE
	.align		4
.L_168:
        /*01a4*/ 	.byte	0x03, 0x19
        /*01a6*/ 	.short	0x003d


	//----- nvinfo : EIATTR_PARAM_CBANK
	.align		4
        /*01a8*/ 	.byte	0x04, 0x0a
        /*01aa*/ 	.short	(.L_170 - .L_169)
	.align		4
.L_169:
        /*01ac*/ 	.word	index@(.nv.constant0._ZN3cub18CUB_300001_SM_10006detail10radix_sort30DeviceSegmentedRadixSortKernelINS1_5radix10policy_hubIyNS0_8NullTypeEiE10Policy1000ELb1ELNS0_9SortOrderE0EyS6_PySA_iNS1_21identity_decomposer_tEEEvPKT2_PSC_PKT3_PSG_T4_T5_iiiT7_)
        /*01b0*/ 	.short	0x0380
        /*01b2*/ 	.short	0x003d


	//----- nvinfo : EIATTR_SW_WAR
	.align		4
.L_170:
        /*01b4*/ 	.byte	0x04, 0x36
        /*01b6*/ 	.short	(.L_172 - .L_171)
.L_171:
        /*01b8*/ 	.word	0x00000008
.L_172:


//--------------------- .nv.info._ZN3cub18CUB_300001_SM_10006detail10radix_sort30DeviceSegmentedRadixSortKernelINS1_5radix10policy_hubIyNS0_8NullTypeEiE10Policy1000ELb0ELNS0_9SortOrderE0EyS6_PySA_iNS1_21identity_decomposer_tEEEvPKT2_PSC_PKT3_PSG_T4_T5_iiiT7_ --------------------------
	.section	.nv.info._ZN3cub18CUB_300001_SM_10006detail10radix_sort30DeviceSegmentedRadixSortKernelINS1_5radix10policy_hubIyNS0_8NullTypeEiE10Policy1000ELb0ELNS0_9SortOrderE0EyS6_PySA_iNS1_21identity_decomposer_tEEEvPKT2_PSC_PKT3_PSG_T4_T5_iiiT7_,"",@"SHT_CUDA_INFO"
	.sectionflags	@""
	.align	4


	//----- nvinfo : EIATTR_CUDA_API_VERSION
	.align		4
        /*0000*/ 	.byte	0x04, 0x37
        /*0002*/ 	.short	(.L_174 - .L_173)
.L_173:
        /*0004*/ 	.word	0x00000082


	//----- nvinfo : EIATTR_KPARAM_INFO
	.align		4
.L_174:
        /*0008*/ 	.byte	0x04, 0x17
        /*000a*/ 	.short	(.L_176 - .L_175)
.L_175:
        /*000c*/ 	.word	0x00000000
        /*0010*/ 	.short	0x0009
        /*0012*/ 	.short	0x003c
        /*0014*/ 	.byte	0x00, 0xf0, 0x05, 0x00


	//----- nvinfo : EIATTR_KPARAM_INFO
	.align		4
.L_176:
        /*0018*/ 	.byte	0x04, 0x17
        /*001a*/ 	.short	(.L_178 - .L_177)
.L_177:
        /*001c*/ 	.word	0x00000000
        /*0020*/ 	.short	0x0008
        /*0022*/ 	.short	0x0038
        /*0024*/ 	.byte	0x00, 0xf0, 0x11, 0x00


	//----- nvinfo : EIATTR_KPARAM_INFO
	.align		4
.L_178:
        /*0028*/ 	.byte	0x04, 0x17
        /*002a*/ 	.short	(.L_180 - .L_179)
.L_179:
        /*002c*/ 	.word	0x00000000
        /*0030*/ 	.short	0x0007
        /*0032*/ 	.short	0x0034
        /*0034*/ 	.byte	0x00, 0xf0, 0x11, 0x00


	//----- nvinfo : EIATTR_KPARAM_INFO
	.align		4
.L_180:
        /*0038*/ 	.byte	0x04, 0x17
        /*003a*/ 	.short	(.L_182 - .L_181)
.L_181:
        /*003c*/ 	.word	0x00000000
        /*0040*/ 	.short	0x0006
        /*0042*/ 	.short	0x0030
        /*0044*/ 	.byte	0x00, 0xf0, 0x11, 0x00


	//----- nvinfo : EIATTR_KPARAM_INFO
	.align		4
.L_182:
        /*0048*/ 	.byte	0x04, 0x17
        /*004a*/ 	.short	(.L_184 - .L_183)
.L_183:
        /*004c*/ 	.word	0x00000000
        /*0050*/ 	.short	0x0005
        /*0052*/ 	.short	0x0028
        /*0054*/ 	.byte	0x00, 0xf5, 0x21, 0x00


	//----- nvinfo : EIATTR_KPARAM_INFO
	.align		4
.L_184:
        /*0058*/ 	.byte	0x04, 0x17
        /*005a*/ 	.short	(.L_186 - .L_185)
.L_185:
        /*005c*/ 	.word	0x00000000
        /*0060*/ 	.short	0x0004
        /*0062*/ 	.short	0x0020
        /*0064*/ 	.byte	0x00, 0xf5, 0x21, 0x00


	//----- nvinfo : EIATTR_KPARAM_INFO
	.align		4
.L_186:
        /*0068*/ 	.byte	0x04, 0x17
        /*006a*/ 	.short	(.L_188 - .L_187)
.L_187:
        /*006c*/ 	.word	0x00000000
        /*0070*/ 	.short	0x0003
        /*0072*/ 	.short	0x0018
        /*0074*/ 	.byte	0x00, 0xf5, 0x21, 0x00


	//----- nvinfo : EIATTR_KPARAM_INFO
	.align		4
.L_188:
        /*0078*/ 	.byte	0x04, 0x17
        /*007a*/ 	.short	(.L_190 - .L_189)
.L_189:
        /*007c*/ 	.word	0x00000000
        /*0080*/ 	.short	0x0002
        /*0082*/ 	.short	0x0010
        /*0084*/ 	.byte	0x00, 0xf5, 0x21, 0x00


	//----- nvinfo : EIATTR_KPARAM_INFO
	.align		4
.L_190:
        /*0088*/ 	.byte	0x04, 0x17
        /*008a*/ 	.short	(.L_192 - .L_191)
.L_191:
        /*008c*/ 	.word	0x00000000
        /*0090*/ 	.short	0x0001
        /*0092*/ 	.short	0x0008
        /*0094*/ 	.byte	0x00, 0xf5, 0x21, 0x00


	//----- nvinfo : EIATTR_KPARAM_INFO
	.align		4
.L_192:
        /*0098*/ 	.byte	0x04, 0x17
        /*009a*/ 	.short	(.L_194 - .L_193)
.L_193:
        /*009c*/ 	.word	0x00000000
        /*00a0*/ 	.short	0x0000
        /*00a2*/ 	.short	0x0000
        /*00a4*/ 	.byte	0x00, 0xf5, 0x21, 0x00


	//----- nvinfo : EIATTR_SPARSE_MMA_MASK
	.align		4
.L_194:
        /*00a8*/ 	.byte	0x03, 0x50
        /*00aa*/ 	.short	0x0000


	//----- nvinfo : EIATTR_MAXREG_COUNT
	.align		4
        /*00ac*/ 	.byte	0x03, 0x1b
        /*00ae*/ 	.short	0x00ff


	//----- nvinfo : EIATTR_NUM_BARRIERS
	.align		4
        /*00b0*/ 	.byte	0x02, 0x4c
        /*00b2*/ 	.byte	0x01
	.zero		1


	//----- nvinfo : EIATTR_MERCURY_ISA_VERSION
	.align		4
        /*00b4*/ 	.byte	0x03, 0x5f
        /*00b6*/ 	.short	0x0101


	//----- nvinfo : EIATTR_COOP_GROUP_MASK_REGIDS
	.align		4
        /*00b8*/ 	.byte	0x04, 0x29
        /*00ba*/ 	.short	(.L_196 - .L_195)


	//   ....[0]....
.L_195:
        /*00bc*/ 	.word	0xffffffff


	//   ....[1]....
        /*00c0*/ 	.word	0xffffffff


	//   ....[2]....
        /*00c4*/ 	.word	0xffffffff


	//   ....[3]....
        /*00c8*/ 	.word	0xffffffff


	//   ....[4]....
        /*00cc*/ 	.word	0xffffffff


	//   ....[5]....
        /*00d0*/ 	.word	0xffffffff


	//   ....[6]....
        /*00d4*/ 	.word	0xffffffff


	//   ....[7]....
        /*00d8*/ 	.word	0xffffffff


	//   ....[8]....
        /*00dc*/ 	.word	0xffffffff


	//   ....[9]....
        /*00e0*/ 	.word	0xffffffff


	//   ....[10]....
        /*00e4*/ 	.word	0xffffffff


	//   ....[11]....
        /*00e8*/ 	.word	0xffffffff


	//   ....[12]....
        /*00ec*/ 	.word	0xffffffff


	//   ....[13]....
        /*00f0*/ 	.word	0xffffffff


	//   ....[14]....
        /*00f4*/ 	.word	0xffffffff


	//   ....[15]....
        /*00f8*/ 	.word	0xffffffff


	//   ....[16]....
        /*00fc*/ 	.word	0x05000015


	//   ....[17]....
        /*0100*/ 	.word	0x05000015


	//   ....[18]....
        /*0104*/ 	.word	0x05000015


	//   ....[19]....
        /*0108*/ 	.word	0x05000015


	//   ....[20]....
        /*010c*/ 	.word	0x05000015


	//----- nvinfo : EIATTR_COOP_GROUP_INSTR_OFFSETS
	.align		4
.L_196:
        /*0110*/ 	.byte	0x04, 0x28
        /*0112*/ 	.short	(.L_198 - .L_197)


	//   ....[0]....
.L_197:
        /*0114*/ 	.word	0x00003c20


	//   ....[1]....
        /*0118*/ 	.word	0x00003c40


	//   ....[2]....
        /*011c*/ 	.word	0x00003c60


	//   ....[3]....
        /*0120*/ 	.word	0x00003c80


	//   ....[4]....
        /*0124*/ 	.word	0x00003ca0


	//   ....[5]....
        /*0128*/ 	.word	0x00005570


	//   ....[6]....
        /*012c*/ 	.word	0x00005590


	//   ....[7]....
        /*0130*/ 	.word	0x000055b0


	//   ....[8]....
        /*0134*/ 	.word	0x000055e0


	//   ....[9]....
        /*0138*/ 	.word	0x00005610


	//   ....[10]....
        /*013c*/ 	.word	0x00006c70


	//   ....[11]....
        /*0140*/ 	.word	0x000087e0


	//   ....[12]....
        /*0144*/ 	.word	0x00008800


	//   ....[13]....
        /*0148*/ 	.word	0x00008820


	//   ....[14]....
        /*014c*/ 	.word	0x00008840


	//   ....[15]....
        /*0150*/ 	.word	0x00008870


	//   ....[16]....
        /*0154*/ 	.word	0x0000acc0


	//   ....[17]....
        /*0158*/ 	.word	0x0000ad30


	//   ....[18]....
        /*015c*/ 	.word	0x0000ada0


	//   ....[19]....
        /*0160*/ 	.word	0x0000ae10


	//   ....[20]....
        /*0164*/ 	.word	0x0000ae80


	//----- nvinfo : EIATTR_VRC_CTA_INIT_COUNT
	.align		4
.L_198:
        /*0168*/ 	.byte	0x02, 0x4a
	.zero		1
	.zero		1


	//----- nvinfo : EIATTR_EXIT_INSTR_OFFSETS
	.align		4
        /*016c*/ 	.byte	0x04, 0x1c
        /*016e*/ 	.short	(.L_200 - .L_199)


	//   ....[0]....
.L_199:
        /*0170*/ 	.word	0x000000b0


	//   ....[1]....
        /*0174*/ 	.word	0x00006c20


	//   ....[2]....
        /*0178*/ 	.word	0x00009fc0


	//   ....[3]....
        /*017c*/ 	.word	0x0000a030


	//   ....[4]....
        /*0180*/ 	.word	0x0000a3d0


	//   ....[5]....
        /*0184*/ 	.word	0x0000ac40


	//   ....[6]....
        /*0188*/ 	.word	0x0000ac60


	//----- nvinfo : EIATTR_MAX_THREADS
	.align		4
.L_200:
        /*018c*/ 	.byte	0x04, 0x05
        /*018e*/ 	.short	(.L_202 - .L_201)
.L_201:
        /*0190*/ 	.word	0x000000c0
        /*0194*/ 	.word	0x00000001
        /*0198*/ 	.word	0x00000001


	//----- nvinfo : EIATTR_CRS_STACK_SIZE
	.align		4
.L_202:
        /*019c*/ 	.byte	0x04, 0x1e
        /*019e*/ 	.short	(.L_204 - .L_203)
.L_203:
        /*01a0*/ 	.word	0x00000000


	//----- nvinfo : EIATTR_CBANK_PARAM_SIZE
	.align		4
.L_204:
        /*01a4*/ 	.byte	0x03, 0x19
        /*01a6*/ 	.short	0x003d


	//----- nvinfo : EIATTR_PARAM_CBANK
	.align		4
        /*01a8*/ 	.byte	0x04, 0x0a
        /*01aa*/ 	.short	(.L_206 - .L_205)
	.align		4
.L_205:
        /*01ac*/ 	.word	index@(.nv.constant0._ZN3cub18CUB_300001_SM_10006detail10radix_sort30DeviceSegmentedRadixSortKernelINS1_5radix10policy_hubIyNS0_8NullTypeEiE10Policy1000ELb0ELNS0_9SortOrderE0EyS6_PySA_iNS1_21identity_decomposer_tEEEvPKT2_PSC_PKT3_PSG_T4_T5_iiiT7_)
        /*01b0*/ 	.short	0x0380
        /*01b2*/ 	.short	0x003d


	//----- nvinfo : EIATTR_SW_WAR
	.align		4
.L_206:
        /*01b4*/ 	.byte	0x04, 0x36
        /*01b6*/ 	.short	(.L_208 - .L_207)
.L_207:
        /*01b8*/ 	.word	0x00000008
.L_208:


//--------------------- .nv.info._ZN3cub18CUB_300001_SM_10006detail4scan16DeviceScanKernelINS2_10policy_hubIyyyyN4cuda3std3__44plusIvEEE10Policy1000EPySC_NS0_13ScanTileStateIyLb1EEES9_NS0_8NullTypeEyyLb0ESF_EEvT0_T1_T2_iT3_T4_T5_ --------------------------
	.section	.nv.info._ZN3cub18CUB_300001_SM_10006detail4scan16DeviceScanKernelINS2_10policy_hubIyyyyN4cuda3std3__44plusIvEEE10Policy1000EPySC_NS0_13ScanTileStateIyLb1EEES9_NS0_8NullTypeEyyLb0ESF_EEvT0_T1_T2_iT3_T4_T5_,"",@"SHT_CUDA_INFO"
	.sectionflags	@""
	.align	4


	//----- nvinfo : EIATTR_CUDA_API_VERSION
	.align		4
        /*0000*/ 	.byte	0x04, 0x37
        /*0002*/ 	.short	(.L_210 - .L_209)
.L_209:
        /*0004*/ 	.word	0x00000082


	//----- nvinfo : EIATTR_KPARAM_INFO
	.align		4
.L_210:
        /*0008*/ 	.byte	0x04, 0x17
        /*000a*/ 	.short	(.L_212 - .L_211)
.L_211:
        /*000c*/ 	.word	0x00000000
        /*0010*/ 	.short	0x0006
        /*0012*/ 	.short	0x0020
        /*0014*/ 	.byte	0x00, 0xf0, 0x21, 0x00


	//----- nvinfo : EIATTR_KPARAM_INFO
	.align		4
.L_212:
        /*0018*/ 	.byte	0x04, 0x17
        /*001a*/ 	.short	(.L_214 - .L_213)
.L_213:
        /*001c*/ 	.word	0x00000000
        /*0020*/ 	.short	0x0005
        /*0022*/ 	.short	0x001d
        /*0024*/ 	.byte	0x00, 0xf0, 0x05, 0x00


	//----- nvinfo : EIATTR_KPARAM_INFO
	.align		4
.L_214:
        /*0028*/ 	.byte	0x04, 0x17
        /*002a*/ 	.short	(.L_216 - .L_215)
.L_215:
        /*002c*/ 	.word	0x00000000
        /*0030*/ 	.short	0x0004
        /*0032*/ 	.short	0x001c
        /*0034*/ 	.byte	0x00, 0xf0, 0x05, 0x00


	//----- nvinfo : EIATTR_KPARAM_INFO
	.align		4
.L_216:
        /*0038*/ 	.byte	0x04, 0x17
        /*003a*/ 	.short	(.L_218 - .L_217)
.L_217:
        /*003c*/ 	.word	0x00000000
        /*0040*/ 	.short	0x0003
        /*0042*/ 	.short	0x0018
        /*0044*/ 	.byte	0x00, 0xf0, 0x11, 0x00


	//----- nvinfo : EIATTR_KPARAM_INFO
	.align		4
.L_218:
        /*0048*/ 	.byte	0x04, 0x17
        /*004a*/ 	.short	(.L_220 - .L_219)
.L_219:
        /*004c*/ 	.word	0x00000000
        /*0050*/ 	.short	0x0002
        /*0052*/ 	.short	0x0010
        /*0054*/ 	.byte	0x00, 0xf0, 0x21, 0x00


	//----- nvinfo : EIATTR_KPARAM_INFO
	.align		4
.L_220:
        /*0058*/ 	.byte	0x04, 0x17
        /*005a*/ 	.short	(.L_222 - .L_221)
.L_221:
        /*005c*/ 	.word	0x00000000
        /*0060*/ 	.short	0x0001
        /*0062*/ 	.short	0x0008
        /*0064*/ 	.byte	0x00, 0xf5, 0x21, 0x00


	//----- nvinfo : EIATTR_KPARAM_INFO
	.align		4
.L_222:
        /*0068*/ 	.byte	0x04, 0x17
        /*006a*/ 	.short	(.L_224 - .L_223)
.L_223:
        /*006c*/ 	.word	0x00000000
        /*0070*/ 	.short	0x0000
        /*0072*/ 	.short	0x0000
        /*0074*/ 	.byte	0x00, 0xf5, 0x21, 0x00


	//----- nvinfo : EIATTR_SPARSE_MMA_MASK
	.align		4
.L_224:
        /*0078*/ 	.byte	0x03, 0x50
        /*007a*/ 	.short	0x0000


	//----- nvinfo : EIATTR_MAXREG_COUNT
	.align		4
        /*007c*/ 	.byte	0x03, 0x1b
        /*007e*/ 	.short	0x00a8


	//----- nvinfo : EIATTR_NUM_BARRIERS
	.align		4
        /*0080*/ 	.byte	0x02, 0x4c
        /*0082*/ 	.byte	0x01
	.zero		1


	//----- nvinfo : EIATTR_MERCURY_ISA_VERSION
	.align		4
        /*0084*/ 	.byte	0x03, 0x5f
        /*0086*/ 	.short	0x0101


	//----- nvinfo : EIATTR_COOP_GROUP_MASK_REGIDS
	.align		4
        /*0088*/ 	.byte	0x04, 0x29
        /*008a*/ 	.short	(.L_226 - .L_225)


	//   ....[0]....
.L_225:
        /*008c*/ 	.word	0xffffffff


	//   ....[1]....
        /*0090*/ 	.word	0xffffffff


	//   ....[2]....
        /*0094*/ 	.word	0xffffffff


	//   ....[3]....
        /*0098*/ 	.word	0xffffffff


	//   ....[4]....
        /*009c*/ 	.word	0xffffffff


	//   ....[5]....
        /*00a0*/ 	.word	0xffffffff


	//   ....[6]....
        /*00a4*/ 	.word	0xffffffff


	//   ....[7]....
        /*00a8*/ 	.word	0xffffffff


	//   ....[8]....
        /*00ac*/ 	.word	0xffffffff


	//   ....[9]....
        /*00b0*/ 	.word	0xffffffff


	//   ....[10]....
        /*00b4*/ 	.word	0xffffffff


	//   ....[11]....
        /*00b8*/ 	.word	0xffffffff


	//   ....[12]....
        /*00bc*/ 	.word	0xffffffff


	//   ....[13]....
        /*00c0*/ 	.word	0xffffffff


	//   ....[14]....
        /*00c4*/ 	.word	0xffffffff


	//   ....[15]....
        /*00c8*/ 	.word	0xffffffff


	//   ....[16]....
        /*00cc*/ 	.word	0xffffffff


	//   ....[17]....
        /*00d0*/ 	.word	0xffffffff


	//   ....[18]....
        /*00d4*/ 	.word	0xffffffff


	//   ....[19]....
        /*00d8*/ 	.word	0xffffffff


	//   ....[20]....
        /*00dc*/ 	.word	0xffffffff


	//   ....[21]....
        /*00e0*/ 	.word	0xffffffff


	//   ....[22]....
        /*00e4*/ 	.word	0xffffffff


	//   ....[23]....
        /*00e8*/ 	.word	0xffffffff


	//   ....[24]....
        /*00ec*/ 	.word	0xffffffff


	//   ....[25]....
        /*00f0*/ 	.word	0xffffffff


	//   ....[26]....
        /*00f4*/ 	.word	0xffffffff


	//   ....[27]....
        /*00f8*/ 	.word	0xffffffff


	//   ....[28]....
        /*00fc*/ 	.word	0xffffffff


	//   ....[29]....
        /*0100*/ 	.word	0xffffffff


	//   ....[30]....
        /*0104*/ 	.word	0xffffffff


	//   ....[31]....
        /*0108*/ 	.word	0xffffffff


	//   ....[32]....
        /*010c*/ 	.word	0xffffffff


	//   ....[33]....
        /*0110*/ 	.word	0xffffffff


	//   ....[34]....
        /*0114*/ 	.word	0xffffffff


	//   ....[35]....
        /*0118*/ 	.word	0xffffffff


	//   ....[36]....
        /*011c*/ 	.word	0xffffffff


	//   ....[37]....
        /*0120*/ 	.word	0xffffffff


	//   ....[38]....
        /*0124*/ 	.word	0xffffffff


	//   ....[39]....
        /*0128*/ 	.word	0xffffffff


	//   ....[40]....
        /*012c*/ 	.word	0xffffffff


	//   ....[41]....
        /*0130*/ 	.word	0xffffffff


	//   ....[42]....
        /*0134*/ 	.word	0xffffffff


	//   ....[43]....
        /*0138*/ 	.word	0xffffffff


	//   ....[44]....
        /*013c*/ 	.word	0xffffffff


	//   ....[45]....
        /*0140*/ 	.word	0xffffffff


	//   ....[46]....
        /*0144*/ 	.word	0xffffffff


	//   ....[47]....
        /*0148*/ 	.word	0xffffffff


	//   ....[48]....
        /*014c*/ 	.word	0xffffffff


	//   ....[49]....
        /*0150*/ 	.word	0xffffffff


	//   ....[50]....
        /*0154*/ 	.word	0xffffffff


	//   ....[51]....
        /*0158*/ 	.word	0xffffffff


	//   ....[52]....
        /*015c*/ 	.word	0xffffffff


	//   ....[53]....
        /*0160*/ 	.word	0xffffffff


	//   ....[54]....
        /*0164*/ 	.word	0xffffffff


	//   ....[55]....
        /*0168*/ 	.word	0xffffffff


	//   ....[56]....
        /*016c*/ 	.word	0xffffffff


	//   ....[57]....
        /*0170*/ 	.word	0xffffffff


	//   ....[58]....
        /*0174*/ 	.word	0xffffffff


	//   ....[59]....
        /*0178*/ 	.word	0xffffffff


	//   ....[60]....
        /*017c*/ 	.word	0xffffffff


	//   ....[61]....
        /*0180*/ 	.word	0xffffffff


	//   ....[62]....
        /*0184*/ 	.word	0xffffffff


	//   ....[63]....
        /*0188*/ 	.word	0xffffffff


	//   ....[64]....
        /*018c*/ 	.word	0xffffffff


	//   ....[65]....
        /*0190*/ 	.word	0xffffffff


	//   ....[66]....
        /*0194*/ 	.word	0xffffffff


	//   ....[67]....
        /*0198*/ 	.word	0xffffffff


	//   ....[68]....
        /*019c*/ 	.word	0xffffffff


	//   ....[69]....
        /*01a0*/ 	.word	0xffffffff


	//   ....[70]....
        /*01a4*/ 	.word	0xffffffff


	//   ....[71]....
        /*01a8*/ 	.word	0xffffffff


	//   ....[72]....
        /*01ac*/ 	.word	0xffffffff


	//   ....[73]....
        /*01b0*/ 	.word	0xffffffff


	//   ....[74]....
        /*01b4*/ 	.word	0xffffffff


	//   ....[75]....
        /*01b8*/ 	.word	0xffffffff


	//   ....[76]....
        /*01bc*/ 	.word	0xffffffff


	//   ....[77]....
        /*01c0*/ 	.word	0xffffffff


	//   ....[78]....
        /*01c4*/ 	.word	0xffffffff


	//   ....[79]....
        /*01c8*/ 	.word	0xffffffff


	//   ....[80]....
        /*01cc*/ 	.word	0xffffffff


	//   ....[81]....
        /*01d0*/ 	.word	0xffffffff


	//   ....[82]....
        /*01d4*/ 	.word	0xffffffff


	//   ....[83]....
        /*01d8*/ 	.word	0xffffffff


	//   ....[84]....
        /*01dc*/ 	.word	0xffffffff


	//   ....[85]....
        /*01e0*/ 	.word	0xffffffff


	//   ....[86]....
        /*01e4*/ 	.word	0xffffffff


	//   ....[87]....
        /*01e8*/ 	.word	0xffffffff


	//   ....[88]....
        /*01ec*/ 	.word	0xffffffff


	//   ....[89]....
        /*01f0*/ 	.word	0xffffffff


	//   ....[90]....
        /*01f4*/ 	.word	0xffffffff


	//   ....[91]....
        /*01f8*/ 	.word	0xffffffff


	//   ....[92]....
        /*01fc*/ 	.word	0xffffffff


	//   ....[93]....
        /*0200*/ 	.word	0xffffffff


	//   ....[94]....
        /*0204*/ 	.word	0xffffffff


	//   ....[95]....
        /*0208*/ 	.word	0xffffffff


	//   ....[96]....
        /*020c*/ 	.word	0xffffffff


	//   ....[97]....
        /*0210*/ 	.word	0xffffffff


	//   ....[98]....
        /*0214*/ 	.word	0xffffffff


	//   ....[99]....
        /*0218*/ 	.word	0xffffffff


	//   ....[100]....
        /*021c*/ 	.word	0x05000000


	//   ....[101]....
        /*0220*/ 	.word	0x05000000


	//   ....[102]....
        /*0224*/ 	.word	0x05000000


	//   ....[103]....
        /*0228*/ 	.word	0x05000000


	//   ....[104]....
        /*022c*/ 	.word	0x05000000


	//   ....[105]....
        /*0230*/ 	.word	0x05000000


	//   ....[106]....
        /*0234*/ 	.word	0x05000000


	//   ....[107]....
        /*0238*/ 	.word	0x05000000


	//   ....[108]....
        /*023c*/ 	.word	0x05000000


	//   ....[109]....
        /*0240*/ 	.word	0x05000000


	//   ....[110]....
        /*0244*/ 	.word	0x05000000


	//   ....[111]....
        /*0248*/ 	.word	0x05000000


	//   ....[112]....
        /*024c*/ 	.word	0x05000000


	//   ....[113]....
        /*0250*/ 	.word	0x05000000


	//   ....[114]....
        /*0254*/ 	.word	0x05000000


	//   ....[115]....
        /*0258*/ 	.word	0x05000000


	//   ....[116]....
        /*025c*/ 	.word	0x05000000


	//   ....[117]....
        /*0260*/ 	.word	0x05000000


	//   ....[118]....
        /*0264*/ 	.word	0x05000000


	//   ....[119]....
        /*0268*/ 	.word	0x05000000


	//   ....[120]....
        /*026c*/ 	.word	0x05000000


	//   ....[121]....
        /*0270*/ 	.word	0x05000000


	//   ....[122]....
        /*0274*/ 	.word	0x05000000


	//   ....[123]....
        /*0278*/ 	.word	0x05000000


	//   ....[124]....
        /*027c*/ 	.word	0x05000000


	//   ....[125]....
        /*0280*/ 	.word	0x05000000


	//   ....[126]....
        /*0284*/ 	.word	0x05000000


	//   ....[127]....
        /*0288*/ 	.word	0x05000000


	//   ....[128]....
        /*028c*/ 	.word	0x05000000


	//   ....[129]....
        /*0290*/ 	.word	0x05000000


	//   ....[130]....
        /*0294*/ 	.word	0x05000000


	//   ....[131]....
        /*0298*/ 	.word	0x05000000


	//   ....[132]....
        /*029c*/ 	.word	0x05000000


	//   ....[133]....
        /*02a0*/ 	.word	0x05000000


	//   ....[134]....
        /*02a4*/ 	.word	0x05000000


	//   ....[135]....
        /*02a8*/ 	.word	0x05000000


	//   ....[136]....
        /*02ac*/ 	.word	0x05000000


	//   ....[137]....
        /*02b0*/ 	.word	0x05000000


	//   ....[138]....
        /*02b4*/ 	.word	0x05000000


	//   ....[139]....
        /*02b8*/ 	.word	0x05000000


	//   ....[140]....
        /*02bc*/ 	.word	0x05000000


	//   ....[141]....
        /*02c0*/ 	.word	0x05000000


	//   ....[142]....
        /*02c4*/ 	.word	0x05000000


	//   ....[143]....
        /*02c8*/ 	.word	0x05000000


	//   ....[144]....
        /*02cc*/ 	.word	0x05000000


	//   ....[145]....
        /*02d0*/ 	.word	0x05000000


	//   ....[146]....
        /*02d4*/ 	.word	0x05000000


	//   ....[147]....
        /*02d8*/ 	.word	0x05000000


	//   ....[148]....
        /*02dc*/ 	.word	0x05000000


	//   ....[149]....
        /*02e0*/ 	.word	0x05000000


	//   ....[150]....
        /*02e4*/ 	.word	0x05000000


	//   ....[151]....
        /*02e8*/ 	.word	0x05000000


	//   ....[152]....
        /*02ec*/ 	.word	0x05000000


	//   ....[153]....
        /*02f0*/ 	.word	0x05000000


	//   ....[154]....
        /*02f4*/ 	.word	0x05000000


	//   ....[155]....
        /*02f8*/ 	.word	0x05000000


	//----- nvinfo : EIATTR_COOP_GROUP_INSTR_OFFSETS
	.align		4
.L_226:
        /*02fc*/ 	.byte	0x04, 0x28
        /*02fe*/ 	.short	(.L_228 - .L_227)


	//   ....[0]....
.L_227:
        /*0300*/ 	.word	0x00000370


	//   ....[1]....
        /*0304*/ 	.word	0x00000510


	//   ....[2]....
        /*0308*/ 	.word	0x00000520


	//   ....[3]....
        /*030c*/ 	.word	0x00000560


	//   ....[4]....
        /*0310*/ 	.word	0x00000580


	//   ....[5]....
        /*0314*/ 	.word	0x000005c0


	//   ....[6]....
        /*0318*/ 	.word	0x000005e0


	//   ....[7]....
        /*031c*/ 	.word	0x00000630


	//   ....[8]....
        /*0320*/ 	.word	0x00000640


	//   ....[9]....
        /*0324*/ 	.word	0x00000690


	//   ....[10]....
        /*0328*/ 	.word	0x000006b0


	//   ....[11]....
        /*032c*/ 	.word	0x00000c40


	//   ....[12]....
        /*0330*/ 	.word	0x00000c50


	//   ....[13]....
        /*0334*/ 	.word	0x00000c90


	//   ....[14]....
        /*0338*/ 	.word	0x00000cb0


	//   ....[15]....
        /*033c*/ 	.word	0x00000cf0


	//   ....[16]....
        /*0340*/ 	.word	0x00000d10


	//   ....[17]....
        /*0344*/ 	.word	0x00000d60


	//   ....[18]....
        /*0348*/ 	.word	0x00000d70


	//   ....[19]....
        /*034c*/ 	.word	0x00000db0


	//   ....[20]....
        /*0350*/ 	.word	0x00000dd0


	//   ....[21]....
        /*0354*/ 	.word	0x000012f0


	//   ....[22]....
        /*0358*/ 	.word	0x00001390


	//   ....[23]....
        /*035c*/ 	.word	0x00001400


	//   ....[24]....
        /*0360*/ 	.word	0x00001450


	//   ....[25]....
        /*0364*/ 	.word	0x00001470


	//   ....[26]....
        /*0368*/ 	.word	0x000014d0


	//   ....[27]....
        /*036c*/ 	.word	0x00001500


	//   ....[28]....
        /*0370*/ 	.word	0x00001540


	//   ....[29]....
        /*0374*/ 	.word	0x00001580


	//   ....[30]....
        /*0378*/ 	.word	0x000015c0


	//   ....[31]....
        /*037c*/ 	.word	0x000015f0


	//   ....[32]....
        /*0380*/ 	.word	0x00001640


	//   ....[33]....
        /*0384*/ 	.word	0x000016a0


	//   ....[34]....
        /*0388*/ 	.word	0x000016b0


	//   ....[35]....
        /*038c*/ 	.word	0x000017a0


	//   ....[36]....
        /*0390*/ 	.word	0x00001840


	//   ....[37]....
        /*0394*/ 	.word	0x000018a0


	//   ....[38]....
        /*0398*/ 	.word	0x00001900


	//   ....[39]....
        /*039c*/ 	.word	0x00001920


	//   ....[40]....
        /*03a0*/ 	.word	0x00001970


	//   ....[41]....
        /*03a4*/ 	.word	0x00001990


	//   ....[42]....
        /*03a8*/ 	.word	0x000019e0


	//   ....[43]....
        /*03ac*/ 	.word	0x00001a00


	//   ....[44]....
        /*03b0*/ 	.word	0x00001a40


	//   ....[45]....
        /*03b4*/ 	.word	0x00001a70


	//   ....[46]....
        /*03b8*/ 	.word	0x00001ab0


	//   ....[47]....
        /*03bc*/ 	.word	0x00001b00


	//   ....[48]....
        /*03c0*/ 	.word	0x00001b10


	//   ....[49]....
        /*03c4*/ 	.word	0x000020d0


	//   ....[50]....
        /*03c8*/ 	.word	0x000027c0


	//   ....[51]....
        /*03cc*/ 	.word	0x00002980


	//   ....[52]....
        /*03d0*/ 	.word	0x000029a0


	//   ....[53]....
        /*03d4*/ 	.word	0x000029e0


	//   ....[54]....
        /*03d8*/ 	.word	0x00002a00


	//   ....[55]....
        /*03dc*/ 	.word	0x00002a40


	//   ....[56]....
        /*03e0*/ 	.word	0x00002a60


	//   ....[57]....
        /*03e4*/ 	.word	0x00002ab0


	//   ....[58]....
        /*03e8*/ 	.word	0x00002ac0


	//   ....[59]....
        /*03ec*/ 	.word	0x00002b00


	//   ....[60]....
        /*03f0*/ 	.word	0x00002b20


	//   ....[61]....
        /*03f4*/ 	.word	0x00002fc0


	//   ....[62]....
        /*03f8*/ 	.word	0x00002fd0


	//   ....[63]....
        /*03fc*/ 	.word	0x00003010


	//   ....[64]....
        /*0400*/ 	.word	0x00003030


	//   ....[65]....
        /*0404*/ 	.word	0x00003070


	//   ....[66]....
        /*0408*/ 	.word	0x00003090


	//   ....[67]....
        /*040c*/ 	.word	0x000030d0


	//   ....[68]....
        /*0410*/ 	.word	0x000030f0


	//   ....[69]....
        /*0414*/ 	.word	0x00003140


	//   ....[70]....
        /*0418*/ 	.word	0x00003180


	//   ....[71]....
        /*041c*/ 	.word	0x000036b0


	//   ....[72]....
        /*0420*/ 	.word	0x00003750


	//   ....[73]....
        /*0424*/ 	.word	0x000037c0


	//   ....[74]....
        /*0428*/ 	.word	0x00003820


	//   ....[75]....
        /*042c*/ 	.word	0x00003840


	//   ....[76]....
        /*0430*/ 	.word	0x00003890


	//   ....[77]....
        /*0434*/ 	.word	0x000038c0


	//   ....[78]....
        /*0438*/ 	.word	0x00003910


	//   ....[79]....
        /*043c*/ 	.word	0x00003940


	//   ....[80]....
        /*0440*/ 	.word	0x00003980


	//   ....[81]....
        /*0444*/ 	.word	0x000039d0


	//   ....[82]....
        /*0448*/ 	.word	0x00003a20


	//   ....[83]....
        /*044c*/ 	.word	0x00003a80


	//   ....[84]....
        /*0450*/ 	.word	0x00003a90


	//   ....[85]....
        /*0454*/ 	.word	0x00003b70


	//   ....[86]....
        /*0458*/ 	.word	0x00003c10


	//   ....[87]....
        /*045c*/ 	.word	0x00003c70


	//   ....[88]....
        /*0460*/ 	.word	0x00003ce0


	//   ....[89]....
        /*0464*/ 	.word	0x00003d00


	//   ....[90]....
        /*0468*/ 	.word	0x00003d50


	//   ....[91]....
        /*046c*/ 	.word	0x00003d80


	//   ....[92]....
        /*0470*/ 	.word	0x00003dc0


	//   ....[93]....
        /*0474*/ 	.word	0x00003df0


	//   ....[94]....
        /*0478*/ 	.word	0x00003e30


	//   ....[95]....
        /*047c*/ 	.word	0x00003e70


	//   ....[96]....
        /*0480*/ 	.word	0x00003eb0


	//   ....[97]....
        /*0484*/ 	.word	0x00003f00


	//   ....[98]....
        /*0488*/ 	.word	0x00003f10


	//   ....[99]....
        /*048c*/ 	.word	0x000044d0


	//   ....[100]....
        /*0490*/ 	.word	0x00004870


	//   ....[101]....
        /*0494*/ 	.word	0x000048f0


	//   ....[102]....
        /*0498*/ 	.word	0x00004980


	//   ....[103]....
        /*049c*/ 	.word	0x00004a40


	//   ....[104]....
        /*04a0*/ 	.word	0x00004aa0


	//   ....[105]....
        /*04a4*/ 	.word	0x00004b30


	//   ....[106]....
        /*04a8*/ 	.word	0x00004bd0


	//   ....[107]....
        /*04ac*/ 	.word	0x00004c40


	//   ....[108]....
        /*04b0*/ 	.word	0x00004cf0


	//   ....[109]....
        /*04b4*/ 	.word	0x00004d50


	//   ....[110]....
        /*04b8*/ 	.word	0x00004dd0


	//   ....[111]....
        /*04bc*/ 	.word	0x00004e60


	//   ....[112]....
        /*04c0*/ 	.word	0x00004ee0


	//   ....[113]....
        /*04c4*/ 	.word	0x00004f10


	//   ....[114]....
        /*04c8*/ 	.word	0x00004fd0


	//   ....[115]....
        /*04cc*/ 	.word	0x00005050


	//   ....[116]....
        /*04d0*/ 	.word	0x000050d0


	//   ....[117]....
        /*04d4*/ 	.word	0x00005190


	//   ....[118]....
        /*04d8*/ 	.word	0x000051f0


	//   ....[119]....
        /*04dc*/ 	.word	0x00005290


	//   ....[120]....
        /*04e0*/ 	.word	0x000052e0


	//   ....[121]....
        /*04e4*/ 	.word	0x00005350


	//   ....[122]....
        /*04e8*/ 	.word	0x000053d0


	//   ....[123]....
        /*04ec*/ 	.word	0x00005440


	//   ....[124]....
        /*04f0*/ 	.word	0x000054c0


	//   ....[125]....
        /*04f4*/ 	.word	0x00005530


	//   ....[126]....
        /*04f8*/ 	.word	0x000055b0


	//   ....[127]....
        /*04fc*/ 	.word	0x00005640


	//   ....[128]....
        /*0500*/ 	.word	0x000056b0


	//   ....[129]....
        /*0504*/ 	.word	0x00005730


	//   ....[130]....
        /*0508*/ 	.word	0x000057c0


	//   ....[131]....
        /*050c*/ 	.word	0x00005870


	//   ....[132]....
        /*0510*/ 	.word	0x000058d0


	//   ....[133]....
        /*0514*/ 	.word	0x00005980


	//   ....[134]....
        /*0518*/ 	.word	0x000059d0


	//   ....[135]....
        /*051c*/ 	.word	0x00005a80


	//   ....[136]....
        /*0520*/ 	.word	0x00005ad0


	//   ....[137]....
        /*0524*/ 	.word	0x00005b50


	//   ....[138]....
        /*0528*/ 	.word	0x00005c00


	//   ....[139]....
        /*052c*/ 	.word	0x00005cb0


	//   ....[140]....
        /*0530*/ 	.word	0x00005d10


	//   ....[141]....
        /*0534*/ 	.word	0x00005d40


	//   ....[142]....
        /*0538*/ 	.word	0x00005e00


	//   ....[143]....
        /*053c*/ 	.word	0x00005e80


	//   ....[144]....
        /*0540*/ 	.word	0x00005f00


	//   ....[145]....
        /*0544*/ 	.word	0x00005fc0


	//   ....[146]....
        /*0548*/ 	.word	0x00006020


	//   ....[147]....
        /*054c*/ 	.word	0x000060d0


	//   ....[148]....
        /*0550*/ 	.word	0x00006120


	//   ....[149]....
        /*0554*/ 	.word	0x00006190


	//   ....[150]....
        /*0558*/ 	.word	0x00006220


	//   ....[151]....
        /*055c*/ 	.word	0x00006280


	//   ....[152]....
        /*0560*/ 	.word	0x00006310


	//   ....[153]....
        /*0564*/ 	.word	0x00006390


	//   ....[154]....
        /*0568*/ 	.word	0x00006410


	//   ....[155]....
        /*056c*/ 	.word	0x000064a0


	//----- nvinfo : EIATTR_VRC_CTA_INIT_COUNT
	.align		4
.L_228:
        /*0570*/ 	.byte	0x02, 0x4a
	.zero		1
	.zero		1


	//----- nvinfo : EIATTR_EXIT_INSTR_OFFSETS
	.align		4
        /*0574*/ 	.byte	0x04, 0x1c
        /*0576*/ 	.short	(.L_230 - .L_229)


	//   ....[0]....
.L_229:
        /*0578*/ 	.word	0x00002250


	//   ....[1]....
        /*057c*/ 	.word	0x000022a0


	//   ....[2]....
        /*0580*/ 	.word	0x00004800


	//   ....[3]....
        /*0584*/ 	.word	0x00004820


	//----- nvinfo : EIATTR_MAX_THREADS
	.align		4
.L_230:
        /*0588*/ 	.byte	0x04, 0x05
        /*058a*/ 	.short	(.L_232 - .L_231)
.L_231:
        /*058c*/ 	.word	0x00000140
        /*0590*/ 	.word	0x00000001
        /*0594*/ 	.word	0x00000001


	//----- nvinfo : EIATTR_CRS_STACK_SIZE
	.align		4
.L_232:
        /*0598*/ 	.byte	0x04, 0x1e
        /*059a*/ 	.short	(.L_234 - .L_233)
.L_233:
        /*059c*/ 	.word	0x00000000


	//----- nvinfo : EIATTR_CBANK_PARAM_SIZE
	.align		4
.L_234:
        /*05a0*/ 	.byte	0x03, 0x19
        /*05a2*/ 	.short	0x0028


	//----- nvinfo : EIATTR_PARAM_CBANK
	.align		4
        /*05a4*/ 	.byte	0x04, 0x0a
        /*05a6*/ 	.short	(.L_236 - .L_235)
	.align		4
.L_235:
        /*05a8*/ 	.word	index@(.nv.constant0._ZN3cub18CUB_300001_SM_10006detail4scan16DeviceScanKernelINS2_10policy_hubIyyyyN4cuda3std3__44plusIvEEE10Policy1000EPySC_NS0_13ScanTileStateIyLb1EEES9_NS0_8NullTypeEyyLb0ESF_EEvT0_T1_T2_iT3_T4_T5_)
        /*05ac*/ 	.short	0x0380
        /*05ae*/ 	.short	0x0028


	//----- nvinfo : EIATTR_SW_WAR
	.align		4
.L_236:
        /*05b0*/ 	.byte	0x04, 0x36
        /*05b2*/ 	.short	(.L_238 - .L_237)
.L_237:
        /*05b4*/ 	.word	0x00000008
.L_238:


//--------------------- .nv.info._ZN3cub18CUB_300001_SM_10006detail4scan20DeviceScanInitKernelINS0_13ScanTileStateIyLb1EEEEEvT_i --------------------------
	.section	.nv.info._ZN3cub18CUB_300001_SM_10006detail4scan20DeviceScanInitKernelINS0_13ScanTileStateIyLb1EEEEEvT_i,"",@"SHT_CUDA_INFO"
	.sectionflags	@""
	.align	4


	//----- nvinfo : EIATTR_CUDA_API_VERSION
	.align		4
        /*0000*/ 	.byte	0x04, 0x37
        /*0002*/ 	.short	(.L_240 - .L_239)
.L_239:
        /*0004*/ 	.word	0x00000082


	//----- nvinfo : EIATTR_KPARAM_INFO
	.align		4
.L_240:
        /*0008*/ 	.byte	0x04, 0x17
        /*000a*/ 	.short	(.L_242 - .L_241)
.L_241:
        /*000c*/ 	.word	0x00000000
        /*0010*/ 	.short	0x0001
        /*0012*/ 	.short	0x0008
        /*0014*/ 	.byte	0x00, 0xf0, 0x11, 0x00


	//----- nvinfo : EIATTR_KPARAM_INFO
	.align		4
.L_242:
        /*0018*/ 	.byte	0x04, 0x17
        /*001a*/ 	.short	(.L_244 - .L_243)
.L_243:
        /*001c*/ 	.word	0x00000000
        /*0020*/ 	.short	0x0000
        /*0022*/ 	.short	0x0000
        /*0024*/ 	.byte	0x00, 0xf0, 0x21, 0x00


	//----- nvinfo : EIATTR_SPARSE_MMA_MASK
	.align		4
.L_244:
        /*0028*/ 	.byte	0x03, 0x50
        /*002a*/ 	.short	0x0000


	//----- nvinfo : EIATTR_MAXREG_COUNT
	.align		4
        /*002c*/ 	.byte	0x03, 0x1b
        /*002e*/ 	.short	0x00ff


	//----- nvinfo : EIATTR_MERCURY_ISA_VERSION
	.align		4
        /*0030*/ 	.byte	0x03, 0x5f
        /*0032*/ 	.short	0x0101


	//----- nvinfo : EIATTR_VRC_CTA_INIT_COUNT
	.align		4
        /*0034*/ 	.byte	0x02, 0x4a
	.zero		1
	.zero		1


	//----- nvinfo : EIATTR_EXIT_INSTR_OFFSETS
	.align		4
        /*0038*/ 	.byte	0x04, 0x1c
        /*003a*/ 	.short	(.L_246 - .L_245)


	//   ....[0]....
.L_245:
        /*003c*/ 	.word	0x00000100


	//   ....[1]....
        /*0040*/ 	.word	0x00000140


	//----- nvinfo : EIATTR_CBANK_PARAM_SIZE
	.align		4
.L_246:
        /*0044*/ 	.byte	0x03, 0x19
        /*0046*/ 	.short	0x000c


	//----- nvinfo : EIATTR_PARAM_CBANK
	.align		4
        /*0048*/ 	.byte	0x04, 0x0a
        /*004a*/ 	.short	(.L_248 - .L_247)
	.align		4
.L_247:
        /*004c*/ 	.word	index@(.nv.constant0._ZN3cub18CUB_300001_SM_10006detail4scan20DeviceScanInitKernelINS0_13ScanTileStateIyLb1EEEEEvT_i)
        /*0050*/ 	.short	0x0380
        /*0052*/ 	.short	0x000c


	//----- nvinfo : EIATTR_SW_WAR
	.align		4
.L_248:
        /*0054*/ 	.byte	0x04, 0x36
        /*0056*/ 	.short	(.L_250 - .L_249)
.L_249:
        /*0058*/ 	.word	0x00000008
.L_250:


//--------------------- .nv.info._ZN3cub18CUB_300001_SM_10006detail4scan23DeviceCompactInitKernelINS0_13ScanTileStateIiLb1EEEPyEEvT_iT0_ --------------------------
	.section	.nv.info._ZN3cub18CUB_300001_SM_10006detail4scan23DeviceCompactInitKernelINS0_13ScanTileStateIiLb1EEEPyEEvT_iT0_,"",@"SHT_CUDA_INFO"
	.sectionflags	@""
	.align	4


	//----- nvinfo : EIATTR_CUDA_API_VERSION
	.align		4
        /*0000*/ 	.byte	0x04, 0x37
        /*0002*/ 	.short	(.L_252 - .L_251)
.L_251:
        /*0004*/ 	.word	0x00000082


	//----- nvinfo : EIATTR_KPARAM_INFO
	.align		4
.L_252:
        /*0008*/ 	.byte	0x04, 0x17
        /*000a*/ 	.short	(.L_254 - .L_253)
.L_253:
        /*000c*/ 	.word	0x00000000
        /*0010*/ 	.short	0x0002
        /*0012*/ 	.short	0x0010
        /*0014*/ 	.byte	0x00, 0xf5, 0x21, 0x00


	//----- nvinfo : EIATTR_KPARAM_INFO
	.align		4
.L_254:
        /*0018*/ 	.byte	0x04, 0x17
        /*001a*/ 	.short	(.L_256 - .L_255)
.L_255:
        /*001c*/ 	.word	0x00000000
        /*0020*/ 	.short	0x0001
        /*0022*/ 	.short	0x0008
        /*0024*/ 	.byte	0x00, 0xf0, 0x11, 0x00


	//----- nvinfo : EIATTR_KPARAM_INFO
	.align		4
.L_256:
        /*0028*/ 	.byte	0x04, 0x17
        /*002a*/ 	.short	(.L_258 - .L_257)
.L_257:
        /*002c*/ 	.word	0x00000000
        /*0030*/ 	.short	0x0000
        /*0032*/ 	.short	0x0000
        /*0034*/ 	.byte	0x00, 0xf0, 0x21, 0x00


	//----- nvinfo : EIATTR_SPARSE_MMA_MASK
	.align		4
.L_258:
        /*0038*/ 	.byte	0x03, 0x50
        /*003a*/ 	.short	0x0000


	//----- nvinfo : EIATTR_MAXREG_COUNT
	.align		4
        /*003c*/ 	.byte	0x03, 0x1b
        /*003e*/ 	.short	0x00ff


	//----- nvinfo : EIATTR_MERCURY_ISA_VERSION
	.align		4
        /*0040*/ 	.byte	0x03, 0x5f
        /*0042*/ 	.short	0x0101


	//----- nvinfo : EIATTR_VRC_CTA_INIT_COUNT
	.align		4
        /*0044*/ 	.byte	0x02, 0x4a
	.zero		1
	.zero		1


	//----- nvinfo : EIATTR_EXIT_INSTR_OFFSETS
	.align		4
        /*0048*/ 	.byte	0x04, 0x1c
        /*004a*/ 	.short	(.L_260 - .L_259)


	//   ....[0]....
.L_259:
        /*004c*/ 	.word	0x00000130


	//   ....[1]....
        /*0050*/ 	.word	0x00000160


	//----- nvinfo : EIATTR_CBANK_PARAM_SIZE
	.align		4
.L_260:
        /*0054*/ 	.byte	0x03, 0x19
        /*0056*/ 	.short	0x0018


	//----- nvinfo : EIATTR_PARAM_CBANK
	.align		4
        /*0058*/ 	.byte	0x04, 0x0a
        /*005a*/ 	.short	(.L_262 - .L_261)
	.align		4
.L_261:
        /*005c*/ 	.word	index@(.nv.constant0._ZN3cub18CUB_300001_SM_10006detail4scan23DeviceCompactInitKernelINS0_13ScanTileStateIiLb1EEEPyEEvT_iT0_)
        /*0060*/ 	.short	0x0380
        /*0062*/ 	.short	0x0018


	//----- nvinfo : EIATTR_SW_WAR
	.align		4
.L_262:
        /*0064*/ 	.byte	0x04, 0x36
        /*0066*/ 	.short	(.L_264 - .L_263)
.L_263:
        /*0068*/ 	.word	0x00000008
.L_264:


//--------------------- .nv.info._ZN3cub18CUB_300001_SM_10006detail6select23DeviceSelectSweepKernelINS2_10policy_hubIyNS0_8NullTypeEiLb0ELNS0_10SelectImplE0EE10Policy1000EPyPS5_S9_S9_NS0_13ScanTileStateIiLb1EEES5_N4cuda3std3__48equal_toIvEEiNS2_19streaming_context_tIlLb1EEELS6_0EEEvT0_T1_T2_T3_T4_T5_T6_T7_iT8_NS1_7vsmem_tE --------------------------
	.section	.nv.info._ZN3cub18CUB_300001_SM_10006detail6select23DeviceSelectSweepKernelINS2_10policy_hubIyNS0_8NullTypeEiLb0ELNS0_10SelectImplE0EE10Policy1000EPyPS5_S9_S9_NS0_13ScanTileStateIiLb1EEES5_N4cuda3std3__48equal_toIvEEiNS2_19streaming_context_tIlLb1EEELS6_0EEEvT0_T1_T2_T3_T4_T5_T6_T7_iT8_NS1_7vsmem_tE,"",@"SHT_CUDA_INFO"
	.sectionflags	@""
	.align	4


	//----- nvinfo : EIATTR_CUDA_API_VERSION
	.align		4
        /*0000*/ 	.byte	0x04, 0x37
        /*0002*/ 	.short	(.L_266 - .L_265)
.L_265:
        /*0004*/ 	.word	0x00000082


	//----- nvinfo : EIATTR_KPARAM_INFO
	.align		4
.L_266:
        /*0008*/ 	.byte	0x04, 0x17
        /*000a*/ 	.short	(.L_268 - .L_267)
.L_267:
        /*000c*/ 	.word	0x00000000
        /*0010*/ 	.short	0x000a
        /*0012*/ 	.short	0x0060
        /*0014*/ 	.byte	0x00, 0xf0, 0x21, 0x00


	//----- nvinfo : EIATTR_KPARAM_INFO
	.align		4
.L_268:
        /*0018*/ 	.byte	0x04, 0x17
        /*001a*/ 	.short	(.L_270 - .L_269)
.L_269:
        /*001c*/ 	.word	0x00000000
        /*0020*/ 	.short	0x0009
        /*0022*/ 	.short	0x0038
        /*0024*/ 	.byte	0x00, 0xf0, 0xa1, 0x00


	//----- nvinfo : EIATTR_KPARAM_INFO
	.align		4
.L_270:
        /*0028*/ 	.byte	0x04, 0x17
        /*002a*/ 	.short	(.L_272 - .L_271)
.L_271:
        /*002c*/ 	.word	0x00000000
        /*0030*/ 	.short	0x0008
        /*0032*/ 	.short	0x0030
        /*0034*/ 	.byte	0x00, 0xf0, 0x11, 0x00


	//----- nvinfo : EIATTR_KPARAM_INFO
	.align		4
.L_272:
        /*0038*/ 	.byte	0x04, 0x17
        /*003a*/ 	.short	(.L_274 - .L_273)
.L_273:
        /*003c*/ 	.word	0x00000000
        /*0040*/ 	.short	0x0007
        /*0042*/ 	.short	0x002c
        /*0044*/ 	.byte	0x00, 0xf0, 0x11, 0x00


	//----- nvinfo : EIATTR_KPARAM_INFO
	.align		4
.L_274:
        /*0048*/ 	.byte	0x04, 0x17
        /*004a*/ 	.short	(.L_276 - .L_275)
.L_275:
        /*004c*/ 	.word	0x00000000
        /*0050*/ 	.short	0x0006
        /*0052*/ 	.short	0x0029
        /*0054*/ 	.byte	0x00, 0xf0, 0x05, 0x00


	//----- nvinfo : EIATTR_KPARAM_INFO
	.align		4
.L_276:
        /*0058*/ 	.byte	0x04, 0x17
        /*005a*/ 	.short	(.L_278 - .L_277)
.L_277:
        /*005c*/ 	.word	0x00000000
        /*0060*/ 	.short	0x0005
        /*0062*/ 	.short	0x0028
        /*0064*/ 	.byte	0x00, 0xf0, 0x05, 0x00


	//----- nvinfo : EIATTR_KPARAM_INFO
	.align		4
.L_278:
        /*0068*/ 	.byte	0x04, 0x17
        /*006a*/ 	.short	(.L_280 - .L_279)
.L_279:
        /*006c*/ 	.word	0x00000000
        /*0070*/ 	.short	0x0004
        /*0072*/ 	.short	0x0020
        /*0074*/ 	.byte	0x00, 0xf0, 0x21, 0x00


	//----- nvinfo : EIATTR_KPARAM_INFO
	.align		4
.L_280:
        /*0078*/ 	.byte	0x04, 0x17
        /*007a*/ 	.short	(.L_282 - .L_281)
.L_281:
        /*007c*/ 	.word	0x00000000
        /*0080*/ 	.short	0x0003
        /*0082*/ 	.short	0x0018
        /*0084*/ 	.byte	0x00, 0xf5, 0x21, 0x00


	//----- nvinfo : EIATTR_KPARAM_INFO
	.align		4
.L_282:
        /*0088*/ 	.byte	0x04, 0x17
        /*008a*/ 	.short	(.L_284 - .L_283)
.L_283:
        /*008c*/ 	.word	0x00000000
        /*0090*/ 	.short	0x0002
        /*0092*/ 	.short	0x0010
        /*0094*/ 	.byte	0x00, 0xf5, 0x21, 0x00


	//----- nvinfo : EIATTR_KPARAM_INFO
	.align		4
.L_284:
        /*0098*/ 	.byte	0x04, 0x17
        /*009a*/ 	.short	(.L_286 - .L_285)
.L_285:
        /*009c*/ 	.word	0x00000000
        /*00a0*/ 	.short	0x0001
        /*00a2*/ 	.short	0x0008
        /*00a4*/ 	.byte	0x00, 0xf5, 0x21, 0x00


	//----- nvinfo : EIATTR_KPARAM_INFO
	.align		4
.L_286:
        /*00a8*/ 	.byte	0x04, 0x17
        /*00aa*/ 	.short	(.L_288 - .L_287)
.L_287:
        /*00ac*/ 	.word	0x00000000
        /*00b0*/ 	.short	0x0000
        /*00b2*/ 	.short	0x0000
        /*00b4*/ 	.byte	0x00, 0xf5, 0x21, 0x00


	//----- nvinfo : EIATTR_SPARSE_MMA_MASK
	.align		4
.L_288:
        /*00b8*/ 	.byte	0x03, 0x50
        /*00ba*/ 	.short	0x0000


	//----- nvinfo : EIATTR_MAXREG_COUNT
	.align		4
        /*00bc*/ 	.byte	0x03, 0x1b
        /*00be*/ 	.short	0x00a8


	//----- nvinfo : EIATTR_NUM_BARRIERS
	.align		4
        /*00c0*/ 	.byte	0x02, 0x4c
        /*00c2*/ 	.byte	0x01
	.zero		1


	//----- nvinfo : EIATTR_MERCURY_ISA_VERSION
	.align		4
        /*00c4*/ 	.byte	0x03, 0x5f
        /*00c6*/ 	.short	0x0101


	//----- nvinfo : EIATTR_UNUSED_LOAD_BYTE_OFFSET
	.align		4
        /*00c8*/ 	.byte	0x04, 0x44
        /*00ca*/ 	.short	(.L_290 - .L_289)


	//   ....[0]....
.L_289:
        /*00cc*/ 	.word	0x000085f0
        /*00d0*/ 	.word	0x0000fff0


	//----- nvinfo : EIATTR_COOP_GROUP_MASK_REGIDS
	.align		4
.L_290:
        /*00d4*/ 	.byte	0x04, 0x29
        /*00d6*/ 	.short	(.L_292 - .L_291)


	//   ....[0]....
.L_291:
        /*00d8*/ 	.word	0xffffffff


	//   ....[1]....
        /*00dc*/ 	.word	0xffffffff


	//   ....[2]....
        /*00e0*/ 	.word	0xffffffff


	//   ....[3]....
        /*00e4*/ 	.word	0xffffffff


	//   ....[4]....
        /*00e8*/ 	.word	0xffffffff


	//   ....[5]....
        /*00ec*/ 	.word	0xffffffff


	//   ....[6]....
        /*00f0*/ 	.word	0xffffffff


	//   ....[7]....
        /*00f4*/ 	.word	0xffffffff


	//   ....[8]....
        /*00f8*/ 	.word	0xffffffff


	//   ....[9]....
        /*00fc*/ 	.word	0xffffffff


	//   ....[10]....
        /*0100*/ 	.word	0xffffffff


	//   ....[11]....
        /*0104*/ 	.word	0xffffffff


	//   ....[12]....
        /*0108*/ 	.word	0xffffffff


	//   ....[13]....
        /*010c*/ 	.word	0xffffffff


	//   ....[14]....
        /*0110*/ 	.word	0xffffffff


	//   ....[15]....
        /*0114*/ 	.word	0xffffffff


	//   ....[16]....
        /*0118*/ 	.word	0xffffffff


	//   ....[17]....
        /*011c*/ 	.word	0xffffffff


	//   ....[18]....
        /*0120*/ 	.word	0xffffffff


	//   ....[19]....
        /*0124*/ 	.word	0xffffffff


	//   ....[20]....
        /*0128*/ 	.word	0xffffffff


	//   ....[21]....
        /*012c*/ 	.word	0xffffffff


	//   ....[22]....
        /*0130*/ 	.word	0xffffffff


	//   ....[23]....
        /*0134*/ 	.word	0xffffffff


	//   ....[24]....
        /*0138*/ 	.word	0xffffffff


	//   ....[25]....
        /*013c*/ 	.word	0xffffffff


	//   ....[26]....
        /*0140*/ 	.word	0xffffffff


	//   ....[27]....
        /*0144*/ 	.word	0xffffffff


	//   ....[28]....
        /*0148*/ 	.word	0xffffffff


	//   ....[29]....
        /*014c*/ 	.word	0xffffffff


	//   ....[30]....
        /*0150*/ 	.word	0xffffffff


	//   ....[31]....
        /*0154*/ 	.word	0xffffffff


	//   ....[32]....
        /*0158*/ 	.word	0xffffffff


	//   ....[33]....
        /*015c*/ 	.word	0xffffffff


	//   ....[34]....
        /*0160*/ 	.word	0xffffffff


	//   ....[35]....
        /*0164*/ 	.word	0xffffffff


	//   ....[36]....
        /*0168*/ 	.word	0xffffffff


	//   ....[37]....
        /*016c*/ 	.word	0xffffffff


	//   ....[38]....
        /*0170*/ 	.word	0xffffffff


	//   ....[39]....
        /*0174*/ 	.word	0xffffffff


	//   ....[40]....
        /*0178*/ 	.word	0xffffffff


	//   ....[41]....
        /*017c*/ 	.word	0xffffffff


	//   ....[42]....
        /*0180*/ 	.word	0xffffffff


	//   ....[43]....
        /*0184*/ 	.word	0xffffffff


	//   ....[44]....
        /*0188*/ 	.word	0xffffffff


	//   ....[45]....
        /*018c*/ 	.word	0xffffffff


	//   ....[46]....
        /*0190*/ 	.word	0xffffffff


	//   ....[47]....
        /*0194*/ 	.word	0xffffffff


	//   ....[48]....
        /*0198*/ 	.word	0xffffffff


	//   ....[49]....
        /*019c*/ 	.word	0xffffffff


	//   ....[50]....
        /*01a0*/ 	.word	0xffffffff


	//   ....[51]....
        /*01a4*/ 	.word	0xffffffff


	//   ....[52]....
        /*01a8*/ 	.word	0xffffffff


	//   ....[53]....
        /*01ac*/ 	.word	0xffffffff


	//   ....[54]....
        /*01b0*/ 	.word	0xffffffff


	//   ....[55]....
        /*01b4*/ 	.word	0xffffffff


	//   ....[56]....
        /*01b8*/ 	.word	0xffffffff


	//   ....[57]....
        /*01bc*/ 	.word	0xffffffff


	//   ....[58]....
        /*01c0*/ 	.word	0xffffffff


	//   ....[59]....
        /*01c4*/ 	.word	0xffffffff


	//   ....[60]....
        /*01c8*/ 	.word	0x05000013


	//   ....[61]....
        /*01cc*/ 	.word	0x05000013


	//   ....[62]....
        /*01d0*/ 	.word	0x05000013


	//   ....[63]....
        /*01d4*/ 	.word	0x05000013


	//   ....[64]....
        /*01d8*/ 	.word	0x05000013


	//   ....[65]....
        /*01dc*/ 	.word	0x05000013


	//   ....[66]....
        /*01e0*/ 	.word	0x05000013


	//   ....[67]....
        /*01e4*/ 	.word	0x05000013


	//   ....[68]....
        /*01e8*/ 	.word	0x05000013


	//   ....[69]....
        /*01ec*/ 	.word	0x05000013


	//   ....[70]....
        /*01f0*/ 	.word	0x05000013


	//   ....[71]....
        /*01f4*/ 	.word	0x05000013


	//   ....[72]....
        /*01f8*/ 	.word	0x05000013


	//   ....[73]....
        /*01fc*/ 	.word	0x05000013


	//   ....[74]....
        /*0200*/ 	.word	0x05000013


	//   ....[75]....
        /*0204*/ 	.word	0x05000013


	//   ....[76]....
        /*0208*/ 	.word	0x05000013


	//   ....[77]....
        /*020c*/ 	.word	0x05000013


	//   ....[78]....
        /*0210*/ 	.word	0x05000013


	//   ....[79]....
        /*0214*/ 	.word	0x05000013


	//   ....[80]....
        /*0218*/ 	.word	0x05000013


	//   ....[81]....
        /*021c*/ 	.word	0x05000013


	//   ....[82]....
        /*0220*/ 	.word	0x05000013


	//   ....[83]....
        /*0224*/ 	.word	0x05000013


	//   ....[84]....
        /*0228*/ 	.word	0x05000013


	//   ....[85]....
        /*022c*/ 	.word	0x05000013


	//   ....[86]....
        /*0230*/ 	.word	0x05000013


	//   ....[87]....
        /*0234*/ 	.word	0x05000013


	//   ....[88]....
        /*0238*/ 	.word	0x05000013


	//   ....[89]....
        /*023c*/ 	.word	0x05000013


	//   ....[90]....
        /*0240*/ 	.word	0x05000013


	//   ....[91]....
        /*0244*/ 	.word	0x05000013


	//   ....[92]....
        /*0248*/ 	.word	0x05000013


	//   ....[93]....
        /*024c*/ 	.word	0x05000013


	//   ....[94]....
        /*0250*/ 	.word	0x05000013


	//   ....[95]....
        /*0254*/ 	.word	0x05000013


	//----- nvinfo : EIATTR_COOP_GROUP_INSTR_OFFSETS
	.align		4
.L_292:
        /*0258*/ 	.byte	0x04, 0x28
        /*025a*/ 	.short	(.L_294 - .L_293)


	//   ....[0]....
.L_293:
        /*025c*/ 	.word	0x000003a0


	//   ....[1]....
        /*0260*/ 	.word	0x000008f0


	//   ....[2]....
        /*0264*/ 	.word	0x00000920


	//   ....[3]....
        /*0268*/ 	.word	0x00000940


	//   ....[4]....
        /*026c*/ 	.word	0x00000960


	//   ....[5]....
        /*0270*/ 	.word	0x00000980


	//   ....[6]....
        /*0274*/ 	.word	0x00002410


	//   ....[7]....
        /*0278*/ 	.word	0x00002840


	//   ....[8]....
        /*027c*/ 	.word	0x00002870


	//   ....[9]....
        /*0280*/ 	.word	0x00002890


	//   ....[10]....
        /*0284*/ 	.word	0x000028b0


	//   ....[11]....
        /*0288*/ 	.word	0x000028d0


	//   ....[12]....
        /*028c*/ 	.word	0x00002ce0


	//   ....[13]....
        /*0290*/ 	.word	0x00002da0


	//   ....[14]....
        /*0294*/ 	.word	0x00002e00


	//   ....[15]....
        /*0298*/ 	.word	0x00002e60


	//   ....[16]....
        /*029c*/ 	.word	0x00002eb0


	//   ....[17]....
        /*02a0*/ 	.word	0x00002f20


	//   ....[18]....
        /*02a4*/ 	.word	0x00002f70


	//   ....[19]....
        /*02a8*/ 	.word	0x00002fc0


	//   ....[20]....
        /*02ac*/ 	.word	0x00002fd0


	//   ....[21]....
        /*02b0*/ 	.word	0x000030b0


	//   ....[22]....
        /*02b4*/ 	.word	0x00003170


	//   ....[23]....
        /*02b8*/ 	.word	0x000031d0


	//   ....[24]....
        /*02bc*/ 	.word	0x00003210


	//   ....[25]....
        /*02c0*/ 	.word	0x00003260


	//   ....[26]....
        /*02c4*/ 	.word	0x000032b0


	//   ....[27]....
        /*02c8*/ 	.word	0x000032f0


	//   ....[28]....
        /*02cc*/ 	.word	0x00003330


	//   ....[29]....
        /*02d0*/ 	.word	0x00003370


	//   ....[30]....
        /*02d4*/ 	.word	0x00004ed0


	//   ....[31]....
        /*02d8*/ 	.word	0x000055d0


	//   ....[32]....
        /*02dc*/ 	.word	0x000055f0


	//   ....[33]....
        /*02e0*/ 	.word	0x00005610


	//   ....[34]....
        /*02e4*/ 	.word	0x00005630


	//   ....[35]....
        /*02e8*/ 	.word	0x00005650


	//   ....[36]....
        /*02ec*/ 	.word	0x00007190


	//   ....[37]....
        /*02f0*/ 	.word	0x000077c0


	//   ....[38]....
        /*02f4*/ 	.word	0x000077e0


	//   ....[39]....
        /*02f8*/ 	.word	0x00007800


	//   ....[40]....
        /*02fc*/ 	.word	0x00007820


	//   ....[41]....
        /*0300*/ 	.word	0x00007840


	//   ....[42]....
        /*0304*/ 	.word	0x00007c70


	//   ....[43]....
        /*0308*/ 	.word	0x00007d30


	//   ....[44]....
        /*030c*/ 	.word	0x00007d90


	//   ....[45]....
        /*0310*/ 	.word	0x00007e10


	//   ....[46]....
        /*0314*/ 	.word	0x00007e60


	//   ....[47]....
        /*0318*/ 	.word	0x00007eb0


	//   ....[48]....
        /*031c*/ 	.word	0x00007f00


	//   ....[49]....
        /*0320*/ 	.word	0x00007f60


	//   ....[50]....
        /*0324*/ 	.word	0x00007fa0


	//   ....[51]....
        /*0328*/ 	.word	0x00008030


	//   ....[52]....
        /*032c*/ 	.word	0x00008100


	//   ....[53]....
        /*0330*/ 	.word	0x00008150


	//   ....[54]....
        /*0334*/ 	.word	0x000081b0


	//   ....[55]....
        /*0338*/ 	.word	0x00008200


	//   ....[56]....
        /*033c*/ 	.word	0x00008240


	//   ....[57]....
        /*0340*/ 	.word	0x00008280


	//   ....[58]....
        /*0344*/ 	.word	0x000082c0


	//   ....[59]....
        /*0348*/ 	.word	0x00008300


	//   ....[60]....
        /*034c*/ 	.word	0x00009c30


	//   ....[61]....
        /*0350*/ 	.word	0x00009cb0


	//   ....[62]....
        /*0354*/ 	.word	0x00009d50


	//   ....[63]....
        /*0358*/ 	.word	0x00009e50


	//   ....[64]....
        /*035c*/ 	.word	0x00009ed0


	//   ....[65]....
        /*0360*/ 	.word	0x00009f60


	//   ....[66]....
        /*0364*/ 	.word	0x00009fe0


	//   ....[67]....
        /*0368*/ 	.word	0x0000a060


	//   ....[68]....
        /*036c*/ 	.word	0x0000a0d0


	//   ....[69]....
        /*0370*/ 	.word	0x0000a160


	//   ....[70]....
        /*0374*/ 	.word	0x0000a1e0


	//   ....[71]....
        /*0378*/ 	.word	0x0000a260


	//   ....[72]....
        /*037c*/ 	.word	0x0000a320


	//   ....[73]....
        /*0380*/ 	.word	0x0000a3b0


	//   ....[74]....
        /*0384*/ 	.word	0x0000a420


	//   ....[75]....
        /*0388*/ 	.word	0x0000a490


	//   ....[76]....
        /*038c*/ 	.word	0x0000a500


	//   ....[77]....
        /*0390*/ 	.word	0x0000a560


	//   ....[78]....
        /*0394*/ 	.word	0x0000a5d0


	//   ....[79]....
        /*0398*/ 	.word	0x0000a650


	//   ....[80]....
        /*039c*/ 	.word	0x0000a6d0


	//   ....[81]....
        /*03a0*/ 	.word	0x0000a7b0


	//   ....[82]....
        /*03a4*/ 	.word	0x0000a840


	//   ....[83]....
        /*03a8*/ 	.word	0x0000a8d0


	//   ....[84]....
        /*03ac*/ 	.word	0x0000a950


	//   ....[85]....
        /*03b0*/ 	.word	0x0000a9d0


	//   ....[86]....
        /*03b4*/ 	.word	0x0000aa80


	//   ....[87]....
        /*03b8*/ 	.word	0x0000aaf0


	//   ....[88]....
        /*03bc*/ 	.word	0x0000ab70


	//   ....[89]....
        /*03c0*/ 	.word	0x0000abf0


	//   ....[90]....
        /*03c4*/ 	.word	0x0000acb0


	//   ....[91]....
        /*03c8*/ 	.word	0x0000ad30


	//   ....[92]....
        /*03cc*/ 	.word	0x0000adb0


	//   ....[93]....
        /*03d0*/ 	.word	0x0000ae30


	//   ....[94]....
        /*03d4*/ 	.word	0x0000aeb0


	//   ....[95]....
        /*03d8*/ 	.word	0x0000af20


	//----- nvinfo : EIATTR_VRC_CTA_INIT_COUNT
	.align		4
.L_294:
        /*03dc*/ 	.byte	0x02, 0x4a
	.zero		1
	.zero		1


	//----- nvinfo : EIATTR_EXIT_INSTR_OFFSETS
	.align		4
        /*03e0*/ 	.byte	0x04, 0x1c
        /*03e2*/ 	.short	(.L_296 - .L_295)


	//   ....[0]....
.L_295:
        /*03e4*/ 	.word	0x00001700


	//   ....[1]....
        /*03e8*/ 	.word	0x000017c0


	//   ....[2]....
        /*03ec*/ 	.word	0x00001ad0


	//   ....[3]....
        /*03f0*/ 	.word	0x00001d70


	//   ....[4]....
        /*03f4*/ 	.word	0x000020f0


	//   ....[5]....
        /*03f8*/ 	.word	0x00004060


	//   ....[6]....
        /*03fc*/ 	.word	0x00004120


	//   ....[7]....
        /*0400*/ 	.word	0x000044d0


	//   ....[8]....
        /*0404*/ 	.word	0x000046f0


	//   ....[9]....
        /*0408*/ 	.word	0x00004a50


	//   ....[10]....
        /*040c*/ 	.word	0x00009a50


	//   ....[11]....
        /*0410*/ 	.word	0x00009b30


	//   ....[12]....
        /*0414*/ 	.word	0x00009be0


	//----- nvinfo : EIATTR_MAX_THREADS
	.align		4
.L_296:
        /*0418*/ 	.byte	0x04, 0x05
        /*041a*/ 	.short	(.L_298 - .L_297)
.L_297:
        /*041c*/ 	.word	0x00000180
        /*0420*/ 	.word	0x00000001
        /*0424*/ 	.word	0x00000001


	//----- nvinfo : EIATTR_CRS_STACK_SIZE
	.align		4
.L_298:
        /*0428*/ 	.byte	0x04, 0x1e
        /*042a*/ 	.short	(.L_300 - .L_299)
.L_299:
        /*042c*/ 	.word	0x00000000


	//----- nvinfo : EIATTR_CBANK_PARAM_SIZE
	.align		4
.L_300:
        /*0430*/ 	.byte	0x03, 0x19
        /*0432*/ 	.short	0x0068


	//----- nvinfo : EIATTR_PARAM_CBANK
	.align		4
        /*0434*/ 	.byte	0x04, 0x0a
        /*0436*/ 	.short	(.L_302 - .L_301)
	.align		4
.L_301:
        /*0438*/ 	.word	index@(.nv.constant0._ZN3cub18CUB_300001_SM_10006detail6select23DeviceSelectSweepKernelINS2_10policy_hubIyNS0_8NullTypeEiLb0ELNS0_10SelectImplE0EE10Policy1000EPyPS5_S9_S9_NS0_13ScanTileStateIiLb1EEES5_N4cuda3std3__48equal_toIvEEiNS2_19streaming_context_tIlLb1EEELS6_0EEEvT0_T1_T2_T3_T4_T5_T6_T7_iT8_NS1_7vsmem_tE)
        /*043c*/ 	.short	0x0380
        /*043e*/ 	.short	0x0068


	//----- nvinfo : EIATTR_SW_WAR
	.align		4
.L_302:
        /*0440*/ 	.byte	0x04, 0x36
        /*0442*/ 	.short	(.L_304 - .L_303)
.L_303:
        /*0444*/ 	.word	0x00000008
.L_304:


//--------------------- .nv.info._ZN3cub18CUB_300001_SM_10006detail10merge_sort26DeviceMergeSortMergeKernelINS2_10policy_hubIPyE9Policy600ES5_PNS0_8NullTypeES5_S9_y9CustomOpTyS8_EEvbT2_T3_T4_PT6_PT7_T5_PSD_SD_NS1_7vsmem_tE --------------------------
	.section	.nv.info._ZN3cub18CUB_300001_SM_10006detail10merge_sort26DeviceMergeSortMergeKernelINS2_10policy_hubIPyE9Policy600ES5_PNS0_8NullTypeES5_S9_y9CustomOpTyS8_EEvbT2_T3_T4_PT6_PT7_T5_PSD_SD_NS1_7vsmem_tE,"",@"SHT_CUDA_INFO"
	.sectionflags	@""
	.align	4


	//----- nvinfo : EIATTR_CUDA_API_VERSION
	.align		4
        /*0000*/ 	.byte	0x04, 0x37
        /*0002*/ 	.short	(.L_306 - .L_305)
.L_305:
        /*0004*/ 	.word	0x00000082


	//----- nvinfo : EIATTR_KPARAM_INFO
	.align		4
.L_306:
        /*0008*/ 	.byte	0x04, 0x17
        /*000a*/ 	.short	(.L_308 - .L_307)
.L_307:
        /*000c*/ 	.word	0x00000000
        /*0010*/ 	.short	0x0009
        /*0012*/ 	.short	0x0048
        /*0014*/ 	.byte	0x00, 0xf0, 0x21, 0x00


	//----- nvinfo : EIATTR_KPARAM_INFO
	.align		4
.L_308:
        /*0018*/ 	.byte	0x04, 0x17
        /*001a*/ 	.short	(.L_310 - .L_309)
.L_309:
        /*001c*/ 	.word	0x00000000
        /*0020*/ 	.short	0x0008
        /*0022*/ 	.short	0x0040
        /*0024*/ 	.byte	0x00, 0xf0, 0x21, 0x00


	//----- nvinfo : EIATTR_KPARAM_INFO
	.align		4
.L_310:
        /*0028*/ 	.byte	0x04, 0x17
        /*002a*/ 	.short	(.L_312 - .L_311)
.L_311:
        /*002c*/ 	.word	0x00000000
        /*0030*/ 	.short	0x0007
        /*0032*/ 	.short	0x0038
        /*0034*/ 	.byte	0x00, 0xf5, 0x21, 0x00


	//----- nvinfo : EIATTR_KPARAM_INFO
	.align		4
.L_312:
        /*0038*/ 	.byte	0x04, 0x17
        /*003a*/ 	.short	(.L_314 - .L_313)
.L_313:
        /*003c*/ 	.word	0x00000000
        /*0040*/ 	.short	0x0006
        /*0042*/ 	.short	0x0030
        /*0044*/ 	.byte	0x00, 0xf0, 0x05, 0x00


	//----- nvinfo : EIATTR_KPARAM_INFO
	.align		4
.L_314:
        /*0048*/ 	.byte	0x04, 0x17
        /*004a*/ 	.short	(.L_316 - .L_315)
.L_315:
        /*004c*/ 	.word	0x00000000
        /*0050*/ 	.short	0x0005
        /*0052*/ 	.short	0x0028
        /*0054*/ 	.byte	0x00, 0xf5, 0x21, 0x00


	//----- nvinfo : EIATTR_KPARAM_INFO
	.align		4
.L_316:
        /*0058*/ 	.byte	0x04, 0x17
        /*005a*/ 	.short	(.L_318 - .L_317)
.L_317:
        /*005c*/ 	.word	0x00000000
        /*0060*/ 	.short	0x0004
        /*0062*/ 	.short	0x0020
        /*0064*/ 	.byte	0x00, 0xf5, 0x21, 0x00


	//----- nvinfo : EIATTR_KPARAM_INFO
	.align		4
.L_318:
        /*0068*/ 	.byte	0x04, 0x17
        /*006a*/ 	.short	(.L_320 - .L_319)
.L_319:
        /*006c*/ 	.word	0x00000000
        /*0070*/ 	.short	0x0003
        /*0072*/ 	.short	0x0018
        /*0074*/ 	.byte	0x00, 0xf0, 0x21, 0x00


	//----- nvinfo : EIATTR_KPARAM_INFO
	.align		4
.L_320:
        /*0078*/ 	.byte	0x04, 0x17
        /*007a*/ 	.short	(.L_322 - .L_321)
.L_321:
        /*007c*/ 	.word	0x00000000
        /*0080*/ 	.short	0x0002
        /*0082*/ 	.short	0x0010
        /*0084*/ 	.byte	0x00, 0xf5, 0x21, 0x00


	//----- nvinfo : EIATTR_KPARAM_INFO
	.align		4
.L_322:
        /*0088*/ 	.byte	0x04, 0x17
        /*008a*/ 	.short	(.L_324 - .L_323)
.L_323:
        /*008c*/ 	.word	0x00000000
        /*0090*/ 	.short	0x0001
        /*0092*/ 	.short	0x0008
        /*0094*/ 	.byte	0x00, 0xf5, 0x21, 0x00


	//----- nvinfo : EIATTR_KPARAM_INFO
	.align		4
.L_324:
        /*0098*/ 	.byte	0x04, 0x17
        /*009a*/ 	.short	(.L_326 - .L_325)
.L_325:
        /*009c*/ 	.word	0x00000000
        /*00a0*/ 	.short	0x0000
        /*00a2*/ 	.short	0x0000
        /*00a4*/ 	.byte	0x00, 0xf0, 0x05, 0x00


	//----- nvinfo : EIATTR_SPARSE_MMA_MASK
	.align		4
.L_326:
        /*00a8*/ 	.byte	0x03, 0x50
        /*00aa*/ 	.short	0x0000


	//----- nvinfo : EIATTR_MAXREG_COUNT
	.align		4
        /*00ac*/ 	.byte	0x03, 0x1b
        /*00ae*/ 	.short	0x00ff


	//----- nvinfo : EIATTR_NUM_BARRIERS
	.align		4
        /*00b0*/ 	.byte	0x02, 0x4c
        /*00b2*/ 	.byte	0x01
	.zero		1


	//----- nvinfo : EIATTR_MERCURY_ISA_VERSION
	.align		4
        /*00b4*/ 	.byte	0x03, 0x5f
        /*00b6*/ 	.short	0x0101


	//----- nvinfo : EIATTR_COOP_GROUP_MASK_REGIDS
	.align		4
        /*00b8*/ 	.byte	0x04, 0x29
        /*00ba*/ 	.short	(.L_328 - .L_327)


	//   ....[0]....
.L_327:
        /*00bc*/ 	.word	0xffffffff


	//   ....[1]....
        /*00c0*/ 	.word	0xffffffff


	//   ....[2]....
        /*00c4*/ 	.word	0xffffffff


	//   ....[3]....
        /*00c8*/ 	.word	0xffffffff


	//----- nvinfo : EIATTR_COOP_GROUP_INSTR_OFFSETS
	.align		4
.L_328:
        /*00cc*/ 	.byte	0x04, 0x28
        /*00ce*/ 	.short	(.L_330 - .L_329)


	//   ....[0]....
.L_329:
        /*00d0*/ 	.word	0x00001e60


	//   ....[1]....
        /*00d4*/ 	.word	0x00002240


	//   ....[2]....
        /*00d8*/ 	.word	0x000045f0


	//   ....[3]....
        /*00dc*/ 	.word	0x00004b20


	//----- nvinfo : EIATTR_VRC_CTA_INIT_COUNT
	.align		4
.L_330:
        /*00e0*/ 	.byte	0x02, 0x4a
	.zero		1
	.zero		1


	//----- nvinfo : EIATTR_EXIT_INSTR_OFFSETS
	.align		4
        /*00e4*/ 	.byte	0x04, 0x1c
        /*00e6*/ 	.short	(.L_332 - .L_331)


	//   ....[0]....
.L_331:
        /*00e8*/ 	.word	0x00002000


	//   ....[1]....
        /*00ec*/ 	.word	0x000023e0


	//   ....[2]....
        /*00f0*/ 	.word	0x00004860


	//   ....[3]....
        /*00f4*/ 	.word	0x00004880


	//   ....[4]....
        /*00f8*/ 	.word	0x00004da0


	//   ....[5]....
        /*00fc*/ 	.word	0x00004dc0


	//----- nvinfo : EIATTR_MAX_THREADS
	.align		4
.L_332:
        /*0100*/ 	.byte	0x04, 0x05
        /*0102*/ 	.short	(.L_334 - .L_333)
.L_333:
        /*0104*/ 	.word	0x00000100
        /*0108*/ 	.word	0x00000001
        /*010c*/ 	.word	0x00000001


	//----- nvinfo : EIATTR_CRS_STACK_SIZE
	.align		4
.L_334:
        /*0110*/ 	.byte	0x04, 0x1e
        /*0112*/ 	.short	(.L_336 - .L_335)
.L_335:
        /*0114*/ 	.word	0x00000000


	//----- nvinfo : EIATTR_CBANK_PARAM_SIZE
	.align		4
.L_336:
        /*0118*/ 	.byte	0x03, 0x19
        /*011a*/ 	.short	0x0050


	//----- nvinfo : EIATTR_PARAM_CBANK
	.align		4
        /*011c*/ 	.byte	0x04, 0x0a
        /*011e*/ 	.short	(.L_338 - .L_337)
	.align		4
.L_337:
        /*0120*/ 	.word	index@(.nv.constant0._ZN3cub18CUB_300001_SM_10006detail10merge_sort26DeviceMergeSortMergeKernelINS2_10policy_hubIPyE9Policy600ES5_PNS0_8NullTypeES5_S9_y9CustomOpTyS8_EEvbT2_T3_T4_PT6_PT7_T5_PSD_SD_NS1_7vsmem_tE)
        /*0124*/ 	.short	0x0380
        /*0126*/ 	.short	0x0050


	//----- nvinfo : EIATTR_SW_WAR
	.align		4
.L_338:
        /*0128*/ 	.byte	0x04, 0x36
        /*012a*/ 	.short	(.L_340 - .L_339)
.L_339:
        /*012c*/ 	.word	0x00000008
.L_340:


//--------------------- .nv.info._ZN3cub18CUB_300001_SM_10006detail10merge_sort30DeviceMergeSortPartitionKernelIPyy9CustomOpTyEEvbT_PT2_T0_S9_PS9_T1_S9_i --------------------------
	.section	.nv.info._ZN3cub18CUB_300001_SM_10006detail10merge_sort30DeviceMergeSortPartitionKernelIPyy9CustomOpTyEEvbT_PT2_T0_S9_PS9_T1_S9_i,"",@"SHT_CUDA_INFO"
	.sectionflags	@""
	.align	4


	//----- nvinfo : EIATTR_CUDA_API_VERSION
	.align		4
        /*0000*/ 	.byte	0x04, 0x37
        /*0002*/ 	.short	(.L_342 - .L_341)
.L_341:
        /*0004*/ 	.word	0x00000082


	//----- nvinfo : EIATTR_KPARAM_INFO
	.align		4
.L_342:
        /*0008*/ 	.byte	0x04, 0x17
        /*000a*/ 	.short	(.L_344 - .L_343)
.L_343:
        /*000c*/ 	.word	0x00000000
        /*0010*/ 	.short	0x0008
        /*0012*/ 	.short	0x0040
        /*0014*/ 	.byte	0x00, 0xf0, 0x11, 0x00


	//----- nvinfo : EIATTR_KPARAM_INFO
	.align		4
.L_344:
        /*0018*/ 	.byte	0x04, 0x17
        /*001a*/ 	.short	(.L_346 - .L_345)
.L_345:
        /*001c*/ 	.word	0x00000000
        /*0020*/ 	.short	0x0007
        /*0022*/ 	.short	0x0038
        /*0024*/ 	.byte	0x00, 0xf0, 0x21, 0x00


	//----- nvinfo : EIATTR_KPARAM_INFO
	.align		4
.L_346:
        /*0028*/ 	.byte	0x04, 0x17
        /*002a*/ 	.short	(.L_348 - .L_347)
.L_347:
        /*002c*/ 	.word	0x00000000
        /*0030*/ 	.short	0x0006
        /*0032*/ 	.short	0x0030
        /*0034*/ 	.byte	0x00, 0xf0, 0x05, 0x00


	//----- nvinfo : EIATTR_KPARAM_INFO
	.align		4
.L_348:
        /*0038*/ 	.byte	0x04, 0x17
        /*003a*/ 	.short	(.L_350 - .L_349)
.L_349:
        /*003c*/ 	.word	0x00000000
        /*0040*/ 	.short	0x0005
        /*0042*/ 	.short	0x0028
        /*0044*/ 	.byte	0x00, 0xf5, 0x21, 0x00


	//----- nvinfo : EIATTR_KPARAM_INFO
	.align		4
.L_350:
        /*0048*/ 	.byte	0x04, 0x17
        /*004a*/ 	.short	(.L_352 - .L_351)
.L_351:
        /*004c*/ 	.word	0x00000000
        /*0050*/ 	.short	0x0004
        /*0052*/ 	.short	0x0020
        /*0054*/ 	.byte	0x00, 0xf0, 0x21, 0x00


	//----- nvinfo : EIATTR_KPARAM_INFO
	.align		4
.L_352:
        /*0058*/ 	.byte	0x04, 0x17
        /*005a*/ 	.short	(.L_354 - .L_353)
.L_353:
        /*005c*/ 	.word	0x00000000
        /*0060*/ 	.short	0x0003
        /*0062*/ 	.short	0x0018
        /*0064*/ 	.byte	0x00, 0xf0, 0x21, 0x00


	//----- nvinfo : EIATTR_KPARAM_INFO
	.align		4
.L_354:
        /*0068*/ 	.byte	0x04, 0x17
        /*006a*/ 	.short	(.L_356 - .L_355)
.L_355:
        /*006c*/ 	.word	0x00000000
        /*0070*/ 	.short	0x0002
        /*0072*/ 	.short	0x0010
        /*0074*/ 	.byte	0x00, 0xf5, 0x21, 0x00


	//----- nvinfo : EIATTR_KPARAM_INFO
	.align		4
.L_356:
        /*0078*/ 	.byte	0x04, 0x17
        /*007a*/ 	.short	(.L_358 - .L_357)
.L_357:
        /*007c*/ 	.word	0x00000000
        /*0080*/ 	.short	0x0001
        /*0082*/ 	.short	0x0008
        /*0084*/ 	.byte	0x00, 0xf5, 0x21, 0x00


	//----- nvinfo : EIATTR_KPARAM_INFO
	.align		4
.L_358:
        /*0088*/ 	.byte	0x04, 0x17
        /*008a*/ 	.short	(.L_360 - .L_359)
.L_359:
        /*008c*/ 	.word	0x00000000
        /*0090*/ 	.short	0x0000
        /*0092*/ 	.short	0x0000
        /*0094*/ 	.byte	0x00, 0xf0, 0x05, 0x00


	//----- nvinfo : EIATTR_SPARSE_MMA_MASK
	.align		4
.L_360:
        /*0098*/ 	.byte	0x03, 0x50
        /*009a*/ 	.short	0x0000


	//----- nvinfo : EIATTR_MAXREG_COUNT
	.align		4
        /*009c*/ 	.byte	0x03, 0x1b
        /*009e*/ 	.short	0x00ff


	//----- nvinfo : EIATTR_MERCURY_ISA_VERSION
	.align		4
        /*00a0*/ 	.byte	0x03, 0x5f
        /*00a2*/ 	.short	0x0101


	//----- nvinfo : EIATTR_VRC_CTA_INIT_COUNT
	.align		4
        /*00a4*/ 	.byte	0x02, 0x4a
	.zero		1
	.zero		1


	//----- nvinfo : EIATTR_EXIT_INSTR_OFFSETS
	.align		4
        /*00a8*/ 	.byte	0x04, 0x1c
        /*00aa*/ 	.short	(.L_362 - .L_361)


	//   ....[0]....
.L_361:
        /*00ac*/ 	.word	0x00000080


	//   ....[1]....
        /*00b0*/ 	.word	0x000003d0


	//   ....[2]....
        /*00b4*/ 	.word	0x00000b90


	//----- nvinfo : EIATTR_CRS_STACK_SIZE
	.align		4
.L_362:
        /*00b8*/ 	.byte	0x04, 0x1e
        /*00ba*/ 	.short	(.L_364 - .L_363)
.L_363:
        /*00bc*/ 	.word	0x00000000


	//----- nvinfo : EIATTR_CBANK_PARAM_SIZE
	.align		4
.L_364:
        /*00c0*/ 	.byte	0x03, 0x19
        /*00c2*/ 	.short	0x0044


	//----- nvinfo : EIATTR_PARAM_CBANK
	.align		4
        /*00c4*/ 	.byte	0x04, 0x0a
        /*00c6*/ 	.short	(.L_366 - .L_365)
	.align		4
.L_365:
        /*00c8*/ 	.word	index@(.nv.constant0._ZN3cub18CUB_300001_SM_10006detail10merge_sort30DeviceMergeSortPartitionKernelIPyy9CustomOpTyEEvbT_PT2_T0_S9_PS9_T1_S9_i)
        /*00cc*/ 	.short	0x0380
        /*00ce*/ 	.short	0x0044


	//----- nvinfo : EIATTR_SW_WAR
	.align		4
.L_366:
        /*00d0*/ 	.byte	0x04, 0x36
        /*00d2*/ 	.short	(.L_368 - .L_367)
.L_367:
        /*00d4*/ 	.word	0x00000008
.L_368:


//--------------------- .nv.info._ZN3cub18CUB_300001_SM_10006detail10merge_sort30DeviceMergeSortBlockSortKernelINS2_10policy_hubIPyE9Policy600ES5_PNS0_8NullTypeES5_S9_y9CustomOpTyS8_EEvbT0_T1_T2_T3_T4_PT6_PT7_T5_NS1_7vsmem_tE --------------------------
	.section	.nv.info._ZN3cub18CUB_300001_SM_10006detail10merge_sort30DeviceMergeSortBlockSortKernelINS2_10policy_hubIPyE9Policy600ES5_PNS0_8NullTypeES5_S9_y9CustomOpTyS8_EEvbT0_T1_T2_T3_T4_PT6_PT7_T5_NS1_7vsmem_tE,"",@"SHT_CUDA_INFO"
	.sectionflags	@""
	.align	4


	//----- nvinfo : EIATTR_CUDA_API_VERSION
	.align		4
        /*0000*/ 	.byte	0x04, 0x37
        /*0002*/ 	.short	(.L_370 - .L_369)
.L_369:
        /*0004*/ 	.word	0x00000082


	//----- nvinfo : EIATTR_KPARAM_INFO
	.align		4
.L_370:
        /*0008*/ 	.byte	0x04, 0x17
        /*000a*/ 	.short	(.L_372 - .L_371)
.L_371:
        /*000c*/ 	.word	0x00000000
        /*0010*/ 	.short	0x0009
        /*0012*/ 	.short	0x0048
        /*0014*/ 	.byte	0x00, 0xf0, 0x21, 0x00


	//----- nvinfo : EIATTR_KPARAM_INFO
	.align		4
.L_372:
        /*0018*/ 	.byte	0x04, 0x17
        /*001a*/ 	.short	(.L_374 - .L_373)
.L_373:
        /*001c*/ 	.word	0x00000000
        /*0020*/ 	.short	0x0008
        /*0022*/ 	.short	0x0040
        /*0024*/ 	.byte	0x00, 0xf0, 0x05, 0x00


	//----- nvinfo : EIATTR_KPARAM_INFO
	.align		4
.L_374:
        /*0028*/ 	.byte	0x04, 0x17
        /*002a*/ 	.short	(.L_376 - .L_375)
.L_375:
        /*002c*/ 	.word	0x00000000
        /*0030*/ 	.short	0x0007
        /*0032*/ 	.short	0x0038
        /*0034*/ 	.byte	0x00, 0xf5, 0x21, 0x00


	//----- nvinfo : EIATTR_KPARAM_INFO
	.align		4
.L_376:
        /*0038*/ 	.byte	0x04, 0x17
        /*003a*/ 	.short	(.L_378 - .L_377)
.L_377:
        /*003c*/ 	.word	0x00000000
        /*0040*/ 	.short	0x0006
        /*0042*/ 	.short	0x0030
        /*0044*/ 	.byte	0x00, 0xf5, 0x21, 0x00


	//----- nvinfo : EIATTR_KPARAM_INFO
	.align		4
.L_378:
        /*0048*/ 	.byte	0x04, 0x17
        /*004a*/ 	.short	(.L_380 - .L_379)
.L_379:
        /*004c*/ 	.word	0x00000000
        /*0050*/ 	.short	0x0005
        /*0052*/ 	.short	0x0028
        /*0054*/ 	.byte	0x00, 0xf0, 0x21, 0x00


	//----- nvinfo : EIATTR_KPARAM_INFO
	.align		4
.L_380:
        /*0058*/ 	.byte	0x04, 0x17
        /*005a*/ 	.short	(.L_382 - .L_381)
.L_381:
        /*005c*/ 	.word	0x00000000
        /*0060*/ 	.short	0x0004
        /*0062*/ 	.short	0x0020
        /*0064*/ 	.byte	0x00, 0xf5, 0x21, 0x00


	//----- nvinfo : EIATTR_KPARAM_INFO
	.align		4
.L_382:
        /*0068*/ 	.byte	0x04, 0x17
        /*006a*/ 	.short	(.L_384 - .L_383)
.L_383:
        /*006c*/ 	.word	0x00000000
        /*0070*/ 	.short	0x0003
        /*0072*/ 	.short	0x0018
        /*0074*/ 	.byte	0x00, 0xf5, 0x21, 0x00


	//----- nvinfo : EIATTR_KPARAM_INFO
	.align		4
.L_384:
        /*0078*/ 	.byte	0x04, 0x17
        /*007a*/ 	.short	(.L_386 - .L_385)
.L_385:
        /*007c*/ 	.word	0x00000000
        /*0080*/ 	.short	0x0002
        /*0082*/ 	.short	0x0010
        /*0084*/ 	.byte	0x00, 0xf5, 0x21, 0x00


	//----- nvinfo : EIATTR_KPARAM_INFO
	.align		4
.L_386:
        /*0088*/ 	.byte	0x04, 0x17
        /*008a*/ 	.short	(.L_388 - .L_387)
.L_387:
        /*008c*/ 	.word	0x00000000
        /*0090*/ 	.short	0x0001
        /*0092*/ 	.short	0x0008
        /*0094*/ 	.byte	0x00, 0xf5, 0x21, 0x00


	//----- nvinfo : EIATTR_KPARAM_INFO
	.align		4
.L_388:
        /*0098*/ 	.byte	0x04, 0x17
        /*009a*/ 	.short	(.L_390 - .L_389)
.L_389:
        /*009c*/ 	.word	0x00000000
        /*00a0*/ 	.short	0x0000
        /*00a2*/ 	.short	0x0000
        /*00a4*/ 	.byte	0x00, 0xf0, 0x05, 0x00


	//----- nvinfo : EIATTR_SPARSE_MMA_MASK
	.align		4
.L_390:
        /*00a8*/ 	.byte	0x03, 0x50
        /*00aa*/ 	.short	0x0000


	//----- nvinfo : EIATTR_MAXREG_COUNT
	.align		4
        /*00ac*/ 	.byte	0x03, 0x1b
        /*00ae*/ 	.short	0x00ff


	//----- nvinfo : EIATTR_NUM_BARRIERS
	.align		4
        /*00b0*/ 	.byte	0x02, 0x4c
        /*00b2*/ 	.byte	0x01
	.zero		1


	//----- nvinfo : EIATTR_MERCURY_ISA_VERSION
	.align		4
        /*00b4*/ 	.byte	0x03, 0x5f
        /*00b6*/ 	.short	0x0101


	//----- nvinfo : EIATTR_COOP_GROUP_MASK_REGIDS
	.align		4
        /*00b8*/ 	.byte	0x04, 0x29
        /*00ba*/ 	.short	(.L_392 - .L_391)


	//   ....[0]....
.L_391:
        /*00bc*/ 	.word	0xffffffff


	//   ....[1]....
        /*00c0*/ 	.word	0xffffffff


	//   ....[2]....
        /*00c4*/ 	.word	0xffffffff


	//   ....[3]....
        /*00c8*/ 	.word	0xffffffff


	//   ....[4]....
        /*00cc*/ 	.word	0xffffffff


	//   ....[5]....
        /*00d0*/ 	.word	0xffffffff


	//----- nvinfo : EIATTR_COOP_GROUP_INSTR_OFFSETS
	.align		4
.L_392:
        /*00d4*/ 	.byte	0x04, 0x28
        /*00d6*/ 	.short	(.L_394 - .L_393)


	//   ....[0]....
.L_393:
        /*00d8*/ 	.word	0x00000550


	//   ....[1]....
        /*00dc*/ 	.word	0x000020b0


	//   ....[2]....
        /*00e0*/ 	.word	0x000022c0


	//   ....[3]....
        /*00e4*/ 	.word	0x00002ac0


	//   ....[4]....
        /*00e8*/ 	.word	0x00004af0


	//   ....[5]....
        /*00ec*/ 	.word	0x00004e80


	//----- nvinfo : EIATTR_VRC_CTA_INIT_COUNT
	.align		4
.L_394:
        /*00f0*/ 	.byte	0x02, 0x4a
	.zero		1
	.zero		1


	//----- nvinfo : EIATTR_EXIT_INSTR_OFFSETS
	.align		4
        /*00f4*/ 	.byte	0x04, 0x1c
        /*00f6*/ 	.short	(.L_396 - .L_395)


	//   ....[0]....
.L_395:
        /*00f8*/ 	.word	0x000021c0


	//   ....[1]....
        /*00fc*/ 	.word	0x000023d0


	//   ....[2]....
        /*0100*/ 	.word	0x00004ce0


	//   ....[3]....
        /*0104*/ 	.word	0x00004d00


	//   ....[4]....
        /*0108*/ 	.word	0x00005090


	//   ....[5]....
        /*010c*/ 	.word	0x000050b0


	//----- nvinfo : EIATTR_MAX_THREADS
	.align		4
.L_396:
        /*0110*/ 	.byte	0x04, 0x05
        /*0112*/ 	.short	(.L_398 - .L_397)
.L_397:
        /*0114*/ 	.word	0x00000100
        /*0118*/ 	.word	0x00000001
        /*011c*/ 	.word	0x00000001


	//----- nvinfo : EIATTR_CRS_STACK_SIZE
	.align		4
.L_398:
        /*0120*/ 	.byte	0x04, 0x1e
        /*0122*/ 	.short	(.L_400 - .L_399)
.L_399:
        /*0124*/ 	.word	0x00000000


	//----- nvinfo : EIATTR_CBANK_PARAM_SIZE
	.align		4
.L_400:
        /*0128*/ 	.byte	0x03, 0x19
        /*012a*/ 	.short	0x0050


	//----- nvinfo : EIATTR_PARAM_CBANK
	.align		4
        /*012c*/ 	.byte	0x04, 0x0a
        /*012e*/ 	.short	(.L_402 - .L_401)
	.align		4
.L_401:
        /*0130*/ 	.word	index@(.nv.constant0._ZN3cub18CUB_300001_SM_10006detail10merge_sort30DeviceMergeSortBlockSortKernelINS2_10policy_hubIPyE9Policy600ES5_PNS0_8NullTypeES5_S9_y9CustomOpTyS8_EEvbT0_T1_T2_T3_T4_PT6_PT7_T5_NS1_7vsmem_tE)
        /*0134*/ 	.short	0x0380
        /*0136*/ 	.short	0x0050


	//----- nvinfo : EIATTR_SW_WAR
	.align		4
.L_402:
        /*0138*/ 	.byte	0x04, 0x36
        /*013a*/ 	.short	(.L_404 - .L_403)
.L_403:
        /*013c*/ 	.word	0x00000008
.L_404:


//--------------------- .nv.info._ZN3cub18CUB_300001_SM_10006detail11EmptyKernelIvEEvv --------------------------
	.section	.nv.info._ZN3cub18CUB_300001_SM_10006detail11EmptyKernelIvEEvv,"",@"SHT_CUDA_INFO"
	.sectionflags	@""
	.align	4


	//----- nvinfo : EIATTR_CUDA_API_VERSION
	.align		4
        /*0000*/ 	.byte	0x04, 0x37
        /*0002*/ 	.short	(.L_406 - .L_405)
.L_405:
        /*0004*/ 	.word	0x00000082


	//----- nvinfo : EIATTR_SPARSE_MMA_MASK
	.align		4
.L_406:
        /*0008*/ 	.byte	0x03, 0x50
        /*000a*/ 	.short	0x0000


	//----- nvinfo : EIATTR_MAXREG_COUNT
	.align		4
        /*000c*/ 	.byte	0x03, 0x1b
        /*000e*/ 	.short	0x00ff


	//----- nvinfo : EIATTR_MERCURY_ISA_VERSION
	.align		4
        /*0010*/ 	.byte	0x03, 0x5f
        /*0012*/ 	.short	0x0101


	//----- nvinfo : EIATTR_VRC_CTA_INIT_COUNT
	.align		4
        /*0014*/ 	.byte	0x02, 0x4a
	.zero		1
	.zero		1


	//----- nvinfo : EIATTR_EXIT_INSTR_OFFSETS
	.align		4
        /*0018*/ 	.byte	0x04, 0x1c
        /*001a*/ 	.short	(.L_408 - .L_407)


	//   ....[0]....
.L_407:
        /*001c*/ 	.word	0x00000010


	//----- nvinfo : EIATTR_SW_WAR
	.align		4
.L_408:
        /*0020*/ 	.byte	0x04, 0x36
        /*0022*/ 	.short	(.L_410 - .L_409)
.L_409:
        /*0024*/ 	.word	0x00000008
.L_410:


//--------------------- .nv.info._Z15sorting_col_idxPyS_S_y --------------------------
	.section	.nv.info._Z15sorting_col_idxPyS_S_y,"",@"SHT_CUDA_INFO"
	.sectionflags	@""
	.align	4


	//----- nvinfo : EIATTR_CUDA_API_VERSION
	.align		4
        /*0000*/ 	.byte	0x04, 0x37
        /*0002*/ 	.short	(.L_412 - .L_411)
.L_411:
        /*0004*/ 	.word	0x00000082


	//----- nvinfo : EIATTR_KPARAM_INFO
	.align		4
.L_412:
        /*0008*/ 	.byte	0x04, 0x17
        /*000a*/ 	.short	(.L_414 - .L_413)
.L_413:
        /*000c*/ 	.word	0x00000000
        /*0010*/ 	.short	0x0003
        /*0012*/ 	.short	0x0018
        /*0014*/ 	.byte	0x00, 0xf0, 0x21, 0x00


	//----- nvinfo : EIATTR_KPARAM_INFO
	.align		4
.L_414:
        /*0018*/ 	.byte	0x04, 0x17
        /*001a*/ 	.short	(.L_416 - .L_415)
.L_415:
        /*001c*/ 	.word	0x00000000
        /*0020*/ 	.short	0x0002
        /*0022*/ 	.short	0x0010
        /*0024*/ 	.byte	0x00, 0xf5, 0x21, 0x00


	//----- nvinfo : EIATTR_KPARAM_INFO
	.align		4
.L_416:
        /*0028*/ 	.byte	0x04, 0x17
        /*002a*/ 	.short	(.L_418 - .L_417)
.L_417:
        /*002c*/ 	.word	0x00000000
        /*0030*/ 	.short	0x0001
        /*0032*/ 	.short	0x0008
        /*0034*/ 	.byte	0x00, 0xf5, 0x21, 0x00


	//----- nvinfo : EIATTR_KPARAM_INFO
	.align		4
.L_418:
        /*0038*/ 	.byte	0x04, 0x17
        /*003a*/ 	.short	(.L_420 - .L_419)
.L_419:
        /*003c*/ 	.word	0x00000000
        /*0040*/ 	.short	0x0000
        /*0042*/ 	.short	0x0000
        /*0044*/ 	.byte	0x00, 0xf5, 0x21, 0x00


	//----- nvinfo : EIATTR_SPARSE_MMA_MASK
	.align		4
.L_420:
        /*0048*/ 	.byte	0x03, 0x50
        /*004a*/ 	.short	0x0000


	//----- nvinfo : EIATTR_MAXREG_COUNT
	.align		4
        /*004c*/ 	.byte	0x03, 0x1b
        /*004e*/ 	.short	0x00ff


	//----- nvinfo : EIATTR_EXTERNS
	.align		4
        /*0050*/ 	.byte	0x04, 0x0f
        /*0052*/ 	.short	(.L_422 - .L_421)


	//   ....[0]....
	.align		4
.L_421:
        /*0054*/ 	.word	index@(vprintf)


	//----- nvinfo : EIATTR_MERCURY_ISA_VERSION
	.align		4
.L_422:
        /*0058*/ 	.byte	0x03, 0x5f
        /*005a*/ 	.short	0x0101


	//----- nvinfo : EIATTR_VRC_CTA_INIT_COUNT
	.align		4
        /*005c*/ 	.byte	0x02, 0x4a
	.zero		1
	.zero		1


	//----- nvinfo : EIATTR_SYSCALL_OFFSETS
	.align		4
        /*0060*/ 	.byte	0x04, 0x46
        /*0062*/ 	.short	(.L_424 - .L_423)


	//   ....[0]....
.L_423:
        /*0064*/ 	.word	0x00000430


	//----- nvinfo : EIATTR_EXIT_INSTR_OFFSETS
	.align		4
.L_424:
        /*0068*/ 	.byte	0x04, 0x1c
        /*006a*/ 	.short	(.L_426 - .L_425)


	//   ....[0]....
.L_425:
        /*006c*/ 	.word	0x000000d0


	//   ....[1]....
        /*0070*/ 	.word	0x00000160


	//   ....[2]....
        /*0074*/ 	.word	0x000001b0


	//   ....[3]....
        /*0078*/ 	.word	0x00000530


	//----- nvinfo : EIATTR_CRS_STACK_SIZE
	.align		4
.L_426:
        /*007c*/ 	.byte	0x04, 0x1e
        /*007e*/ 	.short	(.L_428 - .L_427)
.L_427:
        /*0080*/ 	.word	0x00000000


	//----- nvinfo : EIATTR_CBANK_PARAM_SIZE
	.align		4
.L_428:
        /*0084*/ 	.byte	0x03, 0x19
        /*0086*/ 	.short	0x0020


	//----- nvinfo : EIATTR_PARAM_CBANK
	.align		4
        /*0088*/ 	.byte	0x04, 0x0a
        /*008a*/ 	.short	(.L_430 - .L_429)
	.align		4
.L_429:
        /*008c*/ 	.word	index@(.nv.constant0._Z15sorting_col_idxPyS_S_y)
        /*0090*/ 	.short	0x0380
        /*0092*/ 	.short	0x0020


	//----- nvinfo : EIATTR_SW_WAR
	.align		4
.L_430:
        /*0094*/ 	.byte	0x04, 0x36
        /*0096*/ 	.short	(.L_432 - .L_431)
.L_431:
        /*0098*/ 	.word	0x00000008
.L_432:


//--------------------- .nv.info._Z14clean_subgraphPyS_S_S_S_S_S_y --------------------------
	.section	.nv.info._Z14clean_subgraphPyS_S_S_S_S_S_y,"",@"SHT_CUDA_INFO"
	.sectionflags	@""
	.align	4


	//----- nvinfo : EIATTR_CUDA_API_VERSION
	.align		4
        /*0000*/ 	.byte	0x04, 0x37
        /*0002*/ 	.short	(.L_434 - .L_433)
.L_433:
        /*0004*/ 	.word	0x00000082


	//----- nvinfo : EIATTR_KPARAM_INFO
	.align		4
.L_434:
        /*0008*/ 	.byte	0x04, 0x17
        /*000a*/ 	.short	(.L_436 - .L_435)
.L_435:
        /*000c*/ 	.word	0x00000000
        /*0010*/ 	.short	0x0007
        /*0012*/ 	.short	0x0038
        /*0014*/ 	.byte	0x00, 0xf0, 0x21, 0x00


	//----- nvinfo : EIATTR_KPARAM_INFO
	.align		4
.L_436:
        /*0018*/ 	.byte	0x04, 0x17
        /*001a*/ 	.short	(.L_438 - .L_437)
.L_437:
        /*001c*/ 	.word	0x00000000
        /*0020*/ 	.short	0x0006
        /*0022*/ 	.short	0x0030
        /*0024*/ 	.byte	0x00, 0xf5, 0x21, 0x00


	//----- nvinfo : EIATTR_KPARAM_INFO
	.align		4
.L_438:
        /*0028*/ 	.byte	0x04, 0x17
        /*002a*/ 	.short	(.L_440 - .L_439)
.L_439:
        /*002c*/ 	.word	0x00000000
        /*0030*/ 	.short	0x0005
        /*0032*/ 	.short	0x0028
        /*0034*/ 	.byte	0x00, 0xf5, 0x21, 0x00


	//----- nvinfo : EIATTR_KPARAM_INFO
	.align		4
.L_440:
        /*0038*/ 	.byte	0x04, 0x17
        /*003a*/ 	.short	(.L_442 - .L_441)
.L_441:
        /*003c*/ 	.word	0x00000000
        /*0040*/ 	.short	0x0004
        /*0042*/ 	.short	0x0020
        /*0044*/ 	.byte	0x00, 0xf5, 0x21, 0x00


	//----- nvinfo : EIATTR_KPARAM_INFO
	.align		4
.L_442:
        /*0048*/ 	.byte	0x04, 0x17
        /*004a*/ 	.short	(.L_444 - .L_443)
.L_443:
        /*004c*/ 	.word	0x00000000
        /*0050*/ 	.short	0x0003
        /*0052*/ 	.short	0x0018
        /*0054*/ 	.byte	0x00, 0xf5, 0x21, 0x00


	//----- nvinfo : EIATTR_KPARAM_INFO
	.align		4
.L_444:
        /*0058*/ 	.byte	0x04, 0x17
        /*005a*/ 	.short	(.L_446 - .L_445)
.L_445:
        /*005c*/ 	.word	0x00000000
        /*0060*/ 	.short	0x0002
        /*0062*/ 	.short	0x0010
        /*0064*/ 	.byte	0x00, 0xf5, 0x21, 0x00


	//----- nvinfo : EIATTR_KPARAM_INFO
	.align		4
.L_446:
        /*0068*/ 	.byte	0x04, 0x17
        /*006a*/ 	.short	(.L_448 - .L_447)
.L_447:
        /*006c*/ 	.word	0x00000000
        /*0070*/ 	.short	0x0001
        /*0072*/ 	.short	0x0008
        /*0074*/ 	.byte	0x00, 0xf5, 0x21, 0x00


	//----- nvinfo : EIATTR_KPARAM_INFO
	.align		4
.L_448:
        /*0078*/ 	.byte	0x04, 0x17
        /*007a*/ 	.short	(.L_450 - .L_449)
.L_449:
        /*007c*/ 	.word	0x00000000
        /*0080*/ 	.short	0x0000
        /*0082*/ 	.short	0x0000
        /*0084*/ 	.byte	0x00, 0xf5, 0x21, 0x00


	//----- nvinfo : EIATTR_SPARSE_MMA_MASK
	.align		4
.L_450:
        /*0088*/ 	.byte	0x03, 0x50
        /*008a*/ 	.short	0x0000


	//----- nvinfo : EIATTR_MAXREG_COUNT
	.align		4
        /*008c*/ 	.byte	0x03, 0x1b
        /*008e*/ 	.short	0x00ff


	//----- nvinfo : EIATTR_NUM_BARRIERS
	.align		4
        /*0090*/ 	.byte	0x02, 0x4c
        /*0092*/ 	.byte	0x01
	.zero		1


	//----- nvinfo : EIATTR_MERCURY_ISA_VERSION
	.align		4
        /*0094*/ 	.byte	0x03, 0x5f
        /*0096*/ 	.short	0x0101


	//----- nvinfo : EIATTR_VRC_CTA_INIT_COUNT
	.align		4
        /*0098*/ 	.byte	0x02, 0x4a
	.zero		1
	.zero		1


	//----- nvinfo : EIATTR_EXIT_INSTR_OFFSETS
	.align		4
        /*009c*/ 	.byte	0x04, 0x1c
        /*009e*/ 	.short	(.L_452 - .L_451)


	//   ....[0]....
.L_451:
        /*00a0*/ 	.word	0x00000080


	//   ....[1]....
        /*00a4*/ 	.word	0x000003e0


	//----- nvinfo : EIATTR_CRS_STACK_SIZE
	.align		4
.L_452:
        /*00a8*/ 	.byte	0x04, 0x1e
        /*00aa*/ 	.short	(.L_454 - .L_453)
.L_453:
        /*00ac*/ 	.word	0x00000000


	//----- nvinfo : EIATTR_CBANK_PARAM_SIZE
	.align		4
.L_454:
        /*00b0*/ 	.byte	0x03, 0x19
        /*00b2*/ 	.short	0x0040


	//----- nvinfo : EIATTR_PARAM_CBANK
	.align		4
        /*00b4*/ 	.byte	0x04, 0x0a
        /*00b6*/ 	.short	(.L_456 - .L_455)
	.align		4
.L_455:
        /*00b8*/ 	.word	index@(.nv.constant0._Z14clean_subgraphPyS_S_S_S_S_S_y)
        /*00bc*/ 	.short	0x0380
        /*00be*/ 	.short	0x0040


	//----- nvinfo : EIATTR_SW_WAR
	.align		4
.L_456:
        /*00c0*/ 	.byte	0x04, 0x36
        /*00c2*/ 	.short	(.L_458 - .L_457)
.L_457:
        /*00c4*/ 	.word	0x00000008
.L_458:


//--------------------- .nv.info._Z15clean_Find_sizePyS_S_S_y --------------------------
	.section	.nv.info._Z15clean_Find_sizePyS_S_S_y,"",@"SHT_CUDA_INFO"
	.sectionflags	@""
	.align	4


	//----- nvinfo : EIATTR_CUDA_API_VERSION
	.align		4
        /*0000*/ 	.byte	0x04, 0x37
        /*0002*/ 	.short	(.L_460 - .L_459)
.L_459:
        /*0004*/ 	.word	0x00000082


	//----- nvinfo : EIATTR_KPARAM_INFO
	.align		4
.L_460:
        /*0008*/ 	.byte	0x04, 0x17
        /*000a*/ 	.short	(.L_462 - .L_461)
.L_461:
        /*000c*/ 	.word	0x00000000
        /*0010*/ 	.short	0x0004
        /*0012*/ 	.short	0x0020
        /*0014*/ 	.byte	0x00, 0xf0, 0x21, 0x00


	//----- nvinfo : EIATTR_KPARAM_INFO
	.align		4
.L_462:
        /*0018*/ 	.byte	0x04, 0x17
        /*001a*/ 	.short	(.L_464 - .L_463)
.L_463:
        /*001c*/ 	.word	0x00000000
        /*0020*/ 	.short	0x0003
        /*0022*/ 	.short	0x0018
        /*0024*/ 	.byte	0x00, 0xf5, 0x21, 0x00


	//----- nvinfo : EIATTR_KPARAM_INFO
	.align		4
.L_464:
        /*0028*/ 	.byte	0x04, 0x17
        /*002a*/ 	.short	(.L_466 - .L_465)
.L_465:
        /*002c*/ 	.word	0x00000000
        /*0030*/ 	.short	0x0002
        /*0032*/ 	.short	0x0010
        /*0034*/ 	.byte	0x00, 0xf5, 0x21, 0x00


	//----- nvinfo : EIATTR_KPARAM_INFO
	.align		4
.L_466:
        /*0038*/ 	.byte	0x04, 0x17
        /*003a*/ 	.short	(.L_468 - .L_467)
.L_467:
        /*003c*/ 	.word	0x00000000
        /*0040*/ 	.short	0x0001
        /*0042*/ 	.short	0x0008
        /*0044*/ 	.byte	0x00, 0xf5, 0x21, 0x00


	//----- nvinfo : EIATTR_KPARAM_INFO
	.align		4
.L_468:
        /*0048*/ 	.byte	0x04, 0x17
        /*004a*/ 	.short	(.L_470 - .L_469)
.L_469:
        /*004c*/ 	.word	0x00000000
        /*0050*/ 	.short	0x0000
        /*0052*/ 	.short	0x0000
        /*0054*/ 	.byte	0x00, 0xf5, 0x21, 0x00


	//----- nvinfo : EIATTR_SPARSE_MMA_MASK
	.align		4
.L_470:
        /*0058*/ 	.byte	0x03, 0x50
        /*005a*/ 	.short	0x0000


	//----- nvinfo : EIATTR_MAXREG_COUNT
	.align		4
        /*005c*/ 	.byte	0x03, 0x1b
        /*005e*/ 	.short	0x00ff


	//----- nvinfo : EIATTR_MERCURY_ISA_VERSION
	.align		4
        /*0060*/ 	.byte	0x03, 0x5f
        /*0062*/ 	.short	0x0101


	//----- nvinfo : EIATTR_VRC_CTA_INIT_COUNT
	.align		4
        /*0064*/ 	.byte	0x02, 0x4a
	.zero		1
	.zero		1


	//----- nvinfo : EIATTR_EXIT_INSTR_OFFSETS
	.align		4
        /*0068*/ 	.byte	0x04, 0x1c
        /*006a*/ 	.short	(.L_472 - .L_471)


	//   ....[0]....
.L_471:
        /*006c*/ 	.word	0x00000080


	//   ....[1]....
        /*0070*/ 	.word	0x00000240


	//----- nvinfo : EIATTR_CBANK_PARAM_SIZE
	.align		4
.L_472:
        /*0074*/ 	.byte	0x03, 0x19
        /*0076*/ 	.short	0x0028


	//----- nvinfo : EIATTR_PARAM_CBANK
	.align		4
        /*0078*/ 	.byte	0x04, 0x0a
        /*007a*/ 	.short	(.L_474 - .L_473)
	.align		4
.L_473:
        /*007c*/ 	.word	index@(.nv.constant0._Z15clean_Find_sizePyS_S_S_y)
        /*0080*/ 	.short	0x0380
        /*0082*/ 	.short	0x0028


	//----- nvinfo : EIATTR_SW_WAR
	.align		4
.L_474:
        /*0084*/ 	.byte	0x04, 0x36
        /*0086*/ 	.short	(.L_476 - .L_475)
.L_475:
        /*0088*/ 	.word	0x00000008
.L_476:


//--------------------- .nv.info._Z7ConvertPyS_S_S_S_S_S_yyyyS_S_yS_yS_ --------------------------
	.section	.nv.info._Z7ConvertPyS_S_S_S_S_S_yyyyS_S_yS_yS_,"",@"SHT_CUDA_INFO"
	.sectionflags	@""
	.align	4


	//----- nvinfo : EIATTR_CUDA_API_VERSION
	.align		4
        /*0000*/ 	.byte	0x04, 0x37
        /*0002*/ 	.short	(.L_478 - .L_477)
.L_477:
        /*0004*/ 	.word	0x00000082


	//----- nvinfo : EIATTR_KPARAM_INFO
	.align		4
.L_478:
        /*0008*/ 	.byte	0x04, 0x17
        /*000a*/ 	.short	(.L_480 - .L_479)
.L_479:
        /*000c*/ 	.word	0x00000000
        /*0010*/ 	.short	0x0010
        /*0012*/ 	.short	0x0080
        /*0014*/ 	.byte	0x00, 0xf5, 0x21, 0x00


	//----- nvinfo : EIATTR_KPARAM_INFO
	.align		4
.L_480:
        /*0018*/ 	.byte	0x04, 0x17
        /*001a*/ 	.short	(.L_482 - .L_481)
.L_481:
        /*001c*/ 	.word	0x00000000
        /*0020*/ 	.short	0x000f
        /*0022*/ 	.short	0x0078
        /*0024*/ 	.byte	0x00, 0xf0, 0x21, 0x00


	//----- nvinfo : EIATTR_KPARAM_INFO
	.align		4
.L_482:
        /*0028*/ 	.byte	0x04, 0x17
        /*002a*/ 	.short	(.L_484 - .L_483)
.L_483:
        /*002c*/ 	.word	0x00000000
        /*0030*/ 	.short	0x000e
        /*0032*/ 	.short	0x0070
        /*0034*/ 	.byte	0x00, 0xf5, 0x21, 0x00


	//----- nvinfo : EIATTR_KPARAM_INFO
	.align		4
.L_484:
        /*0038*/ 	.byte	0x04, 0x17
        /*003a*/ 	.short	(.L_486 - .L_485)
.L_485:
        /*003c*/ 	.word	0x00000000
        /*0040*/ 	.short	0x000d
        /*0042*/ 	.short	0x0068
        /*0044*/ 	.byte	0x00, 0xf0, 0x21, 0x00


	//----- nvinfo : EIATTR_KPARAM_INFO
	.align		4
.L_486:
        /*0048*/ 	.byte	0x04, 0x17
        /*004a*/ 	.short	(.L_488 - .L_487)
.L_487:
        /*004c*/ 	.word	0x00000000
        /*0050*/ 	.short	0x000c
        /*0052*/ 	.short	0x0060
        /*0054*/ 	.byte	0x00, 0xf5, 0x21, 0x00


	//----- nvinfo : EIATTR_KPARAM_INFO
	.align		4
.L_488:
        /*0058*/ 	.byte	0x04, 0x17
        /*005a*/ 	.short	(.L_490 - .L_489)
.L_489:
        /*005c*/ 	.word	0x00000000
        /*0060*/ 	.short	0x000b
        /*0062*/ 	.short	0x0058
        /*0064*/ 	.byte	0x00, 0xf5, 0x21, 0x00


	//----- nvinfo : EIATTR_KPARAM_INFO
	.align		4
.L_490:
        /*0068*/ 	.byte	0x04, 0x17
        /*006a*/ 	.short	(.L_492 - .L_491)
.L_491:
        /*006c*/ 	.word	0x00000000
        /*0070*/ 	.short	0x000a
        /*0072*/ 	.short	0x0050
        /*0074*/ 	.byte	0x00, 0xf0, 0x21, 0x00


	//----- nvinfo : EIATTR_KPARAM_INFO
	.align		4
.L_492:
        /*0078*/ 	.byte	0x04, 0x17
        /*007a*/ 	.short	(.L_494 - .L_493)
.L_493:
        /*007c*/ 	.word	0x00000000
        /*0080*/ 	.short	0x0009
        /*0082*/ 	.short	0x0048
        /*0084*/ 	.byte	0x00, 0xf0, 0x21, 0x00


	//----- nvinfo : EIATTR_KPARAM_INFO
	.align		4
.L_494:
        /*0088*/ 	.byte	0x04, 0x17
        /*008a*/ 	.short	(.L_496 - .L_495)
.L_495:
        /*008c*/ 	.word	0x00000000
        /*0090*/ 	.short	0x0008
        /*0092*/ 	.short	0x0040
        /*0094*/ 	.byte	0x00, 0xf0, 0x21, 0x00


	//----- nvinfo : EIATTR_KPARAM_INFO
	.align		4
.L_496:
        /*0098*/ 	.byte	0x04, 0x17
        /*009a*/ 	.short	(.L_498 - .L_497)
.L_497:
        /*009c*/ 	.word	0x00000000
        /*00a0*/ 	.short	0x0007
        /*00a2*/ 	.short	0x0038
        /*00a4*/ 	.byte	0x00, 0xf0, 0x21, 0x00


	//----- nvinfo : EIATTR_KPARAM_INFO
	.align		4
.L_498:
        /*00a8*/ 	.byte	0x04, 0x17
        /*00aa*/ 	.short	(.L_500 - .L_499)
.L_499:
        /*00ac*/ 	.word	0x00000000
        /*00b0*/ 	.short	0x0006
        /*00b2*/ 	.short	0x0030
        /*00b4*/ 	.byte	0x00, 0xf5, 0x21, 0x00


	//----- nvinfo : EIATTR_KPARAM_INFO
	.align		4
.L_500:
        /*00b8*/ 	.byte	0x04, 0x17
        /*00ba*/ 	.short	(.L_502 - .L_501)
.L_501:
        /*00bc*/ 	.word	0x00000000
        /*00c0*/ 	.short	0x0005
        /*00c2*/ 	.short	0x0028
        /*00c4*/ 	.byte	0x00, 0xf5, 0x21, 0x00


	//----- nvinfo : EIATTR_KPARAM_INFO
	.align		4
.L_502:
        /*00c8*/ 	.byte	0x04, 0x17
        /*00ca*/ 	.short	(.L_504 - .L_503)
.L_503:
        /*00cc*/ 	.word	0x00000000
        /*00d0*/ 	.short	0x0004
        /*00d2*/ 	.short	0x0020
        /*00d4*/ 	.byte	0x00, 0xf5, 0x21, 0x00


	//----- nvinfo : EIATTR_KPARAM_INFO
	.align		4
.L_504:
        /*00d8*/ 	.byte	0x04, 0x17
        /*00da*/ 	.short	(.L_506 - .L_505)
.L_505:
        /*00dc*/ 	.word	0x00000000
        /*00e0*/ 	.short	0x0003
        /*00e2*/ 	.short	0x0018
        /*00e4*/ 	.byte	0x00, 0xf5, 0x21, 0x00


	//----- nvinfo : EIATTR_KPARAM_INFO
	.align		4
.L_506:
        /*00e8*/ 	.byte	0x04, 0x17
        /*00ea*/ 	.short	(.L_508 - .L_507)
.L_507:
        /*00ec*/ 	.word	0x00000000
        /*00f0*/ 	.short	0x0002
        /*00f2*/ 	.short	0x0010
        /*00f4*/ 	.byte	0x00, 0xf5, 0x21, 0x00


	//----- nvinfo : EIATTR_KPARAM_INFO
	.align		4
.L_508:
        /*00f8*/ 	.byte	0x04, 0x17
        /*00fa*/ 	.short	(.L_510 - .L_509)
.L_509:
        /*00fc*/ 	.word	0x00000000
        /*0100*/ 	.short	0x0001
        /*0102*/ 	.short	0x0008
        /*0104*/ 	.byte	0x00, 0xf5, 0x21, 0x00


	//----- nvinfo : EIATTR_KPARAM_INFO
	.align		4
.L_510:
        /*0108*/ 	.byte	0x04, 0x17
        /*010a*/ 	.short	(.L_512 - .L_511)
.L_511:
        /*010c*/ 	.word	0x00000000
        /*0110*/ 	.short	0x0000
        /*0112*/ 	.short	0x0000
        /*0114*/ 	.byte	0x00, 0xf5, 0x21, 0x00


	//----- nvinfo : EIATTR_SPARSE_MMA_MASK
	.align		4
.L_512:
        /*0118*/ 	.byte	0x03, 0x50
        /*011a*/ 	.short	0x0000


	//----- nvinfo : EIATTR_MAXREG_COUNT
	.align		4
        /*011c*/ 	.byte	0x03, 0x1b
        /*011e*/ 	.short	0x00ff


	//----- nvinfo : EIATTR_NUM_BARRIERS
	.align		4
        /*0120*/ 	.byte	0x02, 0x4c
        /*0122*/ 	.byte	0x01
	.zero		1


	//----- nvinfo : EIATTR_MERCURY_ISA_VERSION
	.align		4
        /*0124*/ 	.byte	0x03, 0x5f
        /*0126*/ 	.short	0x0101


	//----- nvinfo : EIATTR_INT_WARP_WIDE_INSTR_OFFSETS
	.align		4
        /*0128*/ 	.byte	0x04, 0x31
        /*012a*/ 	.short	(.L_514 - .L_513)


	//   ....[0]....
.L_513:
        /*012c*/ 	.word	0x00000c80


	//   ....[1]....
        /*0130*/ 	.word	0x00001440


	//   ....[2]....
        /*0134*/ 	.word	0x00001f10


	//   ....[3]....
        /*0138*/ 	.word	0x000028a0


	//   ....[4]....
        /*013c*/ 	.word	0x000031d0


	//   ....[5]....
        /*0140*/ 	.word	0x000038e0


	//----- nvinfo : EIATTR_VRC_CTA_INIT_COUNT
	.align		4
.L_514:
        /*0144*/ 	.byte	0x02, 0x4a
	.zero		1
	.zero		1


	//----- nvinfo : EIATTR_EXIT_INSTR_OFFSETS
	.align		4
        /*0148*/ 	.byte	0x04, 0x1c
        /*014a*/ 	.short	(.L_516 - .L_515)


	//   ....[0]....
.L_515:
        /*014c*/ 	.word	0x00000050


	//   ....[1]....
        /*0150*/ 	.word	0x00003b20


	//   ....[2]....
        /*0154*/ 	.word	0x00003bb0


	//----- nvinfo : EIATTR_CRS_STACK_SIZE
	.align		4
.L_516:
        /*0158*/ 	.byte	0x04, 0x1e
        /*015a*/ 	.short	(.L_518 - .L_517)
.L_517:
        /*015c*/ 	.word	0x00000000


	//----- nvinfo : EIATTR_CBANK_PARAM_SIZE
	.align		4
.L_518:
        /*0160*/ 	.byte	0x03, 0x19
        /*0162*/ 	.short	0x0088


	//----- nvinfo : EIATTR_PARAM_CBANK
	.align		4
        /*0164*/ 	.byte	0x04, 0x0a
        /*0166*/ 	.short	(.L_520 - .L_519)
	.align		4
.L_519:
        /*0168*/ 	.word	index@(.nv.constant0._Z7ConvertPyS_S_S_S_S_S_yyyyS_S_yS_yS_)
        /*016c*/ 	.short	0x0380
        /*016e*/ 	.short	0x0088


	//----- nvinfo : EIATTR_SW_WAR
	.align		4
.L_520:
        /*0170*/ 	.byte	0x04, 0x36
        /*0172*/ 	.short	(.L_522 - .L_521)
.L_521:
        /*0174*/ 	.word	0x00000008
.L_522:


//--------------------- .nv.info._Z9Find_sizePyS_S_S_S_yyyyS_yS_y --------------------------
	.section	.nv.info._Z9Find_sizePyS_S_S_S_yyyyS_yS_y,"",@"SHT_CUDA_INFO"
	.sectionflags	@""
	.align	4


	//----- nvinfo : EIATTR_CUDA_API_VERSION
	.align		4
        /*0000*/ 	.byte	0x04, 0x37
        /*0002*/ 	.short	(.L_524 - .L_523)
.L_523:
        /*0004*/ 	.word	0x00000082


	//----- nvinfo : EIATTR_KPARAM_INFO
	.align		4
.L_524:
        /*0008*/ 	.byte	0x04, 0x17
        /*000a*/ 	.short	(.L_526 - .L_525)
.L_525:
        /*000c*/ 	.word	0x00000000
        /*0010*/ 	.short	0x000c
        /*0012*/ 	.short	0x0060
        /*0014*/ 	.byte	0x00, 0xf0, 0x21, 0x00


	//----- nvinfo : EIATTR_KPARAM_INFO
	.align		4
.L_526:
        /*0018*/ 	.byte	0x04, 0x17
        /*001a*/ 	.short	(.L_528 - .L_527)
.L_527:
        /*001c*/ 	.word	0x00000000
        /*0020*/ 	.short	0x000b
        /*0022*/ 	.short	0x0058
        /*0024*/ 	.byte	0x00, 0xf5, 0x21, 0x00


	//----- nvinfo : EIATTR_KPARAM_INFO
	.align		4
.L_528:
        /*0028*/ 	.byte	0x04, 0x17
        /*002a*/ 	.short	(.L_530 - .L_529)
.L_529:
        /*002c*/ 	.word	0x00000000
        /*0030*/ 	.short	0x000a
        /*0032*/ 	.short	0x0050
        /*0034*/ 	.byte	0x00, 0xf0, 0x21, 0x00


	//----- nvinfo : EIATTR_KPARAM_INFO
	.align		4
.L_530:
        /*0038*/ 	.byte	0x04, 0x17
        /*003a*/ 	.short	(.L_532 - .L_531)
.L_531:
        /*003c*/ 	.word	0x00000000
        /*0040*/ 	.short	0x0009
        /*0042*/ 	.short	0x0048
        /*0044*/ 	.byte	0x00, 0xf5, 0x21, 0x00


	//----- nvinfo : EIATTR_KPARAM_INFO
	.align		4
.L_532:
        /*0048*/ 	.byte	0x04, 0x17
        /*004a*/ 	.short	(.L_534 - .L_533)
.L_533:
        /*004c*/ 	.word	0x00000000
        /*0050*/ 	.short	0x0008
        /*0052*/ 	.short	0x0040
        /*0054*/ 	.byte	0x00, 0xf0, 0x21, 0x00


	//----- nvinfo : EIATTR_KPARAM_INFO
	.align		4
.L_534:
        /*0058*/ 	.byte	0x04, 0x17
        /*005a*/ 	.short	(.L_536 - .L_535)
.L_535:
        /*005c*/ 	.word	0x00000000
        /*0060*/ 	.short	0x0007
        /*0062*/ 	.short	0x0038
        /*0064*/ 	.byte	0x00, 0xf0, 0x21, 0x00


	//----- nvinfo : EIATTR_KPARAM_INFO
	.align		4
.L_536:
        /*0068*/ 	.byte	0x04, 0x17
        /*006a*/ 	.short	(.L_538 - .L_537)
.L_537:
        /*006c*/ 	.word	0x00000000
        /*0070*/ 	.short	0x0006
        /*0072*/ 	.short	0x0030
        /*0074*/ 	.byte	0x00, 0xf0, 0x21, 0x00


	//----- nvinfo : EIATTR_KPARAM_INFO
	.align		4
.L_538:
        /*0078*/ 	.byte	0x04, 0x17
        /*007a*/ 	.short	(.L_540 - .L_539)
.L_539:
        /*007c*/ 	.word	0x00000000
        /*0080*/ 	.short	0x0005
        /*0082*/ 	.short	0x0028
        /*0084*/ 	.byte	0x00, 0xf0, 0x21, 0x00


	//----- nvinfo : EIATTR_KPARAM_INFO
	.align		4
.L_540:
        /*0088*/ 	.byte	0x04, 0x17
        /*008a*/ 	.short	(.L_542 - .L_541)
.L_541:
        /*008c*/ 	.word	0x00000000
        /*0090*/ 	.short	0x0004
        /*0092*/ 	.short	0x0020
        /*0094*/ 	.byte	0x00, 0xf5, 0x21, 0x00


	//----- nvinfo : EIATTR_KPARAM_INFO
	.align		4
.L_542:
        /*0098*/ 	.byte	0x04, 0x17
        /*009a*/ 	.short	(.L_544 - .L_543)
.L_543:
        /*009c*/ 	.word	0x00000000
        /*00a0*/ 	.short	0x0003
        /*00a2*/ 	.short	0x0018
        /*00a4*/ 	.byte	0x00, 0xf5, 0x21, 0x00


	//----- nvinfo : EIATTR_KPARAM_INFO
	.align		4
.L_544:
        /*00a8*/ 	.byte	0x04, 0x17
        /*00aa*/ 	.short	(.L_546 - .L_545)
.L_545:
        /*00ac*/ 	.word	0x00000000
        /*00b0*/ 	.short	0x0002
        /*00b2*/ 	.short	0x0010
        /*00b4*/ 	.byte	0x00, 0xf5, 0x21, 0x00


	//----- nvinfo : EIATTR_KPARAM_INFO
	.align		4
.L_546:
        /*00b8*/ 	.byte	0x04, 0x17
        /*00ba*/ 	.short	(.L_548 - .L_547)
.L_547:
        /*00bc*/ 	.word	0x00000000
        /*00c0*/ 	.short	0x0001
        /*00c2*/ 	.short	0x0008
        /*00c4*/ 	.byte	0x00, 0xf5, 0x21, 0x00


	//----- nvinfo : EIATTR_KPARAM_INFO
	.align		4
.L_548:
        /*00c8*/ 	.byte	0x04, 0x17
        /*00ca*/ 	.short	(.L_550 - .L_549)
.L_549:
        /*00cc*/ 	.word	0x00000000
        /*00d0*/ 	.short	0x0000
        /*00d2*/ 	.short	0x0000
        /*00d4*/ 	.byte	0x00, 0xf5, 0x21, 0x00


	//----- nvinfo : EIATTR_SPARSE_MMA_MASK
	.align		4
.L_550:
        /*00d8*/ 	.byte	0x03, 0x50
        /*00da*/ 	.short	0x0000


	//----- nvinfo : EIATTR_MAXREG_COUNT
	.align		4
        /*00dc*/ 	.byte	0x03, 0x1b
        /*00de*/ 	.short	0x00ff


	//----- nvinfo : EIATTR_NUM_BARRIERS
	.align		4
        /*00e0*/ 	.byte	0x02, 0x4c
        /*00e2*/ 	.byte	0x01
	.zero		1


	//----- nvinfo : EIATTR_MERCURY_ISA_VERSION
	.align		4
        /*00e4*/ 	.byte	0x03, 0x5f
        /*00e6*/ 	.short	0x0101


	//----- nvinfo : EIATTR_INT_WARP_WIDE_INSTR_OFFSETS
	.align		4
        /*00e8*/ 	.byte	0x04, 0x31
        /*00ea*/ 	.short	(.L_552 - .L_551)


	//   ....[0]....
.L_551:
        /*00ec*/ 	.word	0x00000a40


	//   ....[1]....
        /*00f0*/ 	.word	0x00001040


	//   ....[2]....
        /*00f4*/ 	.word	0x00001900


	//   ....[3]....
        /*00f8*/ 	.word	0x00002080


	//   ....[4]....
        /*00fc*/ 	.word	0x00002740


	//   ....[5]....
        /*0100*/ 	.word	0x00002c50


	//----- nvinfo : EIATTR_VRC_CTA_INIT_COUNT
	.align		4
.L_552:
        /*0104*/ 	.byte	0x02, 0x4a
	.zero		1
	.zero		1


	//----- nvinfo : EIATTR_EXIT_INSTR_OFFSETS
	.align		4
        /*0108*/ 	.byte	0x04, 0x1c
        /*010a*/ 	.short	(.L_554 - .L_553)


	//   ....[0]....
.L_553:
        /*010c*/ 	.word	0x00000050


	//   ....[1]....
        /*0110*/ 	.word	0x00002db0


	//   ....[2]....
        /*0114*/ 	.word	0x00002e60


	//----- nvinfo : EIATTR_CRS_STACK_SIZE
	.align		4
.L_554:
        /*0118*/ 	.byte	0x04, 0x1e
        /*011a*/ 	.short	(.L_556 - .L_555)
.L_555:
        /*011c*/ 	.word	0x00000000


	//----- nvinfo : EIATTR_CBANK_PARAM_SIZE
	.align		4
.L_556:
        /*0120*/ 	.byte	0x03, 0x19
        /*0122*/ 	.short	0x0068


	//----- nvinfo : EIATTR_PARAM_CBANK
	.align		4
        /*0124*/ 	.byte	0x04, 0x0a
        /*0126*/ 	.short	(.L_558 - .L_557)
	.align		4
.L_557:
        /*0128*/ 	.word	index@(.nv.constant0._Z9Find_sizePyS_S_S_S_yyyyS_yS_y)
        /*012c*/ 	.short	0x0380
        /*012e*/ 	.short	0x0068


	//----- nvinfo : EIATTR_SW_WAR
	.align		4
.L_558:
        /*0130*/ 	.byte	0x04, 0x36
        /*0132*/ 	.short	(.L_560 - .L_559)
.L_559:
        /*0134*/ 	.word	0x00000008
.L_560:


//--------------------- .nv.info._Z16find_halo_nodes1PyS_PxyS_S_y --------------------------
	.section	.nv.info._Z16find_halo_nodes1PyS_PxyS_S_y,"",@"SHT_CUDA_INFO"
	.sectionflags	@""
	.align	4


	//----- nvinfo : EIATTR_CUDA_API_VERSION
	.align		4
        /*0000*/ 	.byte	0x04, 0x37
        /*0002*/ 	.short	(.L_562 - .L_561)
.L_561:
        /*0004*/ 	.word	0x00000082


	//----- nvinfo : EIATTR_KPARAM_INFO
	.align		4
.L_562:
        /*0008*/ 	.byte	0x04, 0x17
        /*000a*/ 	.short	(.L_564 - .L_563)
.L_563:
        /*000c*/ 	.word	0x00000000
        /*0010*/ 	.short	0x0006
        /*0012*/ 	.short	0x0030
        /*0014*/ 	.byte	0x00, 0xf0, 0x21, 0x00


	//----- nvinfo : EIATTR_KPARAM_INFO
	.align		4
.L_564:
        /*0018*/ 	.byte	0x04, 0x17
        /*001a*/ 	.short	(.L_566 - .L_565)
.L_565:
        /*001c*/ 	.word	0x00000000
        /*0020*/ 	.short	0x0005
        /*0022*/ 	.short	0x0028
        /*0024*/ 	.byte	0x00, 0xf5, 0x21, 0x00


	//----- nvinfo : EIATTR_KPARAM_INFO
	.align		4
.L_566:
        /*0028*/ 	.byte	0x04, 0x17
        /*002a*/ 	.short	(.L_568 - .L_567)
.L_567:
        /*002c*/ 	.word	0x00000000
        /*0030*/ 	.short	0x0004
        /*0032*/ 	.short	0x0020
        /*0034*/ 	.byte	0x00, 0xf5, 0x21, 0x00


	//----- nvinfo : EIATTR_KPARAM_INFO
	.align		4
.L_568:
        /*0038*/ 	.byte	0x04, 0x17
        /*003a*/ 	.short	(.L_570 - .L_569)
.L_569:
        /*003c*/ 	.word	0x00000000
        /*0040*/ 	.short	0x0003
        /*0042*/ 	.short	0x0018
        /*0044*/ 	.byte	0x00, 0xf0, 0x21, 0x00


	//----- nvinfo : EIATTR_KPARAM_INFO
	.align		4
.L_570:
        /*0048*/ 	.byte	0x04, 0x17
        /*004a*/ 	.short	(.L_572 - .L_571)
.L_571:
        /*004c*/ 	.word	0x00000000
        /*0050*/ 	.short	0x0002
        /*0052*/ 	.short	0x0010
        /*0054*/ 	.byte	0x00, 0xf5, 0x21, 0x00


	//----- nvinfo : EIATTR_KPARAM_INFO
	.align		4
.L_572:
        /*0058*/ 	.byte	0x04, 0x17
        /*005a*/ 	.short	(.L_574 - .L_573)
.L_573:
        /*005c*/ 	.word	0x00000000
        /*0060*/ 	.short	0x0001
        /*0062*/ 	.short	0x0008
        /*0064*/ 	.byte	0x00, 0xf5, 0x21, 0x00


	//----- nvinfo : EIATTR_KPARAM_INFO
	.align		4
.L_574:
        /*0068*/ 	.byte	0x04, 0x17
        /*006a*/ 	.short	(.L_576 - .L_575)
.L_575:
        /*006c*/ 	.word	0x00000000
        /*0070*/ 	.short	0x0000
        /*0072*/ 	.short	0x0000
        /*0074*/ 	.byte	0x00, 0xf5, 0x21, 0x00


	//----- nvinfo : EIATTR_SPARSE_MMA_MASK
	.align		4
.L_576:
        /*0078*/ 	.byte	0x03, 0x50
        /*007a*/ 	.short	0x0000


	//----- nvinfo : EIATTR_MAXREG_COUNT
	.align		4
        /*007c*/ 	.byte	0x03, 0x1b
        /*007e*/ 	.short	0x00ff


	//----- nvinfo : EIATTR_MERCURY_ISA_VERSION
	.align		4
        /*0080*/ 	.byte	0x03, 0x5f
        /*0082*/ 	.short	0x0101


	//----- nvinfo : EIATTR_INT_WARP_WIDE_INSTR_OFFSETS
	.align		4
        /*0084*/ 	.byte	0x04, 0x31
        /*0086*/ 	.short	(.L_578 - .L_577)


	//   ....[0]....
.L_577:
        /*0088*/ 	.word	0x00000550


	//   ....[1]....
        /*008c*/ 	.word	0x00000660


	//   ....[2]....
        /*0090*/ 	.word	0x00000670


	//   ....[3]....
        /*0094*/ 	.word	0x00000ad0


	//   ....[4]....
        /*0098*/ 	.word	0x00000bd0


	//   ....[5]....
        /*009c*/ 	.word	0x00000be0


	//   ....[6]....
        /*00a0*/ 	.word	0x00000f10


	//   ....[7]....
        /*00a4*/ 	.word	0x00001010


	//   ....[8]....
        /*00a8*/ 	.word	0x00001020


	//   ....[9]....
        /*00ac*/ 	.word	0x00001220


	//   ....[10]....
        /*00b0*/ 	.word	0x00001320


	//   ....[11]....
        /*00b4*/ 	.word	0x00001330


	//   ....[12]....
        /*00b8*/ 	.word	0x00001530


	//   ....[13]....
        /*00bc*/ 	.word	0x00001630


	//   ....[14]....
        /*00c0*/ 	.word	0x00001640


	//   ....[15]....
        /*00c4*/ 	.word	0x00001840


	//   ....[16]....
        /*00c8*/ 	.word	0x00001940


	//   ....[17]....
        /*00cc*/ 	.word	0x00001950


	//----- nvinfo : EIATTR_VRC_CTA_INIT_COUNT
	.align		4
.L_578:
        /*00d0*/ 	.byte	0x02, 0x4a
	.zero		1
	.zero		1


	//----- nvinfo : EIATTR_EXIT_INSTR_OFFSETS
	.align		4
        /*00d4*/ 	.byte	0x04, 0x1c
        /*00d6*/ 	.short	(.L_580 - .L_579)


	//   ....[0]....
.L_579:
        /*00d8*/ 	.word	0x00000050


	//   ....[1]....
        /*00dc*/ 	.word	0x00000170


	//   ....[2]....
        /*00e0*/ 	.word	0x000007c0


	//   ....[3]....
        /*00e4*/ 	.word	0x00000d40


	//   ....[4]....
        /*00e8*/ 	.word	0x00001ab0


	//----- nvinfo : EIATTR_CRS_STACK_SIZE
	.align		4
.L_580:
        /*00ec*/ 	.byte	0x04, 0x1e
        /*00ee*/ 	.short	(.L_582 - .L_581)
.L_581:
        /*00f0*/ 	.word	0x00000000


	//----- nvinfo : EIATTR_CBANK_PARAM_SIZE
	.align		4
.L_582:
        /*00f4*/ 	.byte	0x03, 0x19
        /*00f6*/ 	.short	0x0038


	//----- nvinfo : EIATTR_PARAM_CBANK
	.align		4
        /*00f8*/ 	.byte	0x04, 0x0a
        /*00fa*/ 	.short	(.L_584 - .L_583)
	.align		4
.L_583:
        /*00fc*/ 	.word	index@(.nv.constant0._Z16find_halo_nodes1PyS_PxyS_S_y)
        /*0100*/ 	.short	0x0380
        /*0102*/ 	.short	0x0038


	//----- nvinfo : EIATTR_SW_WAR
	.align		4
.L_584:
        /*0104*/ 	.byte	0x04, 0x36
        /*0106*/ 	.short	(.L_586 - .L_585)
.L_585:
        /*0108*/ 	.word	0x00000008
.L_586:


//--------------------- .nv.callgraph             --------------------------
	.section	.nv.callgraph,"",@"SHT_CUDA_CALLGRAPH"
	.align	4
	.sectionentsize	8
	.align		4
        /*0000*/ 	.word	0x00000000
	.align		4
        /*0004*/ 	.word	0xffffffff
	.align		4
        /*0008*/ 	.word	index@(_Z15sorting_col_idxPyS_S_y)
	.align		4
        /*000c*/ 	.word	index@(vprintf)
	.align		4
        /*0010*/ 	.word	0x00000000
	.align		4
        /*0014*/ 	.word	0xfffffffe
	.align		4
        /*0018*/ 	.word	0x00000000
	.align		4
        /*001c*/ 	.word	0xfffffffd
	.align		4
        /*0020*/ 	.word	0x00000000
	.align		4
        /*0024*/ 	.word	0xfffffffc


//--------------------- .nv.constant4             --------------------------
	.section	.nv.constant4,"a",@progbits
	.align	8
	.align		8
.nv.constant4:
        /*0000*/ 	.dword	_ZN34_INTERNAL_fb0a03ef_4_k_cu_efc789ea4cuda3std3__45__cpo5beginE
	.align		8
        /*0008*/ 	.dword	_ZN34_INTERNAL_fb0a03ef_4_k_cu_efc789ea4cuda3std3__45__cpo3endE
	.align		8
        /*0010*/ 	.dword	_ZN34_INTERNAL_fb0a03ef_4_k_cu_efc789ea4cuda3std3__45__cpo6cbeginE
	.align		8
        /*0018*/ 	.dword	_ZN34_INTERNAL_fb0a03ef_4_k_cu_efc789ea4cuda3std3__45__cpo4cendE
	.align		8
        /*0020*/ 	.dword	_ZN34_INTERNAL_fb0a03ef_4_k_cu_efc789ea4cuda3std3__45__cpo6rbeginE
	.align		8
        /*0028*/ 	.dword	_ZN34_INTERNAL_fb0a03ef_4_k_cu_efc789ea4cuda3std3__45__cpo4rendE
	.align		8
        /*0030*/ 	.dword	_ZN34_INTERNAL_fb0a03ef_4_k_cu_efc789ea4cuda3std3__45__cpo7crbeginE
	.align		8
        /*0038*/ 	.dword	_ZN34_INTERNAL_fb0a03ef_4_k_cu_efc789ea4cuda3std3__45__cpo5crendE
	.align		8
        /*0040*/ 	.dword	_ZN34_INTERNAL_fb0a03ef_4_k_cu_efc789ea4cuda3std3__436_GLOBAL__N__fb0a03ef_4_k_cu_efc789ea6ignoreE
	.align		8
        /*0048*/ 	.dword	_ZN34_INTERNAL_fb0a03ef_4_k_cu_efc789ea4cuda3std3__419piecewise_constructE
	.align		8
        /*0050*/ 	.dword	_ZN34_INTERNAL_fb0a03ef_4_k_cu_efc789ea4cuda3std3__48in_placeE
	.align		8
        /*0058*/ 	.dword	_ZN34_INTERNAL_fb0a03ef_4_k_cu_efc789ea4cuda3std3__420unreachable_sentinelE
	.align		8
        /*0060*/ 	.dword	_ZN34_INTERNAL_fb0a03ef_4_k_cu_efc789ea4cuda3std3__47nulloptE
	.align		8
        /*0068*/ 	.dword	_ZN34_INTERNAL_fb0a03ef_4_k_cu_efc789ea4cuda3std3__48unexpectE
	.align		8
        /*0070*/ 	.dword	_ZN34_INTERNAL_fb0a03ef_4_k_cu_efc789ea4cuda3std6ranges3__45__cpo4swapE
	.align		8
        /*0078*/ 	.dword	_ZN34_INTERNAL_fb0a03ef_4_k_cu_efc789ea4cuda3std6ranges3__45__cpo9iter_moveE
	.align		8
        /*0080*/ 	.dword	_ZN34_INTERNAL_fb0a03ef_4_k_cu_efc789ea4cuda3std6ranges3__45__cpo5beginE
	.align		8
        /*0088*/ 	.dword	_ZN34_INTERNAL_fb0a03ef_4_k_cu_efc789ea4cuda3std6ranges3__45__cpo3endE
	.align		8
        /*0090*/ 	.dword	_ZN34_INTERNAL_fb0a03ef_4_k_cu_efc789ea4cuda3std6ranges3__45__cpo6cbeginE
	.align		8
        /*0098*/ 	.dword	_ZN34_INTERNAL_fb0a03ef_4_k_cu_efc789ea4cuda3std6ranges3__45__cpo4cendE
	.align		8
        /*00a0*/ 	.dword	_ZN34_INTERNAL_fb0a03ef_4_k_cu_efc789ea4cuda3std6ranges3__45__cpo7advanceE
	.align		8
        /*00a8*/ 	.dword	_ZN34_INTERNAL_fb0a03ef_4_k_cu_efc789ea4cuda3std6ranges3__45__cpo9iter_swapE
	.align		8
        /*00b0*/ 	.dword	_ZN34_INTERNAL_fb0a03ef_4_k_cu_efc789ea4cuda3std6ranges3__45__cpo4nextE
	.align		8
        /*00b8*/ 	.dword	_ZN34_INTERNAL_fb0a03ef_4_k_cu_efc789ea4cuda3std6ranges3__45__cpo4prevE
	.align		8
        /*00c0*/ 	.dword	_ZN34_INTERNAL_fb0a03ef_4_k_cu_efc789ea4cuda3std6ranges3__45__cpo4dataE
	.align		8
        /*00c8*/ 	.dword	_ZN34_INTERNAL_fb0a03ef_4_k_cu_efc789ea4cuda3std6ranges3__45__cpo5cdataE
	.align		8
        /*00d0*/ 	.dword	_ZN34_INTERNAL_fb0a03ef_4_k_cu_efc789ea4cuda3std6ranges3__45__cpo4sizeE
	.align		8
        /*00d8*/ 	.dword	_ZN34_INTERNAL_fb0a03ef_4_k_cu_efc789ea4cuda3std6ranges3__45__cpo5ssizeE
	.align		8
        /*00e0*/ 	.dword	_ZN34_INTERNAL_fb0a03ef_4_k_cu_efc789ea4cuda3std6ranges3__45__cpo8distanceE
	.align		8
        /*00e8*/ 	.dword	_ZN34_INTERNAL_fb0a03ef_4_k_cu_efc789ea6thrust24THRUST_300001_SM_1000_NS6system6detail10sequential3seqE
	.align		8
        /*00f0*/ 	.dword	_ZN34_INTERNAL_fb0a03ef_4_k_cu_efc789ea6thrust24THRUST_300001_SM_1000_NS12placeholders2_1E
	.align		8
        /*00f8*/ 	.dword	_ZN34_INTERNAL_fb0a03ef_4_k_cu_efc789ea6thrust24THRUST_300001_SM_1000_NS12placeholders2_2E
	.align		8
        /*0100*/ 	.dword	_ZN34_INTERNAL_fb0a03ef_4_k_cu_efc789ea6thrust24THRUST_300001_SM_1000_NS12placeholders2_3E
	.align		8
        /*0108*/ 	.dword	_ZN34_INTERNAL_fb0a03ef_4_k_cu_efc789ea6thrust24THRUST_300001_SM_1000_NS12placeholders2_4E
	.align		8
        /*0110*/ 	.dword	_ZN34_INTERNAL_fb0a03ef_4_k_cu_efc789ea6thrust24THRUST_300001_SM_1000_NS12placeholders2_5E
	.align		8
        /*0118*/ 	.dword	_ZN34_INTERNAL_fb0a03ef_4_k_cu_efc789ea6thrust24THRUST_300001_SM_1000_NS12placeholders2_6E
	.align		8
        /*0120*/ 	.dword	_ZN34_INTERNAL_fb0a03ef_4_k_cu_efc789ea6thrust24THRUST_300001_SM_1000_NS12placeholders2_7E
	.align		8
        /*0128*/ 	.dword	_ZN34_INTERNAL_fb0a03ef_4_k_cu_efc789ea6thrust24THRUST_300001_SM_1000_NS12placeholders2_8E
	.align		8
        /*0130*/ 	.dword	_ZN34_INTERNAL_fb0a03ef_4_k_cu_efc789ea6thrust24THRUST_300001_SM_1000_NS12placeholders2_9E
	.align		8
        /*0138*/ 	.dword	_ZN34_INTERNAL_fb0a03ef_4_k_cu_efc789ea6thrust24THRUST_300001_SM_1000_NS12placeholders3_10E
	.align		8
        /*0140*/ 	.dword	$str
	.align		8
        /*0148*/ 	.dword	vprintf


//--------------------- .text._ZN3cub18CUB_300001_SM_10006detail10radix_sort30DeviceSegmentedRadixSortKernelINS1_5radix10policy_hubIyNS0_8NullTypeEiE10Policy1000ELb1ELNS0_9SortOrderE0EyS6_PySA_iNS1_21identity_decomposer_tEEEvPKT2_PSC_PKT3_PSG_T4_T5_iiiT7_ --------------------------
	.section	.text._ZN3cub18CUB_300001_SM_10006detail10radix_sort30DeviceSegmentedRadixSortKernelINS1_5radix10policy_hubIyNS0_8NullTypeEiE10Policy1000ELb1ELNS0_9SortOrderE0EyS6_PySA_iNS1_21identity_decomposer_tEEEvPKT2_PSC_PKT3_PSG_T4_T5_iiiT7_,"ax",@progbits
	.align	128
        .global         _ZN3cub18CUB_300001_SM_10006detail10radix_sort30DeviceSegmentedRadixSortKernelINS1_5radix10policy_hubIyNS0_8NullTypeEiE10Policy1000ELb1ELNS0_9SortOrderE0EyS6_PySA_iNS1_21identity_decomposer_tEEEvPKT2_PSC_PKT3_PSG_T4_T5_iiiT7_
        .type           _ZN3cub18CUB_300001_SM_10006detail10radix_sort30DeviceSegmentedRadixSortKernelINS1_5radix10policy_hubIyNS0_8NullTypeEiE10Policy1000ELb1ELNS0_9SortOrderE0EyS6_PySA_iNS1_21identity_decomposer_tEEEvPKT2_PSC_PKT3_PSG_T4_T5_iiiT7_,@function
        .size           _ZN3cub18CUB_300001_SM_10006detail10radix_sort30DeviceSegmentedRadixSortKernelINS1_5radix10policy_hubIyNS0_8NullTypeEiE10Policy1000ELb1ELNS0_9SortOrderE0EyS6_PySA_iNS1_21identity_decomposer_tEEEvPKT2_PSC_PKT3_PSG_T4_T5_iiiT7_,(.L_x_700 - _ZN3cub18CUB_300001_SM_10006detail10radix_sort30DeviceSegmentedRadixSortKernelINS1_5radix10policy_hubIyNS0_8NullTypeEiE10Policy1000ELb1ELNS0_9SortOrderE0EyS6_PySA_iNS1_21identity_decomposer_tEEEvPKT2_PSC_PKT3_PSG_T4_T5_iiiT7_)
        .other          _ZN3cub18CUB_300001_SM_10006detail10radix_sort30DeviceSegmentedRadixSortKernelINS1_5radix10policy_hubIyNS0_8NullTypeEiE10Policy1000ELb1ELNS0_9SortOrderE0EyS6_PySA_iNS1_21identity_decomposer_tEEEvPKT2_PSC_PKT3_PSG_T4_T5_iiiT7_,@"STO_CUDA_ENTRY STV_DEFAULT"
_ZN3cub18CUB_300001_SM_10006detail10radix_sort30DeviceSegmentedRadixSortKernelINS1_5radix10policy_hubIyNS0_8NullTypeEiE10Policy1000ELb1ELNS0_9SortOrderE0EyS6_PySA_iNS1_21identity_decomposer_tEEEvPKT2_PSC_PKT3_PSG_T4_T5_iiiT7_:
.text._ZN3cub18CUB_300001_SM_10006detail10radix_sort30DeviceSegmentedRadixSortKernelINS1_5radix10policy_hubIyNS0_8NullTypeEiE10Policy1000ELb1ELNS0_9SortOrderE0EyS6_PySA_iNS1_21identity_decomposer_tEEEvPKT2_PSC_PKT3_PSG_T4_T5_iiiT7_:
[----:B------:R-:W-:Y:S01]  /*0000*/  LDC R1, c[0x0][0x37c] ;  /* 0x0000df00ff017b82 */ /* 0x000fe20000000800 */
[----:B------:R-:W0:Y:S07]  /*0010*/  S2R R5, SR_CTAID.X ;  /* 0x0000000000057919 */ /* 0x000e2e0000002500 */
[----:B------:R-:W0:Y:S01]  /*0020*/  LDC.64 R12, c[0x0][0x3a8] ;  /* 0x0000ea00ff0c7b82 */ /* 0x000e220000000a00 */
[----:B------:R-:W1:Y:S07]  /*0030*/  LDCU.64 UR10, c[0x0][0x358] ;  /* 0x00006b00ff0a77ac */ /* 0x000e6e0008000a00 */
[----:B------:R-:W2:Y:S01]  /*0040*/  LDC.64 R2, c[0x0][0x3a0] ;  /* 0x0000e800ff027b82 */ /* 0x000ea20000000a00 */
[----:B0-----:R-:W-:-:S04]  /*0050*/  IMAD.WIDE.U32 R12, R5, 0x8, R12 ;  /* 0x00000008050c7825 */ /* 0x001fc800078e000c */
[----:B--2---:R-:W-:Y:S02]  /*0060*/  IMAD.WIDE.U32 R2, R5, 0x8, R2 ;  /* 0x0000000805027825 */ /* 0x004fe400078e0002 */
[----:B-1----:R-:W2:Y:S04]  /*0070*/  LDG.E R12, desc[UR10][R12.64] ;  /* 0x0000000a0c0c7981 */ /* 0x002ea8000c1e1900 */
[----:B------:R-:W2:Y:S02]  /*0080*/  LDG.E R17, desc[UR10][R2.64] ;  /* 0x0000000a02117981 */ /* 0x000ea4000c1e1900 */
[----:B--2---:R-:W-:-:S05]  /*0090*/  IMAD.IADD R13, R12, 0x1, -R17 ;  /* 0x000000010c0d7824 */ /* 0x004fca00078e0a11 */
[----:B------:R-:W-:-:S13]  /*00a0*/  ISETP.GE.AND P0, PT, R13, 0x1, PT ;  /* 0x000000010d00780c */ /* 0x000fda0003f06270 */
[----:B------:R-:W-:Y:S05]  /*00b0*/  @!P0 EXIT ;  /* 0x000000000000894d */ /* 0x000fea0003800000 */
[----:B------:R-:W0:Y:S01]  /*00c0*/  S2R R0, SR_CgaCtaId ;  /* 0x0000000000007919 */ /* 0x000e220000008800 */
[----:B------:R-:W-:Y:S01]  /*00d0*/  MOV R9, 0x400 ;  /* 0x0000040000097802 */ /* 0x000fe20000000f00 */
[----:B------:R-:W1:Y:S01]  /*00e0*/  LDCU.64 UR4, c[0x0][0x380] ;  /* 0x00007000ff0477ac */ /* 0x000e620008000a00 */
[----:B------:R-:W-:Y:S01]  /*00f0*/  ISETP.GE.U32.AND P0, PT, R13, 0x17e80, PT ;  /* 0x00017e800d00780c */ /* 0x000fe20003f06070 */
[----:B------:R-:W2:Y:S01]  /*0100*/  S2R R3, SR_TID.X ;  /* 0x0000000000037919 */ /* 0x000ea20000002100 */
[----:B------:R-:W-:Y:S01]  /*0110*/  IMAD.MOV.U32 R14, RZ, RZ, RZ ;  /* 0x000000ffff0e7224 */ /* 0x000fe200078e00ff */
[----:B------:R-:W-:Y:S01]  /*0120*/  UMOV UR6, 0x1800 ;  /* 0x0000180000067882 */ /* 0x000fe20000000000 */
[----:B------:R-:W-:Y:S01]  /*0130*/  UMOV UR7, 0x0 ;  /* 0x0000000000077882 */ /* 0x000fe20000000000 */
[----:B------:R-:W-:Y:S02]  /*0140*/  IMAD.MOV.U32 R10, RZ, RZ, RZ ;  /* 0x000000ffff0a7224 */ /* 0x000fe400078e00ff */
[----:B------:R-:W-:-:S02]  /*0150*/  IMAD.MOV.U32 R8, RZ, RZ, RZ ;  /* 0x000000ffff087224 */ /* 0x000fc400078e00ff */
[----:B------:R-:W-:Y:S01]  /*0160*/  IMAD.MOV.U32 R19, RZ, RZ, R17 ;  /* 0x000000ffff137224 */ /* 0x000fe200078e0011 */
[----:B-1----:R-:W-:Y:S01]  /*0170*/  UIMAD.WIDE.U32 UR6, UR4, 0x1, UR6 ;  /* 0x00000001040678a5 */ /* 0x002fe2000f8e0006 */
[----:B0-----:R-:W-:Y:S01]  /*0180*/  LEA R9, R0, R9, 0x18 ;  /* 0x0000000900097211 */ /* 0x001fe200078ec0ff */
[----:B------:R-:W-:Y:S01]  /*0190*/  IMAD.MOV.U32 R0, RZ, RZ, RZ ;  /* 0x000000ffff007224 */ /* 0x000fe200078e00ff */
[----:B--2---:R-:W-:-:S03]  /*01a0*/  SHF.R.U32.HI R4, RZ, 0x5, R3 ;  /* 0x00000005ff047819 */ /* 0x004fc60000011603 */
[--C-:B------:R-:W-:Y:S02]  /*01b0*/  IMAD R15, R3, 0x4, R9.reuse ;  /* 0x00000004030f7824 */ /* 0x100fe400078e0209 */
[----:B------:R-:W-:-:S03]  /*01c0*/  IMAD R11, R4, 0x600, R9 ;  /* 0x00000600040b7824 */ /* 0x000fc600078e0209 */
[----:B------:R0:W-:Y:S04]  /*01d0*/  STS [R15], RZ ;  /* 0x000000ff0f007388 */ /* 0x0001e80000000800 */
[----:B------:R0:W-:Y:S04]  /*01e0*/  STS [R15+0x600], RZ ;  /* 0x000600ff0f007388 */ /* 0x0001e80000000800 */
[----:B------:R0:W-:Y:S04]  /*01f0*/  STS [R15+0xc00], RZ ;  /* 0x000c00ff0f007388 */ /* 0x0001e80000000800 */
[----:B------:R0:W-:Y:S04]  /*0200*/  STS [R15+0x1200], RZ ;  /* 0x001200ff0f007388 */ /* 0x0001e80000000800 */
[----:B------:R0:W-:Y:S04]  /*0210*/  STS [R15+0x1800], RZ ;  /* 0x001800ff0f007388 */ /* 0x0001e80000000800 */
[----:B------:R0:W-:Y:S04]  /*0220*/  STS [R15+0x1e00], RZ ;  /* 0x001e00ff0f007388 */ /* 0x0001e80000000800 */
[----:B------:R0:W-:Y:S04]  /*0230*/  STS [R15+0x2400], RZ ;  /* 0x002400ff0f007388 */ /* 0x0001e80000000800 */
[----:B------:R0:W-:Y:S01]  /*0240*/  STS [R15+0x2a00], RZ ;  /* 0x002a00ff0f007388 */ /* 0x0001e20000000800 */
[----:B------:R-:W-:Y:S05]  /*0250*/  @!P0 BRA `(.L_x_0) ;  /* 0x0000000800b08947 */ /* 0x000fea0003800000 */
[----:B------:R-:W-:Y:S01]  /*0260*/  IMAD.MOV.U32 R14, RZ, RZ, RZ ;  /* 0x000000ffff0e7224 */ /* 0x000fe200078e00ff */
[----:B------:R-:W-:Y:S01]  /*0270*/  UIADD3 UR8, UPT, UPT, UR7, UR5, URZ ;  /* 0x0000000507087290 */ /* 0x000fe2000fffe0ff */
[----:B------:R-:W-:-:S11]  /*0280*/  IMAD.MOV.U32 R19, RZ, RZ, R17 ;  /* 0x000000ffff137224 */ /* 0x000fd600078e0011 */
.L_x_4:
[----:B------:R-:W-:Y:S01]  /*0290*/  IMAD.IADD R16, R12, 0x1, -R19 ;  /* 0x000000010c107824 */ /* 0x000fe200078e0a13 */
[----:B-1----:R-:W1:Y:S01]  /*02a0*/  LDCU UR9, c[0x0][0x3b4] ;  /* 0x00007680ff0977ac */ /* 0x002e620008000800 */
[----:B------:R-:W2:Y:S01]  /*02b0*/  LDCU UR12, c[0x0][0x3b8] ;  /* 0x00007700ff0c77ac */ /* 0x000ea20008000800 */
[----:B---3--:R-:W-:-:S05]  /*02c0*/  UMOV UR4, URZ ;  /* 0x000000ff00047c82 */ /* 0x008fca0008000000 */
.L_x_1:
[----:B------:R-:W-:-:S04]  /*02d0*/  IADD3 R4, P0, PT, R3, R19, RZ ;  /* 0x0000001303047210 */ /* 0x000fc80007f1e0ff */
[----:B------:R-:W-:Y:S02]  /*02e0*/  LEA.HI.X.SX32 R5, R19, RZ, 0x1, P0 ;  /* 0x000000ff13057211 */ /* 0x000fe400000f0eff */
[----:B------:R-:W-:-:S04]  /*02f0*/  LEA R20, P0, R4, UR6, 0x3 ;  /* 0x0000000604147c11 */ /* 0x000fc8000f8018ff */
[----:B------:R-:W-:-:S05]  /*0300*/  LEA.HI.X R21, R4, UR8, R5, 0x3, P0 ;  /* 0x0000000804157c11 */ /* 0x000fca00080f1c05 */
[----:B------:R-:W1:Y:S04]  /*0310*/  LDG.E.64 R22, desc[UR10][R20.64+-0x1800] ;  /* 0xffe8000a14167981 */ /* 0x000e68000c1e1b00 */
[----:B---3--:R-:W3:Y:S04]  /*0320*/  LDG.E.64 R24, desc[UR10][R20.64+-0xc00] ;  /* 0xfff4000a14187981 */ /* 0x008ee8000c1e1b00 */
[----:B------:R-:W4:Y:S04]  /*0330*/  LDG.E.64 R26, desc[UR10][R20.64] ;  /* 0x0000000a141a7981 */ /* 0x000f28000c1e1b00 */
[----:B------:R-:W5:Y:S04]  /*0340*/  LDG.E.64 R4, desc[UR10][R20.64+0xc00] ;  /* 0x000c000a14047981 */ /* 0x000f68000c1e1b00 */
[----:B------:R3:W4:Y:S01]  /*0350*/  LDG.E.64 R6, desc[UR10][R20.64+0x1800] ;  /* 0x0018000a14067981 */ /* 0x000722000c1e1b00 */
[----:B------:R-:W-:Y:S01]  /*0360*/  UMOV UR5, 0x1 ;  /* 0x0000000100057882 */ /* 0x000fe20000000000 */
[----:B------:R-:W-:Y:S01]  /*0370*/  UIADD3 UR4, UPT, UPT, UR4, -0x780, URZ ;  /* 0xfffff88004047890 */ /* 0x000fe2000fffe0ff */
[----:B------:R-:W-:Y:S01]  /*0380*/  VIADD R16, R16, 0xfffff880 ;  /* 0xfffff88010107836 */ /* 0x000fe20000000000 */
[----:B--2---:R-:W-:Y:S01]  /*0390*/  USHF.L.U32 UR5, UR5, UR12, URZ ;  /* 0x0000000c05057299 */ /* 0x004fe200080006ff */
[----:B------:R-:W-:Y:S01]  /*03a0*/  VIADD R19, R19, 0x780 ;  /* 0x0000078013137836 */ /* 0x000fe20000000000 */
[----:B------:R-:W-:-:S02]  /*03b0*/  UISETP.NE.AND UP0, UPT, UR4, -0x17e80, UPT ;  /* 0xfffe81800400788c */ /* 0x000fc4000bf05270 */
[----:B------:R-:W-:Y:S01]  /*03c0*/  UIADD3 UR5, UPT, UPT, UR5, -0x1, URZ ;  /* 0xffffffff05057890 */ /* 0x000fe2000fffe0ff */
[----:B------:R-:W-:Y:S01]  /*03d0*/  BAR.SYNC.DEFER_BLOCKING 0x0 ;  /* 0x0000000000007b1d */ /* 0x000fe20000010000 */
[----:B-1----:R-:W-:-:S04]  /*03e0*/  SHF.R.U64 R18, R22, UR9, R23 ;  /* 0x0000000916127c19 */ /* 0x002fc80008001217 */
[----:B------:R-:W-:Y:S02]  /*03f0*/  LOP3.LUT R18, R18, UR5, RZ, 0xc0, !PT ;  /* 0x0000000512127c12 */ /* 0x000fe4000f8ec0ff */
[----:B---3--:R-:W-:Y:S02]  /*0400*/  SHF.R.U64 R20, R24, UR9, R25 ;  /* 0x0000000918147c19 */ /* 0x008fe40008001219 */
[----:B------:R-:W-:Y:S02]  /*0410*/  SHF.R.U32.HI R22, RZ, 0x2, R18 ;  /* 0x00000002ff167819 */ /* 0x000fe40000011612 */
[----:B------:R-:W-:Y:S02]  /*0420*/  LOP3.LUT R23, R18, 0x3, RZ, 0xc0, !PT ;  /* 0x0000000312177812 */ /* 0x000fe400078ec0ff */
[----:B------:R-:W-:Y:S01]  /*0430*/  LOP3.LUT R20, R20, UR5, RZ, 0xc0, !PT ;  /* 0x0000000514147c12 */ /* 0x000fe2000f8ec0ff */
[----:B------:R-:W-:Y:S01]  /*0440*/  IMAD R22, R22, 0x600, R15 ;  /* 0x0000060016167824 */ /* 0x000fe200078e020f */
[----:B-----5:R-:W-:-:S02]  /*0450*/  SHF.R.U64 R4, R4, UR9, R5 ;  /* 0x0000000904047c19 */ /* 0x020fc40008001205 */
[----:B------:R-:W-:Y:S01]  /*0460*/  SHF.R.U32.HI R24, RZ, 0x2, R20 ;  /* 0x00000002ff187819 */ /* 0x000fe20000011614 */
[----:B------:R-:W-:Y:S01]  /*0470*/  IMAD.IADD R22, R22, 0x1, R23 ;  /* 0x0000000116167824 */ /* 0x000fe200078e0217 */
[----:B------:R-:W-:Y:S02]  /*0480*/  LOP3.LUT R23, R20, 0x3, RZ, 0xc0, !PT ;  /* 0x0000000314177812 */ /* 0x000fe400078ec0ff */
[----:B----4-:R-:W-:Y:S01]  /*0490*/  SHF.R.U64 R20, R26, UR9, R27 ;  /* 0x000000091a147c19 */ /* 0x010fe2000800121b */
[----:B------:R-:W-:Y:S01]  /*04a0*/  IMAD R24, R24, 0x600, R15 ;  /* 0x0000060018187824 */ /* 0x000fe200078e020f */
[----:B------:R-:W1:Y:S01]  /*04b0*/  LDS.U8 R18, [R22] ;  /* 0x0000000016127984 */ /* 0x000e620000000000 */
[----:B------:R-:W-:Y:S02]  /*04c0*/  LOP3.LUT R4, R4, UR5, RZ, 0xc0, !PT ;  /* 0x0000000504047c12 */ /* 0x000fe4000f8ec0ff */
[----:B------:R-:W-:Y:S01]  /*04d0*/  IMAD.IADD R23, R24, 0x1, R23 ;  /* 0x0000000118177824 */ /* 0x000fe200078e0217 */
[----:B------:R-:W-:-:S02]  /*04e0*/  LOP3.LUT R20, R20, UR5, RZ, 0xc0, !PT ;  /* 0x0000000514147c12 */ /* 0x000fc4000f8ec0ff */
[----:B------:R-:W-:Y:S02]  /*04f0*/  SHF.R.U64 R6, R6, UR9, R7 ;  /* 0x0000000906067c19 */ /* 0x000fe40008001207 */
[----:B------:R-:W-:Y:S02]  /*0500*/  SHF.R.U32.HI R24, RZ, 0x2, R20 ;  /* 0x00000002ff187819 */ /* 0x000fe40000011614 */
[----:B------:R-:W-:Y:S02]  /*0510*/  LOP3.LUT R25, R20, 0x3, RZ, 0xc0, !PT ;  /* 0x0000000314197812 */ /* 0x000fe400078ec0ff */
[----:B------:R-:W-:Y:S01]  /*0520*/  LOP3.LUT R6, R6, UR5, RZ, 0xc0, !PT ;  /* 0x0000000506067c12 */ /* 0x000fe2000f8ec0ff */
[----:B------:R-:W-:-:S03]  /*0530*/  IMAD R24, R24, 0x600, R15 ;  /* 0x0000060018187824 */ /* 0x000fc600078e020f */
[----:B------:R-:W-:Y:S01]  /*0540*/  LOP3.LUT R7, R6, 0x3, RZ, 0xc0, !PT ;  /* 0x0000000306077812 */ /* 0x000fe200078ec0ff */
[----:B------:R-:W-:Y:S02]  /*0550*/  IMAD.IADD R24, R24, 0x1, R25 ;  /* 0x0000000118187824 */ /* 0x000fe400078e0219 */
[----:B-1----:R-:W-:-:S05]  /*0560*/  VIADD R21, R18, 0x1 ;  /* 0x0000000112157836 */ /* 0x002fca0000000000 */
[----:B------:R1:W-:Y:S04]  /*0570*/  STS.U8 [R22], R21 ;  /* 0x0000001516007388 */ /* 0x0003e80000000000 */
[----:B------:R-:W2:Y:S01]  /*0580*/  LDS.U8 R18, [R23] ;  /* 0x0000000017127984 */ /* 0x000ea20000000000 */
[----:B-1----:R-:W-:Y:S02]  /*0590*/  SHF.R.U32.HI R22, RZ, 0x2, R4 ;  /* 0x00000002ff167819 */ /* 0x002fe40000011604 */
[----:B------:R-:W-:-:S03]  /*05a0*/  LOP3.LUT R21, R4, 0x3, RZ, 0xc0, !PT ;  /* 0x0000000304157812 */ /* 0x000fc600078ec0ff */
[----:B------:R-:W-:-:S04]  /*05b0*/  IMAD R22, R22, 0x600, R15 ;  /* 0x0000060016167824 */ /* 0x000fc800078e020f */
[----:B------:R-:W-:Y:S02]  /*05c0*/  IMAD.IADD R21, R22, 0x1, R21 ;  /* 0x0000000116157824 */ /* 0x000fe400078e0215 */
[----:B--2---:R-:W-:-:S05]  /*05d0*/  VIADD R18, R18, 0x1 ;  /* 0x0000000112127836 */ /* 0x004fca0000000000 */
[----:B------:R1:W-:Y:S04]  /*05e0*/  STS.U8 [R23], R18 ;  /* 0x0000001217007388 */ /* 0x0003e80000000000 */
[----:B------:R-:W2:Y:S01]  /*05f0*/  LDS.U8 R20, [R24] ;  /* 0x0000000018147984 */ /* 0x000ea20000000000 */
[----:B-1----:R-:W-:-:S05]  /*0600*/  SHF.R.U32.HI R18, RZ, 0x2, R6 ;  /* 0x00000002ff127819 */ /* 0x002fca0000011606 */
[----:B------:R-:W-:-:S04]  /*0610*/  IMAD R18, R18, 0x600, R15 ;  /* 0x0000060012127824 */ /* 0x000fc800078e020f */
[----:B------:R-:W-:Y:S02]  /*0620*/  IMAD.IADD R7, R18, 0x1, R7 ;  /* 0x0000000112077824 */ /* 0x000fe400078e0207 */
[----:B--2---:R-:W-:-:S05]  /*0630*/  VIADD R5, R20, 0x1 ;  /* 0x0000000114057836 */ /* 0x004fca0000000000 */
[----:B------:R-:W-:Y:S04]  /*0640*/  STS.U8 [R24], R5 ;  /* 0x0000000518007388 */ /* 0x000fe80000000000 */
[----:B------:R-:W1:Y:S02]  /*0650*/  LDS.U8 R4, [R21] ;  /* 0x0000000015047984 */ /* 0x000e640000000000 */
[----:B-1----:R-:W-:-:S05]  /*0660*/  VIADD R4, R4, 0x1 ;  /* 0x0000000104047836 */ /* 0x002fca0000000000 */
[----:B------:R-:W-:Y:S04]  /*0670*/  STS.U8 [R21], R4 ;  /* 0x0000000415007388 */ /* 0x000fe80000000000 */
[----:B------:R-:W1:Y:S02]  /*0680*/  LDS.U8 R6, [R7] ;  /* 0x0000000007067984 */ /* 0x000e640000000000 */
[----:B-1----:R-:W-:-:S05]  /*0690*/  VIADD R6, R6, 0x1 ;  /* 0x0000000106067836 */ /* 0x002fca0000000000 */
[----:B------:R3:W-:Y:S01]  /*06a0*/  STS.U8 [R7], R6 ;  /* 0x0000000607007388 */ /* 0x0007e20000000000 */
[----:B------:R-:W-:Y:S05]  /*06b0*/  BRA.U UP0, `(.L_x_1) ;  /* 0xfffffffd00047547 */ /* 0x000fea000b83ffff */
[----:B------:R-:W-:Y:S01]  /*06c0*/  BAR.SYNC.DEFER_BLOCKING 0x0 ;  /* 0x0000000000007b1d */ /* 0x000fe20000010000 */
[----:B------:R-:W-:-:S05]  /*06d0*/  ISETP.GT.U32.AND P0, PT, R3, 0xff, PT ;  /* 0x000000ff0300780c */ /* 0x000fca0003f04070 */
[----:B------:R-:W-:Y:S08]  /*06e0*/  BSSY.RECONVERGENT B0, `(.L_x_2) ;  /* 0x0000058000007945 */ /* 0x000ff00003800200 */
[----:B------:R-:W-:Y:S05]  /*06f0*/  @P0 BRA `(.L_x_3) ;  /* 0x0000000400580947 */ /* 0x000fea0003800000 */
[----:B------:R-:W1:Y:S02]  /*0700*/  S2R R4, SR_LANEID ;  /* 0x0000000000047919 */ /* 0x000e640000000000 */
[----:B-1----:R-:W-:-:S05]  /*0710*/  IMAD R4, R4, 0x4, R11 ;  /* 0x0000000404047824 */ /* 0x002fca00078e020b */
[----:B------:R-:W1:Y:S04]  /*0720*/  LDS R5, [R4] ;  /* 0x0000000004057984 */ /* 0x000e680000000800 */
[----:B---3--:R-:W2:Y:S04]  /*0730*/  LDS R6, [R4+0x80] ;  /* 0x0000800004067984 */ /* 0x008ea80000000800 */
[----:B------:R-:W3:Y:S04]  /*0740*/  LDS R22, [R4+0x100] ;  /* 0x0001000004167984 */ /* 0x000ee80000000800 */
[----:B------:R-:W4:Y:S04]  /*0750*/  LDS R23, [R4+0x180] ;  /* 0x0001800004177984 */ /* 0x000f280000000800 */
[----:B------:R-:W5:Y:S04]  /*0760*/  LDS R24, [R4+0x200] ;  /* 0x0002000004187984 */ /* 0x000f680000000800 */
[----:B------:R-:W0:Y:S04]  /*0770*/  LDS R25, [R4+0x280] ;  /* 0x0002800004197984 */ /* 0x000e280000000800 */
[----:B------:R-:W0:Y:S04]  /*0780*/  LDS R26, [R4+0x300] ;  /* 0x00030000041a7984 */ /* 0x000e280000000800 */
[----:B------:R-:W0:Y:S04]  /*0790*/  LDS R27, [R4+0x380] ;  /* 0x00038000041b7984 */ /* 0x000e280000000800 */
[----:B------:R-:W0:Y:S04]  /*07a0*/  LDS R28, [R4+0x400] ;  /* 0x00040000041c7984 */ /* 0x000e280000000800 */
[----:B------:R-:W0:Y:S01]  /*07b0*/  LDS R29, [R4+0x480] ;  /* 0x00048000041d7984 */ /* 0x000e220000000800 */
[----:B-1----:R-:W-:-:S02]  /*07c0*/  PRMT R7, R5, 0x7770, RZ ;  /* 0x0000777005077816 */ /* 0x002fc400000000ff */
[C---:B------:R-:W-:Y:S02]  /*07d0*/  PRMT R21, R5.reuse, 0x7771, RZ ;  /* 0x0000777105157816 */ /* 0x040fe400000000ff */
[C---:B--2---:R-:W-:Y:S02]  /*07e0*/  PRMT R18, R6.reuse, 0x7770, RZ ;  /* 0x0000777006127816 */ /* 0x044fe400000000ff */
[----:B------:R-:W-:Y:S02]  /*07f0*/  PRMT R20, R6, 0x7771, RZ ;  /* 0x0000777106147816 */ /* 0x000fe400000000ff */
[----:B------:R-:W-:Y:S02]  /*0800*/  IADD3 R18, PT, PT, R18, R0, R7 ;  /* 0x0000000012127210 */ /* 0x000fe40007ffe007 */
[----:B------:R-:W-:Y:S02]  /*0810*/  IADD3 R20, PT, PT, R20, R8, R21 ;  /* 0x0000000814147210 */ /* 0x000fe40007ffe015 */
[----:B------:R-:W-:-:S02]  /*0820*/  PRMT R7, R5, 0x7772, RZ ;  /* 0x0000777205077816 */ /* 0x000fc400000000ff */
[----:B------:R-:W-:Y:S02]  /*0830*/  PRMT R0, R6, 0x7772, RZ ;  /* 0x0000777206007816 */ /* 0x000fe400000000ff */
[----:B---3--:R-:W-:Y:S02]  /*0840*/  PRMT R21, R22, 0x7770, RZ ;  /* 0x0000777016157816 */ /* 0x008fe400000000ff */
[----:B----4-:R-:W-:Y:S02]  /*0850*/  PRMT R8, R23, 0x7770, RZ ;  /* 0x0000777017087816 */ /* 0x010fe400000000ff */
[----:B------:R-:W-:Y:S02]  /*0860*/  PRMT R5, R5, 0x7773, RZ ;  /* 0x0000777305057816 */ /* 0x000fe400000000ff */
[----:B------:R-:W-:Y:S02]  /*0870*/  PRMT R6, R6, 0x7773, RZ ;  /* 0x0000777306067816 */ /* 0x000fe400000000ff */
[----:B------:R-:W-:-:S02]  /*0880*/  IADD3 R0, PT, PT, R0, R10, R7 ;  /* 0x0000000a00007210 */ /* 0x000fc40007ffe007 */
[----:B------:R-:W-:Y:S02]  /*0890*/  IADD3 R8, PT, PT, R8, R18, R21 ;  /* 0x0000001208087210 */ /* 0x000fe40007ffe015 */
[----:B------:R-:W-:Y:S02]  /*08a0*/  IADD3 R5, PT, PT, R6, R14, R5 ;  /* 0x0000000e06057210 */ /* 0x000fe40007ffe005 */
[C---:B------:R-:W-:Y:S02]  /*08b0*/  PRMT R7, R22.reuse, 0x7771, RZ ;  /* 0x0000777116077816 */ /* 0x040fe400000000ff */
[C---:B------:R-:W-:Y:S02]  /*08c0*/  PRMT R21, R22.reuse, 0x7772, RZ ;  /* 0x0000777216157816 */ /* 0x040fe400000000ff */
[----:B------:R-:W-:Y:S02]  /*08d0*/  PRMT R6, R23, 0x7771, RZ ;  /* 0x0000777117067816 */ /* 0x000fe400000000ff */
[----:B------:R-:W-:-:S02]  /*08e0*/  PRMT R22, R22, 0x7773, RZ ;  /* 0x0000777316167816 */ /* 0x000fc400000000ff */
[C---:B------:R-:W-:Y:S02]  /*08f0*/  PRMT R10, R23.reuse, 0x7772, RZ ;  /* 0x00007772170a7816 */ /* 0x040fe400000000ff */
[----:B------:R-:W-:Y:S02]  /*0900*/  PRMT R23, R23, 0x7773, RZ ;  /* 0x0000777317177816 */ /* 0x000fe400000000ff */
[----:B------:R-:W-:Y:S02]  /*0910*/  IADD3 R6, PT, PT, R6, R20, R7 ;  /* 0x0000001406067210 */ /* 0x000fe40007ffe007 */
[----:B------:R-:W-:Y:S01]  /*0920*/  IADD3 R5, PT, PT, R23, R5, R22 ;  /* 0x0000000517057210 */ /* 0x000fe20007ffe016 */
[----:B------:R-:W1:Y:S01]  /*0930*/  LDS R20, [R4+0x500] ;  /* 0x0005000004147984 */ /* 0x000e620000000800 */
[----:B------:R-:W-:Y:S02]  /*0940*/  IADD3 R0, PT, PT, R10, R0, R21 ;  /* 0x000000000a007210 */ /* 0x000fe40007ffe015 */
[C---:B-----5:R-:W-:Y:S01]  /*0950*/  PRMT R7, R24.reuse, 0x7770, RZ ;  /* 0x0000777018077816 */ /* 0x060fe200000000ff */
[----:B------:R2:W3:Y:S01]  /*0960*/  LDS R22, [R4+0x580] ;  /* 0x0005800004167984 */ /* 0x0004e20000000800 */
[----:B------:R-:W-:-:S02]  /*0970*/  PRMT R21, R24, 0x7771, RZ ;  /* 0x0000777118157816 */ /* 0x000fc400000000ff */
[C---:B------:R-:W-:Y:S02]  /*0980*/  PRMT R23, R24.reuse, 0x7772, RZ ;  /* 0x0000777218177816 */ /* 0x040fe400000000ff */
[C---:B0-----:R-:W-:Y:S02]  /*0990*/  PRMT R10, R25.reuse, 0x7770, RZ ;  /* 0x00007770190a7816 */ /* 0x041fe400000000ff */
[C---:B------:R-:W-:Y:S02]  /*09a0*/  PRMT R14, R25.reuse, 0x7771, RZ ;  /* 0x00007771190e7816 */ /* 0x040fe400000000ff */
[C---:B------:R-:W-:Y:S02]  /*09b0*/  PRMT R18, R25.reuse, 0x7772, RZ ;  /* 0x0000777219127816 */ /* 0x040fe400000000ff */
[----:B------:R-:W-:Y:S02]  /*09c0*/  PRMT R24, R24, 0x7773, RZ ;  /* 0x0000777318187816 */ /* 0x000fe400000000ff */
[----:B------:R-:W-:-:S02]  /*09d0*/  PRMT R25, R25, 0x7773, RZ ;  /* 0x0000777319197816 */ /* 0x000fc400000000ff */
[----:B------:R-:W-:Y:S02]  /*09e0*/  IADD3 R7, PT, PT, R10, R8, R7 ;  /* 0x000000080a077210 */ /* 0x000fe40007ffe007 */
[----:B------:R-:W-:Y:S02]  /*09f0*/  IADD3 R6, PT, PT, R14, R6, R21 ;  /* 0x000000060e067210 */ /* 0x000fe40007ffe015 */
[----:B------:R-:W-:Y:S02]  /*0a00*/  IADD3 R0, PT, PT, R18, R0, R23 ;  /* 0x0000000012007210 */ /* 0x000fe40007ffe017 */
[C---:B--2---:R-:W-:Y:S02]  /*0a10*/  PRMT R4, R26.reuse, 0x7770, RZ ;  /* 0x000077701a047816 */ /* 0x044fe400000000ff */
[C---:B------:R-:W-:Y:S02]  /*0a20*/  PRMT R21, R26.reuse, 0x7771, RZ ;  /* 0x000077711a157816 */ /* 0x040fe400000000ff */
[----:B------:R-:W-:-:S02]  /*0a30*/  PRMT R23, R26, 0x7772, RZ ;  /* 0x000077721a177816 */ /* 0x000fc400000000ff */
[C---:B------:R-:W-:Y:S02]  /*0a40*/  PRMT R8, R27.reuse, 0x7770, RZ ;  /* 0x000077701b087816 */ /* 0x040fe400000000ff */
[C---:B------:R-:W-:Y:S02]  /*0a50*/  PRMT R10, R27.reuse, 0x7771, RZ ;  /* 0x000077711b0a7816 */ /* 0x040fe400000000ff */
[----:B------:R-:W-:Y:S02]  /*0a60*/  PRMT R14, R27, 0x7772, RZ ;  /* 0x000077721b0e7816 */ /* 0x000fe400000000ff */
[----:B------:R-:W-:Y:S02]  /*0a70*/  IADD3 R5, PT, PT, R25, R5, R24 ;  /* 0x0000000519057210 */ /* 0x000fe40007ffe018 */
[----:B------:R-:W-:Y:S02]  /*0a80*/  PRMT R26, R26, 0x7773, RZ ;  /* 0x000077731a1a7816 */ /* 0x000fe400000000ff */
[----:B------:R-:W-:-:S02]  /*0a90*/  PRMT R27, R27, 0x7773, RZ ;  /* 0x000077731b1b7816 */ /* 0x000fc400000000ff */
[----:B------:R-:W-:Y:S02]  /*0aa0*/  IADD3 R4, PT, PT, R8, R7, R4 ;  /* 0x0000000708047210 */ /* 0x000fe40007ffe004 */
[----:B------:R-:W-:Y:S02]  /*0ab0*/  IADD3 R6, PT, PT, R10, R6, R21 ;  /* 0x000000060a067210 */ /* 0x000fe40007ffe015 */
[----:B------:R-:W-:Y:S02]  /*0ac0*/  IADD3 R0, PT, PT, R14, R0, R23 ;  /* 0x000000000e007210 */ /* 0x000fe40007ffe017 */
[C---:B------:R-:W-:Y:S02]  /*0ad0*/  PRMT R7, R28.reuse, 0x7770, RZ ;  /* 0x000077701c077816 */ /* 0x040fe400000000ff */
        /* <DEDUP_REMOVED lines=11> */
[C---:B-1----:R-:W-:Y:S02]  /*0b90*/  PRMT R7, R20.reuse, 0x7770, RZ ;  /* 0x0000777014077816 */ /* 0x042fe400000000ff */
[C---:B------:R-:W-:Y:S02]  /*0ba0*/  PRMT R21, R20.reuse, 0x7771, RZ ;  /* 0x0000777114157816 */ /* 0x040fe400000000ff */
[----:B------:R-:W-:-:S02]  /*0bb0*/  PRMT R23, R20, 0x7772, RZ ;  /* 0x0000777214177816 */ /* 0x000fc400000000ff */
[C---:B---3--:R-:W-:Y:S02]  /*0bc0*/  PRMT R0, R22.reuse, 0x7770, RZ ;  /* 0x0000777016007816 */ /* 0x048fe400000000ff */
        /* <DEDUP_REMOVED lines=8> */
[----:B------:R-:W-:-:S07]  /*0c50*/  IADD3 R14, PT, PT, R22, R5, R20 ;  /* 0x00000005160e7210 */ /* 0x000fce0007ffe014 */
.L_x_3:
[----:B------:R-:W-:Y:S05]  /*0c60*/  BSYNC.RECONVERGENT B0 ;  /* 0x0000000000007941 */ /* 0x000fea0003800200 */
.L_x_2:
[----:B------:R-:W-:Y:S01]  /*0c70*/  BAR.SYNC.DEFER_BLOCKING 0x0 ;  /* 0x0000000000007b1d */ /* 0x000fe20000010000 */
[----:B------:R-:W-:-:S05]  /*0c80*/  ISETP.GT.AND P0, PT, R16, 0x17e7f, PT ;  /* 0x00017e7f1000780c */ /* 0x000fca0003f04270 */
        /* <DEDUP_REMOVED lines=8> */
[----:B------:R-:W-:Y:S05]  /*0d10*/  @P0 BRA `(.L_x_4) ;  /* 0xfffffff4005c0947 */ /* 0x000fea000383ffff */
.L_x_0:
[----:B------:R-:W-:Y:S01]  /*0d20*/  IMAD.IADD R21, R12, 0x1, -R19 ;  /* 0x000000010c157824 */ /* 0x000fe200078e0a13 */
[----:B------:R-:W2:Y:S04]  /*0d30*/  LDCU UR9, c[0x0][0x3b4] ;  /* 0x00007680ff0977ac */ /* 0x000ea80008000800 */
[----:B------:R-:W-:Y:S01]  /*0d40*/  ISETP.GE.AND P0, PT, R21, 0x780, PT ;  /* 0x000007801500780c */ /* 0x000fe20003f06270 */
[----:B------:R-:W4:-:S12]  /*0d50*/  LDCU UR12, c[0x0][0x3b4] ;  /* 0x00007680ff0c77ac */ /* 0x000f180008000800 */
[----:B------:R-:W-:Y:S05]  /*0d60*/  @!P0 BRA `(.L_x_5) ;  /* 0x00000004000c8947 */ /* 0x000fea0003800000 */
[----:B------:R-:W5:Y:S01]  /*0d70*/  LDCU.64 UR4, c[0x0][0x380] ;  /* 0x00007000ff0477ac */ /* 0x000f620008000a00 */
[----:B------:R-:W0:Y:S01]  /*0d80*/  LDCU UR7, c[0x0][0x3b4] ;  /* 0x00007680ff0777ac */ /* 0x000e220008000800 */
[----:B------:R-:W0:Y:S01]  /*0d90*/  LDCU UR8, c[0x0][0x3b8] ;  /* 0x00007700ff0877ac */ /* 0x000e220008000800 */
[----:B-----5:R-:W-:-:S04]  /*0da0*/  UIADD3 UR4, UP0, UPT, UR4, 0x1800, URZ ;  /* 0x0000180004047890 */ /* 0x020fc8000ff1e0ff */
[----:B0-----:R-:W-:-:S12]  /*0db0*/  UIADD3.X UR5, UPT, UPT, URZ, UR5, URZ, UP0, !UPT ;  /* 0x00000005ff057290 */ /* 0x001fd800087fe4ff */
.L_x_6:
[----:B------:R-:W-:-:S04]  /*0dc0*/  IADD3 R4, P0, PT, R3, R19, RZ ;  /* 0x0000001303047210 */ /* 0x000fc80007f1e0ff */
[----:B0-----:R-:W-:Y:S02]  /*0dd0*/  LEA.HI.X.SX32 R5, R19, RZ, 0x1, P0 ;  /* 0x000000ff13057211 */ /* 0x001fe400000f0eff */
[----:B------:R-:W-:-:S04]  /*0de0*/  LEA R22, P0, R4, UR4, 0x3 ;  /* 0x0000000404167c11 */ /* 0x000fc8000f8018ff */
[----:B------:R-:W-:-:S05]  /*0df0*/  LEA.HI.X R23, R4, UR5, R5, 0x3, P0 ;  /* 0x0000000504177c11 */ /* 0x000fca00080f1c05 */
[----:B------:R-:W5:Y:S04]  /*0e00*/  LDG.E.64 R24, desc[UR10][R22.64+-0x1800] ;  /* 0xffe8000a16187981 */ /* 0x000f68000c1e1b00 */
[----:B------:R-:W2:Y:S04]  /*0e10*/  LDG.E.64 R26, desc[UR10][R22.64+-0xc00] ;  /* 0xfff4000a161a7981 */ /* 0x000ea8000c1e1b00 */
[----:B------:R-:W4:Y:S04]  /*0e20*/  LDG.E.64 R28, desc[UR10][R22.64] ;  /* 0x0000000a161c7981 */ /* 0x000f28000c1e1b00 */
[----:B------:R-:W4:Y:S04]  /*0e30*/  LDG.E.64 R4, desc[UR10][R22.64+0xc00] ;  /* 0x000c000a16047981 */ /* 0x000f28000c1e1b00 */
[----:B---3--:R0:W3:Y:S01]  /*0e40*/  LDG.E.64 R6, desc[UR10][R22.64+0x1800] ;  /* 0x0018000a16067981 */ /* 0x0080e2000c1e1b00 */
[----:B------:R-:W-:Y:S01]  /*0e50*/  UMOV UR6, 0x1 ;  /* 0x0000000100067882 */ /* 0x000fe20000000000 */
[----:B------:R-:W-:Y:S01]  /*0e60*/  VIADD R21, R21, 0xfffff880 ;  /* 0xfffff88015157836 */ /* 0x000fe20000000000 */
[----:B------:R-:W-:Y:S01]  /*0e70*/  USHF.L.U32 UR6, UR6, UR8, URZ ;  /* 0x0000000806067299 */ /* 0x000fe200080006ff */
[----:B------:R-:W-:-:S03]  /*0e80*/  VIADD R19, R19, 0x780 ;  /* 0x0000078013137836 */ /* 0x000fc60000000000 */
[----:B------:R-:W-:Y:S01]  /*0e90*/  UIADD3 UR6, UPT, UPT, UR6, -0x1, URZ ;  /* 0xffffffff06067890 */ /* 0x000fe2000fffe0ff */
[----:B------:R-:W-:Y:S01]  /*0ea0*/  BAR.SYNC.DEFER_BLOCKING 0x0 ;  /* 0x0000000000007b1d */ /* 0x000fe20000010000 */
[----:B------:R-:W-:Y:S02]  /*0eb0*/  ISETP.GT.AND P0, PT, R21, 0x77f, PT ;  /* 0x0000077f1500780c */ /* 0x000fe40003f04270 */
[----:B-----5:R-:W-:-:S04]  /*0ec0*/  SHF.R.U64 R16, R24, UR7, R25 ;  /* 0x0000000718107c19 */ /* 0x020fc80008001219 */
[----:B------:R-:W-:Y:S02]  /*0ed0*/  LOP3.LUT R16, R16, UR6, RZ, 0xc0, !PT ;  /* 0x0000000610107c12 */ /* 0x000fe4000f8ec0ff */
[----:B--2---:R-:W-:Y:S02]  /*0ee0*/  SHF.R.U64 R20, R26, UR7, R27 ;  /* 0x000000071a147c19 */ /* 0x004fe4000800121b */
[----:B------:R-:W-:Y:S02]  /*0ef0*/  SHF.R.U32.HI R18, RZ, 0x2, R16 ;  /* 0x00000002ff127819 */ /* 0x000fe40000011610 */
[----:B------:R-:W-:Y:S02]  /*0f00*/  LOP3.LUT R25, R16, 0x3, RZ, 0xc0, !PT ;  /* 0x0000000310197812 */ /* 0x000fe400078ec0ff */
[----:B------:R-:W-:Y:S01]  /*0f10*/  LOP3.LUT R20, R20, UR6, RZ, 0xc0, !PT ;  /* 0x0000000614147c12 */ /* 0x000fe2000f8ec0ff */
[----:B------:R-:W-:Y:S01]  /*0f20*/  IMAD R18, R18, 0x600, R15 ;  /* 0x0000060012127824 */ /* 0x000fe200078e020f */
[----:B----4-:R-:W-:-:S02]  /*0f30*/  SHF.R.U64 R4, R4, UR7, R5 ;  /* 0x0000000704047c19 */ /* 0x010fc40008001205 */
[----:B0-----:R-:W-:Y:S01]  /*0f40*/  SHF.R.U32.HI R22, RZ, 0x2, R20 ;  /* 0x00000002ff167819 */ /* 0x001fe20000011614 */
[----:B------:R-:W-:Y:S01]  /*0f50*/  IMAD.IADD R18, R18, 0x1, R25 ;  /* 0x0000000112127824 */ /* 0x000fe200078e0219 */
[----:B------:R-:W-:Y:S02]  /*0f60*/  LOP3.LUT R25, R20, 0x3, RZ, 0xc0, !PT ;  /* 0x0000000314197812 */ /* 0x000fe400078ec0ff */
[----:B------:R-:W-:Y:S01]  /*0f70*/  SHF.R.U64 R20, R28, UR7, R29 ;  /* 0x000000071c147c19 */ /* 0x000fe2000800121d */
[----:B------:R-:W-:Y:S01]  /*0f80*/  IMAD R22, R22, 0x600, R15 ;  /* 0x0000060016167824 */ /* 0x000fe200078e020f */
[----:B------:R-:W0:Y:S01]  /*0f90*/  LDS.U8 R16, [R18] ;  /* 0x0000000012107984 */ /* 0x000e220000000000 */
[----:B------:R-:W-:Y:S02]  /*0fa0*/  LOP3.LUT R4, R4, UR6, RZ, 0xc0, !PT ;  /* 0x0000000604047c12 */ /* 0x000fe4000f8ec0ff */
[----:B------:R-:W-:Y:S01]  /*0fb0*/  IMAD.IADD R22, R22, 0x1, R25 ;  /* 0x0000000116167824 */ /* 0x000fe200078e0219 */
[----:B------:R-:W-:-:S02]  /*0fc0*/  LOP3.LUT R20, R20, UR6, RZ, 0xc0, !PT ;  /* 0x0000000614147c12 */ /* 0x000fc4000f8ec0ff */
[----:B---3--:R-:W-:Y:S02]  /*0fd0*/  SHF.R.U64 R6, R6, UR7, R7 ;  /* 0x0000000706067c19 */ /* 0x008fe40008001207 */
[----:B------:R-:W-:Y:S02]  /*0fe0*/  SHF.R.U32.HI R24, RZ, 0x2, R20 ;  /* 0x00000002ff187819 */ /* 0x000fe40000011614 */
[----:B------:R-:W-:Y:S02]  /*0ff0*/  LOP3.LUT R27, R20, 0x3, RZ, 0xc0, !PT ;  /* 0x00000003141b7812 */ /* 0x000fe400078ec0ff */
[----:B------:R-:W-:Y:S01]  /*1000*/  LOP3.LUT R6, R6, UR6, RZ, 0xc0, !PT ;  /* 0x0000000606067c12 */ /* 0x000fe2000f8ec0ff */
[----:B------:R-:W-:-:S04]  /*1010*/  IMAD R24, R24, 0x600, R15 ;  /* 0x0000060018187824 */ /* 0x000fc800078e020f */
[----:B------:R-:W-:Y:S02]  /*1020*/  IMAD.IADD R24, R24, 0x1, R27 ;  /* 0x0000000118187824 */ /* 0x000fe400078e021b */
[----:B0-----:R-:W-:-:S05]  /*1030*/  VIADD R23, R16, 0x1 ;  /* 0x0000000110177836 */ /* 0x001fca0000000000 */
[----:B------:R0:W-:Y:S04]  /*1040*/  STS.U8 [R18], R23 ;  /* 0x0000001712007388 */ /* 0x0001e80000000000 */
[----:B------:R-:W2:Y:S01]  /*1050*/  LDS.U8 R16, [R22] ;  /* 0x0000000016107984 */ /* 0x000ea20000000000 */
[----:B0-----:R-:W-:Y:S02]  /*1060*/  SHF.R.U32.HI R18, RZ, 0x2, R4 ;  /* 0x00000002ff127819 */ /* 0x001fe40000011604 */
[----:B------:R-:W-:-:S03]  /*1070*/  LOP3.LUT R23, R4, 0x3, RZ, 0xc0, !PT ;  /* 0x0000000304177812 */ /* 0x000fc600078ec0ff */
[----:B------:R-:W-:-:S04]  /*1080*/  IMAD R18, R18, 0x600, R15 ;  /* 0x0000060012127824 */ /* 0x000fc800078e020f */
[----:B------:R-:W-:Y:S01]  /*1090*/  IMAD.IADD R18, R18, 0x1, R23 ;  /* 0x0000000112127824 */ /* 0x000fe200078e0217 */
[----:B------:R-:W-:Y:S01]  /*10a0*/  LOP3.LUT R23, R6, 0x3, RZ, 0xc0, !PT ;  /* 0x0000000306177812 */ /* 0x000fe200078ec0ff */
[----:B--2---:R-:W-:-:S05]  /*10b0*/  VIADD R25, R16, 0x1 ;  /* 0x0000000110197836 */ /* 0x004fca0000000000 */
[----:B------:R-:W-:Y:S04]  /*10c0*/  STS.U8 [R22], R25 ;  /* 0x0000001916007388 */ /* 0x000fe80000000000 */
[----:B------:R-:W0:Y:S02]  /*10d0*/  LDS.U8 R16, [R24] ;  /* 0x0000000018107984 */ /* 0x000e240000000000 */
[----:B0-----:R-:W-:Y:S01]  /*10e0*/  VIADD R5, R16, 0x1 ;  /* 0x0000000110057836 */ /* 0x001fe20000000000 */
[----:B------:R-:W-:-:S04]  /*10f0*/  SHF.R.U32.HI R16, RZ, 0x2, R6 ;  /* 0x00000002ff107819 */ /* 0x000fc80000011606 */
[----:B------:R-:W-:Y:S01]  /*1100*/  STS.U8 [R24], R5 ;  /* 0x0000000518007388 */ /* 0x000fe20000000000 */
[----:B------:R-:W-:-:S03]  /*1110*/  IMAD R16, R16, 0x600, R15 ;  /* 0x0000060010107824 */ /* 0x000fc600078e020f */
[----:B------:R-:W0:Y:S01]  /*1120*/  LDS.U8 R4, [R18] ;  /* 0x0000000012047984 */ /* 0x000e220000000000 */
[----:B------:R-:W-:Y:S02]  /*1130*/  IMAD.IADD R16, R16, 0x1, R23 ;  /* 0x0000000110107824 */ /* 0x000fe400078e0217 */
[----:B0-----:R-:W-:-:S05]  /*1140*/  VIADD R7, R4, 0x1 ;  /* 0x0000000104077836 */ /* 0x001fca0000000000 */
[----:B------:R-:W-:Y:S04]  /*1150*/  STS.U8 [R18], R7 ;  /* 0x0000000712007388 */ /* 0x000fe80000000000 */
[----:B------:R-:W0:Y:S02]  /*1160*/  LDS.U8 R4, [R16] ;  /* 0x0000000010047984 */ /* 0x000e240000000000 */
[----:B0-----:R-:W-:-:S05]  /*1170*/  VIADD R5, R4, 0x1 ;  /* 0x0000000104057836 */ /* 0x001fca0000000000 */
[----:B------:R0:W-:Y:S01]  /*1180*/  STS.U8 [R16], R5 ;  /* 0x0000000510007388 */ /* 0x0001e20000000000 */
[----:B------:R-:W-:Y:S05]  /*1190*/  @P0 BRA `(.L_x_6) ;  /* 0xfffffffc00080947 */ /* 0x000fea000383ffff */
.L_x_5:
[----:B------:R-:W-:Y:S01]  /*11a0*/  ISETP.GE.AND P0, PT, R3, R21, PT ;  /* 0x000000150300720c */ /* 0x000fe20003f06270 */
[----:B------:R-:W-:Y:S01]  /*11b0*/  BSSY.RECONVERGENT B0, `(.L_x_7) ;  /* 0x000005c000007945 */ /* 0x000fe20003800200 */
[----:B---3--:R-:W-:Y:S02]  /*11c0*/  IMAD.MOV.U32 R7, RZ, RZ, R14 ;  /* 0x000000ffff077224 */ /* 0x008fe400078e000e */
[----:B------:R-:W-:Y:S02]  /*11d0*/  IMAD.MOV.U32 R6, RZ, RZ, R10 ;  /* 0x000000ffff067224 */ /* 0x000fe400078e000a */
[----:B0-----:R-:W-:Y:S02]  /*11e0*/  IMAD.MOV.U32 R5, RZ, RZ, R8 ;  /* 0x000000ffff057224 */ /* 0x001fe400078e0008 */
[----:B------:R-:W-:-:S05]  /*11f0*/  IMAD.MOV.U32 R4, RZ, RZ, R0 ;  /* 0x000000ffff047224 */ /* 0x000fca00078e0000 */
[----:B------:R-:W-:Y:S05]  /*1200*/  @P0 BRA `(.L_x_8) ;  /* 0x0000000400580947 */ /* 0x000fea0003800000 */
[----:B------:R-:W-:Y:S01]  /*1210*/  LOP3.LUT R0, RZ, R3, RZ, 0x33, !PT ;  /* 0x00000003ff007212 */ /* 0x000fe200078e33ff */
[----:B------:R-:W0:Y:S01]  /*1220*/  LDCU UR4, c[0x0][0x3b8] ;  /* 0x00007700ff0477ac */ /* 0x000e220008000800 */
[----:B------:R-:W-:Y:S03]  /*1230*/  BSSY.RECONVERGENT B1, `(.L_x_9) ;  /* 0x0000021000017945 */ /* 0x000fe60003800200 */
[----:B------:R-:W-:-:S04]  /*1240*/  IMAD.IADD R8, R0, 0x1, R21 ;  /* 0x0000000100087824 */ /* 0x000fc800078e0215 */
[C---:B------:R-:W-:Y:S01]  /*1250*/  IMAD.HI.U32 R0, R8.reuse, -0x55555555, RZ ;  /* 0xaaaaaaab08007827 */ /* 0x040fe200078e00ff */
[----:B------:R-:W-:-:S03]  /*1260*/  ISETP.GE.U32.AND P1, PT, R8, 0x480, PT ;  /* 0x000004800800780c */ /* 0x000fc60003f26070 */
[----:B------:R-:W-:Y:S01]  /*1270*/  IMAD.MOV.U32 R8, RZ, RZ, R3 ;  /* 0x000000ffff087224 */ /* 0x000fe200078e0003 */
[----:B------:R-:W-:Y:S01]  /*1280*/  SHF.R.U32.HI R10, RZ, 0x8, R0 ;  /* 0x00000008ff0a7819 */ /* 0x000fe20000011600 */
[----:B------:R-:W-:-:S03]  /*1290*/  IMAD.MOV.U32 R0, RZ, RZ, 0x1 ;  /* 0x00000001ff007424 */ /* 0x000fc600078e00ff */
[----:B------:R-:W-:Y:S02]  /*12a0*/  LOP3.LUT R14, R10, 0x3, RZ, 0xc0, !PT ;  /* 0x000000030a0e7812 */ /* 0x000fe400078ec0ff */
[----:B0-----:R-:W-:Y:S02]  /*12b0*/  SHF.L.U32 R0, R0, UR4, RZ ;  /* 0x0000000400007c19 */ /* 0x001fe400080006ff */
[----:B------:R-:W-:-:S03]  /*12c0*/  ISETP.NE.AND P0, PT, R14, 0x3, PT ;  /* 0x000000030e00780c */ /* 0x000fc60003f05270 */
[----:B------:R-:W-:-:S10]  /*12d0*/  VIADD R0, R0, 0xffffffff ;  /* 0xffffffff00007836 */ /* 0x000fd40000000000 */
[----:B------:R-:W-:Y:S05]  /*12e0*/  @!P0 BRA `(.L_x_10) ;  /* 0x0000000000548947 */ /* 0x000fea0003800000 */
[----:B------:R-:W0:Y:S01]  /*12f0*/  LDC.64 R24, c[0x0][0x380] ;  /* 0x0000e000ff187b82 */ /* 0x000e220000000a00 */
[----:B------:R-:W-:Y:S02]  /*1300*/  VIADD R23, R10, 0x1 ;  /* 0x000000010a177836 */ /* 0x000fe40000000000 */
[----:B------:R-:W-:-:S03]  /*1310*/  IMAD.IADD R27, R3, 0x1, R19 ;  /* 0x00000001031b7824 */ /* 0x000fc600078e0213 */
[----:B------:R-:W-:-:S05]  /*1320*/  LOP3.LUT R23, R23, 0x3, RZ, 0xc0, !PT ;  /* 0x0000000317177812 */ /* 0x000fca00078ec0ff */
[----:B------:R-:W-:Y:S02]  /*1330*/  IMAD R8, R23, 0x180, R3 ;  /* 0x0000018017087824 */ /* 0x000fe400078e0203 */
[----:B------:R-:W-:-:S07]  /*1340*/  IMAD.MOV R10, RZ, RZ, -R23 ;  /* 0x000000ffff0a7224 */ /* 0x000fce00078e0a17 */
.L_x_11:
[----:B0-----:R-:W-:-:S06]  /*1350*/  IMAD.WIDE R22, R27, 0x8, R24 ;  /* 0x000000081b167825 */ /* 0x001fcc00078e0218 */
[----:B------:R-:W2:Y:S01]  /*1360*/  LDG.E.64 R22, desc[UR10][R22.64] ;  /* 0x0000000a16167981 */ /* 0x000ea2000c1e1b00 */
[----:B------:R-:W-:Y:S02]  /*1370*/  VIADD R10, R10, 0x1 ;  /* 0x000000010a0a7836 */ /* 0x000fe40000000000 */
[----:B------:R-:W-:-:S03]  /*1380*/  VIADD R27, R27, 0x180 ;  /* 0x000001801b1b7836 */ /* 0x000fc60000000000 */
[----:B------:R-:W-:Y:S02]  /*1390*/  ISETP.NE.AND P0, PT, R10, RZ, PT ;  /* 0x000000ff0a00720c */ /* 0x000fe40003f05270 */
[----:B--23--:R-:W-:-:S04]  /*13a0*/  SHF.R.U64 R29, R22, UR9, R23 ;  /* 0x00000009161d7c19 */ /* 0x00cfc80008001217 */
[----:B------:R-:W-:-:S04]  /*13b0*/  LOP3.LUT R14, R0, R29, RZ, 0xc0, !PT ;  /* 0x0000001d000e7212 */ /* 0x000fc800078ec0ff */
[----:B------:R-:W-:Y:S02]  /*13c0*/  SHF.R.U32.HI R16, RZ, 0x2, R14 ;  /* 0x00000002ff107819 */ /* 0x000fe4000001160e */
[----:B------:R-:W-:-:S03]  /*13d0*/  LOP3.LUT R29, R14, 0x3, RZ, 0xc0, !PT ;  /* 0x000000030e1d7812 */ /* 0x000fc600078ec0ff */
[----:B------:R-:W-:-:S04]  /*13e0*/  IMAD R16, R16, 0x600, R15 ;  /* 0x0000060010107824 */ /* 0x000fc800078e020f */
[----:B------:R-:W-:-:S05]  /*13f0*/  IMAD.IADD R16, R16, 0x1, R29 ;  /* 0x0000000110107824 */ /* 0x000fca00078e021d */
[----:B------:R-:W0:Y:S02]  /*1400*/  LDS.U8 R14, [R16] ;  /* 0x00000000100e7984 */ /* 0x000e240000000000 */
[----:B0-----:R-:W-:-:S05]  /*1410*/  VIADD R29, R14, 0x1 ;  /* 0x000000010e1d7836 */ /* 0x001fca0000000000 */
[----:B------:R3:W-:Y:S01]  /*1420*/  STS.U8 [R16], R29 ;  /* 0x0000001d10007388 */ /* 0x0007e20000000000 */
[----:B------:R-:W-:Y:S05]  /*1430*/  @P0 BRA `(.L_x_11) ;  /* 0xfffffffc00c40947 */ /* 0x000fea000383ffff */
.L_x_10:
[----:B--2-4-:R-:W-:Y:S05]  /*1440*/  BSYNC.RECONVERGENT B1 ;  /* 0x0000000000017941 */ /* 0x014fea0003800200 */
.L_x_9:
[----:B------:R-:W-:Y:S05]  /*1450*/  @!P1 BRA `(.L_x_8) ;  /* 0x0000000000c49947 */ /* 0x000fea0003800000 */
[----:B------:R-:W0:Y:S01]  /*1460*/  LDC.64 R22, c[0x0][0x380] ;  /* 0x0000e000ff167b82 */ /* 0x000e220000000a00 */
[----:B------:R-:W-:Y:S01]  /*1470*/  IMAD.IADD R33, R8, 0x1, R19 ;  /* 0x0000000108217824 */ /* 0x000fe200078e0213 */
[----:B0-----:R-:W-:-:S05]  /*1480*/  IADD3 R18, P0, PT, R22, 0x1800, RZ ;  /* 0x0000180016127810 */ /* 0x001fca0007f1e0ff */
[----:B------:R-:W-:-:S08]  /*1490*/  IMAD.X R19, RZ, RZ, R23, P0 ;  /* 0x000000ffff137224 */ /* 0x000fd000000e0617 */
.L_x_12:
[----:B0-----:R-:W-:-:S05]  /*14a0*/  IMAD.WIDE R24, R33, 0x8, R18 ;  /* 0x0000000821187825 */ /* 0x001fca00078e0212 */
[----:B------:R-:W2:Y:S04]  /*14b0*/  LDG.E.64 R26, desc[UR10][R24.64+-0x1800] ;  /* 0xffe8000a181a7981 */ /* 0x000ea8000c1e1b00 */
[----:B---3--:R-:W3:Y:S04]  /*14c0*/  LDG.E.64 R28, desc[UR10][R24.64+-0xc00] ;  /* 0xfff4000a181c7981 */ /* 0x008ee8000c1e1b00 */
[----:B------:R-:W4:Y:S04]  /*14d0*/  LDG.E.64 R30, desc[UR10][R24.64] ;  /* 0x0000000a181e7981 */ /* 0x000f28000c1e1b00 */
[----:B------:R-:W5:Y:S01]  /*14e0*/  LDG.E.64 R22, desc[UR10][R24.64+0xc00] ;  /* 0x000c000a18167981 */ /* 0x000f62000c1e1b00 */
[----:B------:R-:W-:-:S02]  /*14f0*/  VIADD R8, R8, 0x600 ;  /* 0x0000060008087836 */ /* 0x000fc40000000000 */
[----:B------:R-:W-:-:S03]  /*1500*/  VIADD R33, R33, 0x600 ;  /* 0x0000060021217836 */ /* 0x000fc60000000000 */
[----:B------:R-:W-:Y:S02]  /*1510*/  ISETP.GE.AND P0, PT, R8, R21, PT ;  /* 0x000000150800720c */ /* 0x000fe40003f06270 */
[----:B--2---:R-:W-:-:S04]  /*1520*/  SHF.R.U64 R27, R26, UR12, R27 ;  /* 0x0000000c1a1b7c19 */ /* 0x004fc8000800121b */
[----:B------:R-:W-:Y:S02]  /*1530*/  LOP3.LUT R10, R0, R27, RZ, 0xc0, !PT ;  /* 0x0000001b000a7212 */ /* 0x000fe400078ec0ff */
[----:B---3--:R-:W-:Y:S02]  /*1540*/  SHF.R.U64 R29, R28, UR12, R29 ;  /* 0x0000000c1c1d7c19 */ /* 0x008fe4000800121d */
[----:B------:R-:W-:Y:S02]  /*1550*/  SHF.R.U32.HI R14, RZ, 0x2, R10 ;  /* 0x00000002ff0e7819 */ /* 0x000fe4000001160a */
[----:B------:R-:W-:Y:S02]  /*1560*/  LOP3.LUT R27, R10, 0x3, RZ, 0xc0, !PT ;  /* 0x000000030a1b7812 */ /* 0x000fe400078ec0ff */
[----:B------:R-:W-:Y:S01]  /*1570*/  LOP3.LUT R16, R0, R29, RZ, 0xc0, !PT ;  /* 0x0000001d00107212 */ /* 0x000fe200078ec0ff */
[----:B------:R-:W-:Y:S01]  /*1580*/  IMAD R14, R14, 0x600, R15 ;  /* 0x000006000e0e7824 */ /* 0x000fe200078e020f */
[----:B----4-:R-:W-:-:S02]  /*1590*/  SHF.R.U64 R31, R30, UR12, R31 ;  /* 0x0000000c1e1f7c19 */ /* 0x010fc4000800121f */
[----:B------:R-:W-:Y:S01]  /*15a0*/  SHF.R.U32.HI R20, RZ, 0x2, R16 ;  /* 0x00000002ff147819 */ /* 0x000fe20000011610 */
[----:B------:R-:W-:Y:S01]  /*15b0*/  IMAD.IADD R14, R14, 0x1, R27 ;  /* 0x000000010e0e7824 */ /* 0x000fe200078e021b */
[----:B------:R-:W-:Y:S02]  /*15c0*/  LOP3.LUT R27, R16, 0x3, RZ, 0xc0, !PT ;  /* 0x00000003101b7812 */ /* 0x000fe400078ec0ff */
[----:B------:R-:W-:Y:S01]  /*15d0*/  LOP3.LUT R16, R0, R31, RZ, 0xc0, !PT ;  /* 0x0000001f00107212 */ /* 0x000fe200078ec0ff */
[----:B------:R-:W-:Y:S01]  /*15e0*/  IMAD R20, R20, 0x600, R15 ;  /* 0x0000060014147824 */ /* 0x000fe200078e020f */
[----:B------:R-:W0:Y:S01]  /*15f0*/  LDS.U8 R10, [R14] ;  /* 0x000000000e0a7984 */ /* 0x000e220000000000 */
[----:B-----5:R-:W-:Y:S02]  /*1600*/  SHF.R.U64 R23, R22, UR12, R23 ;  /* 0x0000000c16177c19 */ /* 0x020fe40008001217 */
[----:B------:R-:W-:Y:S01]  /*1610*/  IMAD.IADD R20, R20, 0x1, R27 ;  /* 0x0000000114147824 */ /* 0x000fe200078e021b */
[----:B------:R-:W-:-:S02]  /*1620*/  SHF.R.U32.HI R24, RZ, 0x2, R16 ;  /* 0x00000002ff187819 */ /* 0x000fc40000011610 */
[----:B------:R-:W-:-:S03]  /*1630*/  LOP3.LUT R29, R16, 0x3, RZ, 0xc0, !PT ;  /* 0x00000003101d7812 */ /* 0x000fc600078ec0ff */
[----:B------:R-:W-:-:S04]  /*1640*/  IMAD R24, R24, 0x600, R15 ;  /* 0x0000060018187824 */ /* 0x000fc800078e020f */
[----:B------:R-:W-:Y:S02]  /*1650*/  IMAD.IADD R24, R24, 0x1, R29 ;  /* 0x0000000118187824 */ /* 0x000fe400078e021d */
[----:B0-----:R-:W-:-:S05]  /*1660*/  VIADD R25, R10, 0x1 ;  /* 0x000000010a197836 */ /* 0x001fca0000000000 */
[----:B------:R0:W-:Y:S04]  /*1670*/  STS.U8 [R14], R25 ;  /* 0x000000190e007388 */ /* 0x0001e80000000000 */
[----:B------:R-:W2:Y:S01]  /*1680*/  LDS.U8 R10, [R20] ;  /* 0x00000000140a7984 */ /* 0x000ea20000000000 */
[----:B0-----:R-:W-:-:S04]  /*1690*/  LOP3.LUT R14, R0, R23, RZ, 0xc0, !PT ;  /* 0x00000017000e7212 */ /* 0x001fc800078ec0ff */
[----:B------:R-:W-:Y:S02]  /*16a0*/  SHF.R.U32.HI R16, RZ, 0x2, R14 ;  /* 0x00000002ff107819 */ /* 0x000fe4000001160e */
[----:B------:R-:W-:-:S03]  /*16b0*/  LOP3.LUT R25, R14, 0x3, RZ, 0xc0, !PT ;  /* 0x000000030e197812 */ /* 0x000fc600078ec0ff */
[----:B------:R-:W-:-:S04]  /*16c0*/  IMAD R16, R16, 0x600, R15 ;  /* 0x0000060010107824 */ /* 0x000fc800078e020f */
[----:B------:R-:W-:Y:S02]  /*16d0*/  IMAD.IADD R16, R16, 0x1, R25 ;  /* 0x0000000110107824 */ /* 0x000fe400078e0219 */
[----:B--2---:R-:W-:-:S05]  /*16e0*/  VIADD R27, R10, 0x1 ;  /* 0x000000010a1b7836 */ /* 0x004fca0000000000 */
[----:B------:R-:W-:Y:S04]  /*16f0*/  STS.U8 [R20], R27 ;  /* 0x0000001b14007388 */ /* 0x000fe80000000000 */
[----:B------:R-:W0:Y:S02]  /*1700*/  LDS.U8 R10, [R24] ;  /* 0x00000000180a7984 */ /* 0x000e240000000000 */
[----:B0-----:R-:W-:-:S05]  /*1710*/  VIADD R23, R10, 0x1 ;  /* 0x000000010a177836 */ /* 0x001fca0000000000 */
[----:B------:R-:W-:Y:S04]  /*1720*/  STS.U8 [R24], R23 ;  /* 0x0000001718007388 */ /* 0x000fe80000000000 */
[----:B------:R-:W0:Y:S02]  /*1730*/  LDS.U8 R10, [R16] ;  /* 0x00000000100a7984 */ /* 0x000e240000000000 */
[----:B0-----:R-:W-:-:S05]  /*1740*/  VIADD R25, R10, 0x1 ;  /* 0x000000010a197836 */ /* 0x001fca0000000000 */
[----:B------:R0:W-:Y:S01]  /*1750*/  STS.U8 [R16], R25 ;  /* 0x0000001910007388 */ /* 0x0001e20000000000 */
[----:B------:R-:W-:Y:S05]  /*1760*/  @!P0 BRA `(.L_x_12) ;  /* 0xfffffffc004c8947 */ /* 0x000fea000383ffff */
.L_x_8:
[----:B--2-4-:R-:W-:Y:S05]  /*1770*/  BSYNC.RECONVERGENT B0 ;  /* 0x0000000000007941 */ /* 0x014fea0003800200 */
.L_x_7:
[----:B------:R-:W2:Y:S01]  /*1780*/  S2R R0, SR_LANEID ;  /* 0x0000000000007919 */ /* 0x000ea20000000000 */
[----:B------:R-:W-:Y:S01]  /*1790*/  BAR.SYNC.DEFER_BLOCKING 0x0 ;  /* 0x0000000000007b1d */ /* 0x000fe20000010000 */
[C---:B------:R-:W-:Y:S02]  /*17a0*/  ISETP.GT.U32.AND P0, PT, R3.reuse, 0xff, PT ;  /* 0x000000ff0300780c */ /* 0x040fe40003f04070 */
[----:B------:R-:W-:-:S03]  /*17b0*/  ISETP.GT.U32.AND P1, PT, R3, 0x1f, PT ;  /* 0x0000001f0300780c */ /* 0x000fc60003f24070 */
[----:B------:R-:W-:Y:S08]  /*17c0*/  BSSY.RECONVERGENT B0, `(.L_x_13) ;  /* 0x000005d000007945 */ /* 0x000ff00003800200 */
[----:B------:R-:W-:-:S04]  /*17d0*/  @!P0 SHF.R.U32.HI R2, RZ, 0x1, R3 ;  /* 0x00000001ff028819 */ /* 0x000fc80000011603 */
[----:B------:R-:W-:Y:S01]  /*17e0*/  @!P0 LOP3.LUT R19, R2, 0x70, RZ, 0xc0, !PT ;  /* 0x0000007002138812 */ /* 0x000fe200078ec0ff */
[----:B------:R-:W-:-:S04]  /*17f0*/  IMAD.MOV.U32 R2, RZ, RZ, RZ ;  /* 0x000000ffff027224 */ /* 0x000fc800078e00ff */
[----:B------:R-:W-:-:S04]  /*1800*/  IMAD.HI.U32 R10, R3, 0x15555556, R2 ;  /* 0x15555556030a7827 */ /* 0x000fc800078e0002 */
[----:B--2---:R-:W-:-:S04]  /*1810*/  @!P0 IMAD R8, R0, 0x80, R9 ;  /* 0x0000008000088824 */ /* 0x004fc800078e0209 */
[----:B------:R-:W-:Y:S01]  /*1820*/  @!P0 IMAD.IADD R8, R8, 0x1, R19 ;  /* 0x0000000108088824 */ /* 0x000fe200078e0213 */
[----:B------:R-:W-:Y:S06]  /*1830*/  @P0 BRA `(.L_x_14) ;  /* 0x0000000400540947 */ /* 0x000fec0003800000 */
[----:B------:R-:W-:-:S05]  /*1840*/  IMAD R30, R0, 0x4, R11 ;  /* 0x00000004001e7824 */ /* 0x000fca00078e020b */
[----:B------:R-:W2:Y:S04]  /*1850*/  LDS R11, [R30] ;  /* 0x000000001e0b7984 */ /* 0x000ea80000000800 */
[----:B0--3--:R-:W0:Y:S04]  /*1860*/  LDS R16, [R30+0x80] ;  /* 0x000080001e107984 */ /* 0x009e280000000800 */
[----:B------:R-:W3:Y:S04]  /*1870*/  LDS R21, [R30+0x100] ;  /* 0x000100001e157984 */ /* 0x000ee80000000800 */
[----:B------:R-:W4:Y:S04]  /*1880*/  LDS R22, [R30+0x180] ;  /* 0x000180001e167984 */ /* 0x000f280000000800 */
[----:B------:R-:W5:Y:S04]  /*1890*/  LDS R23, [R30+0x200] ;  /* 0x000200001e177984 */ /* 0x000f680000000800 */
[----:B------:R-:W1:Y:S04]  /*18a0*/  LDS R24, [R30+0x280] ;  /* 0x000280001e187984 */ /* 0x000e680000000800 */
[----:B------:R-:W1:Y:S04]  /*18b0*/  LDS R25, [R30+0x300] ;  /* 0x000300001e197984 */ /* 0x000e680000000800 */
[----:B------:R-:W1:Y:S04]  /*18c0*/  LDS R26, [R30+0x380] ;  /* 0x000380001e1a7984 */ /* 0x000e680000000800 */
[----:B------:R-:W1:Y:S04]  /*18d0*/  LDS R27, [R30+0x400] ;  /* 0x000400001e1b7984 */ /* 0x000e680000000800 */
[----:B------:R-:W1:Y:S01]  /*18e0*/  LDS R28, [R30+0x480] ;  /* 0x000480001e1c7984 */ /* 0x000e620000000800 */
[----:B--2---:R-:W-:-:S03]  /*18f0*/  PRMT R19, R11, 0x7770, RZ ;  /* 0x000077700b137816 */ /* 0x004fc600000000ff */
[----:B------:R-:W2:Y:S01]  /*1900*/  LDS R29, [R30+0x500] ;  /* 0x000500001e1d7984 */ /* 0x000ea20000000800 */
[C---:B------:R-:W-:Y:S02]  /*1910*/  PRMT R14, R11.reuse, 0x7771, RZ ;  /* 0x000077710b0e7816 */ /* 0x040fe400000000ff */
[C---:B0-----:R-:W-:Y:S02]  /*1920*/  PRMT R18, R16.reuse, 0x7770, RZ ;  /* 0x0000777010127816 */ /* 0x041fe400000000ff */
[----:B------:R-:W-:Y:S02]  /*1930*/  PRMT R20, R16, 0x7771, RZ ;  /* 0x0000777110147816 */ /* 0x000fe400000000ff */
[----:B------:R-:W-:Y:S02]  /*1940*/  IADD3 R18, PT, PT, R18, R4, R19 ;  /* 0x0000000412127210 */ /* 0x000fe40007ffe013 */
[----:B------:R-:W-:Y:S02]  /*1950*/  IADD3 R14, PT, PT, R20, R5, R14 ;  /* 0x00000005140e7210 */ /* 0x000fe40007ffe00e */
[----:B------:R-:W-:-:S02]  /*1960*/  PRMT R5, R11, 0x7772, RZ ;  /* 0x000077720b057816 */ /* 0x000fc400000000ff */
[----:B------:R-:W-:Y:S02]  /*1970*/  PRMT R4, R11, 0x7773, RZ ;  /* 0x000077730b047816 */ /* 0x000fe400000000ff */
[C---:B------:R-:W-:Y:S02]  /*1980*/  PRMT R11, R16.reuse, 0x7772, RZ ;  /* 0x00007772100b7816 */ /* 0x040fe400000000ff */
[----:B------:R-:W-:Y:S02]  /*1990*/  PRMT R16, R16, 0x7773, RZ ;  /* 0x0000777310107816 */ /* 0x000fe400000000ff */
[----:B------:R-:W-:Y:S02]  /*19a0*/  IADD3 R5, PT, PT, R11, R6, R5 ;  /* 0x000000060b057210 */ /* 0x000fe40007ffe005 */
[----:B------:R-:W-:Y:S02]  /*19b0*/  IADD3 R4, PT, PT, R16, R7, R4 ;  /* 0x0000000710047210 */ /* 0x000fe40007ffe004 */
[----:B---3--:R-:W-:-:S02]  /*19c0*/  PRMT R19, R21, 0x7770, RZ ;  /* 0x0000777015137816 */ /* 0x008fc400000000ff */
[C---:B------:R-:W-:Y:S02]  /*19d0*/  PRMT R7, R21.reuse, 0x7771, RZ ;  /* 0x0000777115077816 */ /* 0x040fe400000000ff */
[C---:B------:R-:W-:Y:S02]  /*19e0*/  PRMT R6, R21.reuse, 0x7772, RZ ;  /* 0x0000777215067816 */ /* 0x040fe400000000ff */
[C---:B----4-:R-:W-:Y:S02]  /*19f0*/  PRMT R20, R22.reuse, 0x7770, RZ ;  /* 0x0000777016147816 */ /* 0x050fe400000000ff */
[C---:B------:R-:W-:Y:S02]  /*1a00*/  PRMT R11, R22.reuse, 0x7771, RZ ;  /* 0x00007771160b7816 */ /* 0x040fe400000000ff */
[----:B------:R-:W-:Y:S02]  /*1a10*/  PRMT R21, R21, 0x7773, RZ ;  /* 0x0000777315157816 */ /* 0x000fe400000000ff */
[----:B------:R-:W-:-:S02]  /*1a20*/  PRMT R16, R22, 0x7772, RZ ;  /* 0x0000777216107816 */ /* 0x000fc400000000ff */
[----:B------:R-:W-:Y:S02]  /*1a30*/  PRMT R22, R22, 0x7773, RZ ;  /* 0x0000777316167816 */ /* 0x000fe400000000ff */
[----:B------:R-:W-:Y:S02]  /*1a40*/  IADD3 R18, PT, PT, R20, R18, R19 ;  /* 0x0000001214127210 */ /* 0x000fe40007ffe013 */
[----:B------:R-:W-:Y:S02]  /*1a50*/  IADD3 R4, PT, PT, R22, R4, R21 ;  /* 0x0000000416047210 */ /* 0x000fe40007ffe015 */
[----:B------:R-:W0:Y:S01]  /*1a60*/  LDS R21, [R30+0x580] ;  /* 0x000580001e157984 */ /* 0x000e220000000800 */
[----:B------:R-:W-:Y:S02]  /*1a70*/  IADD3 R7, PT, PT, R11, R14, R7 ;  /* 0x0000000e0b077210 */ /* 0x000fe40007ffe007 */
[----:B------:R-:W-:Y:S02]  /*1a80*/  IADD3 R5, PT, PT, R16, R5, R6 ;  /* 0x0000000510057210 */ /* 0x000fe40007ffe006 */
[----:B-----5:R-:W-:-:S02]  /*1a90*/  PRMT R11, R23, 0x7770, RZ ;  /* 0x00007770170b7816 */ /* 0x020fc400000000ff */
[C---:B------:R-:W-:Y:S02]  /*1aa0*/  PRMT R6, R23.reuse, 0x7771, RZ ;  /* 0x0000777117067816 */ /* 0x040fe400000000ff */
[C---:B------:R-:W-:Y:S02]  /*1ab0*/  PRMT R14, R23.reuse, 0x7772, RZ ;  /* 0x00007772170e7816 */ /* 0x040fe400000000ff */
[C---:B-1----:R-:W-:Y:S02]  /*1ac0*/  PRMT R16, R24.reuse, 0x7770, RZ ;  /* 0x0000777018107816 */ /* 0x042fe400000000ff */
[C---:B------:R-:W-:Y:S02]  /*1ad0*/  PRMT R19, R24.reuse, 0x7771, RZ ;  /* 0x0000777118137816 */ /* 0x040fe400000000ff */
[----:B------:R-:W-:Y:S02]  /*1ae0*/  PRMT R20, R24, 0x7772, RZ ;  /* 0x0000777218147816 */ /* 0x000fe400000000ff */
[----:B------:R-:W-:-:S02]  /*1af0*/  PRMT R23, R23, 0x7773, RZ ;  /* 0x0000777317177816 */ /* 0x000fc400000000ff */
[----:B------:R-:W-:Y:S02]  /*1b00*/  PRMT R24, R24, 0x7773, RZ ;  /* 0x0000777318187816 */ /* 0x000fe400000000ff */
[----:B------:R-:W-:Y:S02]  /*1b10*/  IADD3 R11, PT, PT, R16, R18, R11 ;  /* 0x00000012100b7210 */ /* 0x000fe40007ffe00b */
[----:B------:R-:W-:Y:S02]  /*1b20*/  IADD3 R6, PT, PT, R19, R7, R6 ;  /* 0x0000000713067210 */ /* 0x000fe40007ffe006 */
[----:B------:R-:W-:Y:S02]  /*1b30*/  IADD3 R5, PT, PT, R20, R5, R14 ;  /* 0x0000000514057210 */ /* 0x000fe40007ffe00e */
[C---:B------:R-:W-:Y:S02]  /*1b40*/  PRMT R7, R25.reuse, 0x7771, RZ ;  /* 0x0000777119077816 */ /* 0x040fe400000000ff */
[----:B------:R-:W-:-:S02]  /*1b50*/  PRMT R16, R25, 0x7772, RZ ;  /* 0x0000777219107816 */ /* 0x000fc400000000ff */
[C---:B------:R-:W-:Y:S02]  /*1b60*/  PRMT R19, R26.reuse, 0x7771, RZ ;  /* 0x000077711a137816 */ /* 0x040fe400000000ff */
[C---:B------:R-:W-:Y:S02]  /*1b70*/  PRMT R20, R26.reuse, 0x7772, RZ ;  /* 0x000077721a147816 */ /* 0x040fe400000000ff */
[C---:B------:R-:W-:Y:S02]  /*1b80*/  PRMT R14, R25.reuse, 0x7770, RZ ;  /* 0x00007770190e7816 */ /* 0x040fe400000000ff */
[----:B------:R-:W-:Y:S02]  /*1b90*/  PRMT R18, R26, 0x7770, RZ ;  /* 0x000077701a127816 */ /* 0x000fe400000000ff */
[----:B------:R-:W-:Y:S02]  /*1ba0*/  IADD3 R4, PT, PT, R24, R4, R23 ;  /* 0x0000000418047210 */ /* 0x000fe40007ffe017 */
        /* <DEDUP_REMOVED lines=17> */
[----:B--2---:R-:W-:Y:S02]  /*1cc0*/  PRMT R5, R29, 0x7771, RZ ;  /* 0x000077711d057816 */ /* 0x004fe400000000ff */
[----:B0-----:R-:W-:-:S02]  /*1cd0*/  PRMT R19, R21, 0x7771, RZ ;  /* 0x0000777115137816 */ /* 0x001fc400000000ff */
[----:B------:R-:W-:Y:S02]  /*1ce0*/  IADD3 R27, PT, PT, R28, R4, R27 ;  /* 0x000000041c1b7210 */ /* 0x000fe40007ffe01b */
[----:B------:R-:W-:Y:S02]  /*1cf0*/  PRMT R7, R29, 0x7772, RZ ;  /* 0x000077721d077816 */ /* 0x000fe400000000ff */
[C---:B------:R-:W-:Y:S02]  /*1d00*/  PRMT R18, R21.reuse, 0x7770, RZ ;  /* 0x0000777015127816 */ /* 0x040fe400000000ff */
[----:B------:R-:W-:Y:S02]  /*1d10*/  PRMT R20, R21, 0x7772, RZ ;  /* 0x0000777215147816 */ /* 0x000fe400000000ff */
[C---:B------:R-:W-:Y:S02]  /*1d20*/  PRMT R4, R29.reuse, 0x7770, RZ ;  /* 0x000077701d047816 */ /* 0x040fe400000000ff */
[----:B------:R-:W-:-:S02]  /*1d30*/  PRMT R14, R29, 0x7773, RZ ;  /* 0x000077731d0e7816 */ /* 0x000fc400000000ff */
[----:B------:R-:W-:Y:S02]  /*1d40*/  PRMT R21, R21, 0x7773, RZ ;  /* 0x0000777315157816 */ /* 0x000fe400000000ff */
[----:B------:R-:W-:Y:S02]  /*1d50*/  IADD3 R5, PT, PT, R19, R6, R5 ;  /* 0x0000000613057210 */ /* 0x000fe40007ffe005 */
[----:B------:R-:W-:Y:S02]  /*1d60*/  IADD3 R6, PT, PT, R20, R16, R7 ;  /* 0x0000001014067210 */ /* 0x000fe40007ffe007 */
[----:B------:R-:W-:Y:S02]  /*1d70*/  IADD3 R4, PT, PT, R18, R11, R4 ;  /* 0x0000000b12047210 */ /* 0x000fe40007ffe004 */
[----:B------:R-:W-:-:S07]  /*1d80*/  IADD3 R7, PT, PT, R21, R27, R14 ;  /* 0x0000001b15077210 */ /* 0x000fce0007ffe00e */
.L_x_14:
[----:B------:R-:W-:Y:S05]  /*1d90*/  BSYNC.RECONVERGENT B0 ;  /* 0x0000000000007941 */ /* 0x000fea0003800200 */
.L_x_13:
[----:B------:R-:W-:Y:S01]  /*1da0*/  BAR.SYNC.DEFER_BLOCKING 0x0 ;  /* 0x0000000000007b1d */ /* 0x000fe20000010000 */
[----:B------:R-:W-:-:S05]  /*1db0*/  IMAD R10, R10, 0x4, R9 ;  /* 0x000000040a0a7824 */ /* 0x000fca00078e0209 */
[----:B------:R-:W-:Y:S01]  /*1dc0*/  BSSY.RECONVERGENT B0, `(.L_x_15) ;  /* 0x0000034000007945 */ /* 0x000fe20003800200 */
[----:B------:R2:W-:Y:S01]  /*1dd0*/  @!P0 STS.128 [R8], R4 ;  /* 0x0000000408008388 */ /* 0x0005e20000000c00 */
[----:B------:R-:W-:Y:S06]  /*1de0*/  BAR.SYNC.DEFER_BLOCKING 0x0 ;  /* 0x0000000000007b1d */ /* 0x000fec0000010000 */
[----:B------:R-:W-:Y:S05]  /*1df0*/  @P1 BRA `(.L_x_16) ;  /* 0x0000000000c01947 */ /* 0x000fea0003800000 */
[----:B--2---:R-:W-:Y:S04]  /*1e00*/  LDS R4, [R15] ;  /* 0x000000000f047984 */ /* 0x004fe80000000800 */
[----:B------:R-:W-:Y:S04]  /*1e10*/  LDS R5, [R15+0x80] ;  /* 0x000080000f057984 */ /* 0x000fe80000000800 */
[----:B------:R-:W2:Y:S04]  /*1e20*/  LDS R6, [R15+0x100] ;  /* 0x000100000f067984 */ /* 0x000ea80000000800 */
[----:B------:R-:W-:Y:S04]  /*1e30*/  LDS R7, [R15+0x180] ;  /* 0x000180000f077984 */ /* 0x000fe80000000800 */
[----:B------:R-:W4:Y:S04]  /*1e40*/  LDS R8, [R15+0x200] ;  /* 0x000200000f087984 */ /* 0x000f280000000800 */
[----:B------:R-:W-:Y:S04]  /*1e50*/  LDS R11, [R15+0x280] ;  /* 0x000280000f0b7984 */ /* 0x000fe80000000800 */
[----:B------:R-:W5:Y:S04]  /*1e60*/  LDS R14, [R15+0x300] ;  /* 0x000300000f0e7984 */ /* 0x000f680000000800 */
[----:B------:R-:W-:Y:S04]  /*1e70*/  LDS R19, [R15+0x380] ;  /* 0x000380000f137984 */ /* 0x000fe80000000800 */
[----:B0--3--:R-:W0:Y:S04]  /*1e80*/  LDS R16, [R15+0x400] ;  /* 0x000400000f107984 */ /* 0x009e280000000800 */
[----:B------:R-:W-:Y:S04]  /*1e90*/  LDS R21, [R15+0x480] ;  /* 0x000480000f157984 */ /* 0x000fe80000000800 */
[----:B------:R-:W3:Y:S04]  /*1ea0*/  LDS R18, [R15+0x500] ;  /* 0x000500000f127984 */ /* 0x000ee80000000800 */
[----:B------:R-:W-:Y:S04]  /*1eb0*/  LDS R23, [R15+0x580] ;  /* 0x000580000f177984 */ /* 0x000fe80000000800 */
[----:B------:R-:W1:Y:S01]  /*1ec0*/  LDS R20, [R15+0x600] ;  /* 0x000600000f147984 */ /* 0x000e620000000800 */
[----:B--2---:R-:W-:-:S03]  /*1ed0*/  IADD3 R4, PT, PT, R6, R5, R4 ;  /* 0x0000000506047210 */ /* 0x004fc60007ffe004 */
[----:B------:R-:W-:Y:S04]  /*1ee0*/  LDS R25, [R15+0x680] ;  /* 0x000680000f197984 */ /* 0x000fe80000000800 */
[----:B------:R-:W2:Y:S01]  /*1ef0*/  LDS R22, [R15+0x700] ;  /* 0x000700000f167984 */ /* 0x000ea20000000800 */
[----:B----4-:R-:W-:-:S03]  /*1f00*/  IADD3 R4, PT, PT, R8, R7, R4 ;  /* 0x0000000708047210 */ /* 0x010fc60007ffe004 */
[----:B------:R-:W-:Y:S04]  /*1f10*/  LDS R27, [R15+0x780] ;  /* 0x000780000f1b7984 */ /* 0x000fe80000000800 */
[----:B------:R-:W4:Y:S01]  /*1f20*/  LDS R24, [R15+0x800] ;  /* 0x000800000f187984 */ /* 0x000f220000000800 */
[----:B-----5:R-:W-:-:S03]  /*1f30*/  IADD3 R4, PT, PT, R14, R11, R4 ;  /* 0x0000000b0e047210 */ /* 0x020fc60007ffe004 */
[----:B------:R-:W-:Y:S04]  /*1f40*/  LDS R29, [R15+0x880] ;  /* 0x000880000f1d7984 */ /* 0x000fe80000000800 */
[----:B------:R-:W5:Y:S01]  /*1f50*/  LDS R26, [R15+0x900] ;  /* 0x000900000f1a7984 */ /* 0x000f620000000800 */
[----:B0-----:R-:W-:-:S03]  /*1f60*/  IADD3 R4, PT, PT, R16, R19, R4 ;  /* 0x0000001310047210 */ /* 0x001fc60007ffe004 */
[----:B------:R-:W-:Y:S04]  /*1f70*/  LDS R31, [R15+0x980] ;  /* 0x000980000f1f7984 */ /* 0x000fe80000000800 */
[----:B------:R-:W0:Y:S01]  /*1f80*/  LDS R28, [R15+0xa00] ;  /* 0x000a00000f1c7984 */ /* 0x000e220000000800 */
[----:B---3--:R-:W-:-:S03]  /*1f90*/  IADD3 R4, PT, PT, R18, R21, R4 ;  /* 0x0000001512047210 */ /* 0x008fc60007ffe004 */
[----:B------:R-:W-:Y:S04]  /*1fa0*/  LDS R5, [R15+0xa80] ;  /* 0x000a80000f057984 */ /* 0x000fe80000000800 */
[----:B------:R-:W3:Y:S01]  /*1fb0*/  LDS R6, [R15+0xb00] ;  /* 0x000b00000f067984 */ /* 0x000ee20000000800 */
[----:B-1----:R-:W-:-:S03]  /*1fc0*/  IADD3 R4, PT, PT, R20, R23, R4 ;  /* 0x0000001714047210 */ /* 0x002fc60007ffe004 */
        /* <DEDUP_REMOVED lines=12> */
[----:B------:R-:W0:Y:S01]  /*2090*/  LDS R23, [R15+0xf80] ;  /* 0x000f80000f177984 */ /* 0x000e220000000800 */
[----:B---3--:R-:W-:-:S04]  /*20a0*/  IADD3 R4, PT, PT, R6, R5, R4 ;  /* 0x0000000506047210 */ /* 0x008fc80007ffe004 */
[----:B-1----:R-:W-:-:S04]  /*20b0*/  IADD3 R4, PT, PT, R8, R7, R4 ;  /* 0x0000000708047210 */ /* 0x002fc80007ffe004 */
[----:B--2---:R-:W-:-:S04]  /*20c0*/  IADD3 R4, PT, PT, R14, R11, R4 ;  /* 0x0000000b0e047210 */ /* 0x004fc80007ffe004 */
[----:B----4-:R-:W-:-:S04]  /*20d0*/  IADD3 R4, PT, PT, R16, R19, R4 ;  /* 0x0000001310047210 */ /* 0x010fc80007ffe004 */
[----:B-----5:R-:W-:-:S05]  /*20e0*/  IADD3 R4, PT, PT, R18, R21, R4 ;  /* 0x0000001512047210 */ /* 0x020fca0007ffe004 */
[----:B0-----:R-:W-:-:S07]  /*20f0*/  IMAD.IADD R23, R4, 0x1, R23 ;  /* 0x0000000104177824 */ /* 0x001fce00078e0217 */
.L_x_16:
[----:B------:R-:W-:Y:S05]  /*2100*/  BSYNC.RECONVERGENT B0 ;  /* 0x0000000000007941 */ /* 0x000fea0003800200 */
.L_x_15:
[----:B------:R-:W-:Y:S06]  /*2110*/  BAR.SYNC.DEFER_BLOCKING 0x0 ;  /* 0x0000000000007b1d */ /* 0x000fec0000010000 */
[----:B------:R-:W4:Y:S01]  /*2120*/  LDCU UR12, c[0x0][0x3b4] ;  /* 0x00007680ff0c77ac */ /* 0x000f220008000800 */
[----:B------:R-:W0:Y:S01]  /*2130*/  LDCU UR7, c[0x0][0x3b8] ;  /* 0x00007700ff0777ac */ /* 0x000e220008000800 */
[----:B------:R-:W0:Y:S01]  /*2140*/  LDCU.64 UR8, c[0x0][0x380] ;  /* 0x00007000ff0877ac */ /* 0x000e220008000a00 */
[----:B------:R0:W-:Y:S01]  /*2150*/  STS [R10+0x110], R23 ;  /* 0x000110170a007388 */ /* 0x0001e20000000800 */
[----:B------:R-:W-:Y:S06]  /*2160*/  BAR.SYNC.DEFER_BLOCKING 0x0 ;  /* 0x0000000000007b1d */ /* 0x000fec0000010000 */
[----:B------:R-:W-:Y:S05]  /*2170*/  @P1 BRA `(.L_x_17) ;  /* 0x0000000000dc1947 */ /* 0x000fea0003800000 */
[----:B------:R-:W-:Y:S01]  /*2180*/  IMAD R9, R3, 0x34, R9 ;  /* 0x0000003403097824 */ /* 0x000fe200078e0209 */
[----:B------:R-:W-:-:S04]  /*2190*/  UMOV UR4, 0xffffffff ;  /* 0xffffffff00047882 */ /* 0x000fc80000000000 */
[----:B--2---:R-:W-:Y:S04]  /*21a0*/  LDS R4, [R9+0x110] ;  /* 0x0001100009047984 */ /* 0x004fe80000000800 */
[----:B------:R-:W-:Y:S04]  /*21b0*/  LDS R5, [R9+0x114] ;  /* 0x0001140009057984 */ /* 0x000fe80000000800 */
[----:B------:R-:W2:Y:S04]  /*21c0*/  LDS R6, [R9+0x118] ;  /* 0x0001180009067984 */ /* 0x000ea80000000800 */
[----:B------:R-:W-:Y:S04]  /*21d0*/  LDS R7, [R9+0x11c] ;  /* 0x00011c0009077984 */ /* 0x000fe80000000800 */
[----:B------:R-:W5:Y:S04]  /*21e0*/  LDS R8, [R9+0x120] ;  /* 0x0001200009087984 */ /* 0x000f680000000800 */
[----:B------:R-:W-:Y:S04]  /*21f0*/  LDS R11, [R9+0x124] ;  /* 0x00012400090b7984 */ /* 0x000fe80000000800 */
[----:B------:R-:W1:Y:S04]  /*2200*/  LDS R14, [R9+0x128] ;  /* 0x00012800090e7984 */ /* 0x000e680000000800 */
[----:B0--3--:R-:W-:Y:S04]  /*2210*/  LDS R16, [R9+0x12c] ;  /* 0x00012c0009107984 */ /* 0x009fe80000000800 */
[----:B------:R-:W0:Y:S04]  /*2220*/  LDS R19, [R9+0x130] ;  /* 0x0001300009137984 */ /* 0x000e280000000800 */
[----:B------:R-:W-:Y:S04]  /*2230*/  LDS R18, [R9+0x134] ;  /* 0x0001340009127984 */ /* 0x000fe80000000800 */
[----:B------:R-:W3:Y:S04]  /*2240*/  LDS R21, [R9+0x138] ;  /* 0x0001380009157984 */ /* 0x000ee80000000800 */
[----:B------:R-:W4:Y:S01]  /*2250*/  LDS R20, [R9+0x13c] ;  /* 0x00013c0009147984 */ /* 0x000f220000000800 */
[----:B--2---:R-:W-:-:S04]  /*2260*/  IADD3 R22, PT, PT, R6, R5, R4 ;  /* 0x0000000506167210 */ /* 0x004fc80007ffe004 */
[----:B-----5:R-:W-:-:S04]  /*2270*/  IADD3 R22, PT, PT, R8, R22, R7 ;  /* 0x0000001608167210 */ /* 0x020fc80007ffe007 */
[----:B-1----:R-:W-:-:S04]  /*2280*/  IADD3 R22, PT, PT, R14, R22, R11 ;  /* 0x000000160e167210 */ /* 0x002fc80007ffe00b */
[----:B0-----:R-:W-:-:S04]  /*2290*/  IADD3 R22, PT, PT, R19, R22, R16 ;  /* 0x0000001613167210 */ /* 0x001fc80007ffe010 */
[----:B---3--:R-:W-:-:S05]  /*22a0*/  IADD3 R23, PT, PT, R21, R22, R18 ;  /* 0x0000001615177210 */ /* 0x008fca0007ffe012 */
[----:B----4-:R-:W-:Y:S01]  /*22b0*/  IMAD.IADD R20, R20, 0x1, R23 ;  /* 0x0000000114147824 */ /* 0x010fe200078e0217 */
[----:B------:R-:W-:Y:S06]  /*22c0*/  BRA.DIV UR4, `(.L_x_18) ;  /* 0x0000003204ec7947 */ /* 0x000fec000b800000 */
[----:B------:R-:W0:Y:S02]  /*22d0*/  SHFL.UP P0, R23, R20, 0x1, RZ ;  /* 0x0420000014177989 */ /* 0x000e2400000000ff */
[----:B0-----:R-:W-:-:S05]  /*22e0*/  @P0 IMAD.IADD R23, R20, 0x1, R23 ;  /* 0x0000000114170824 */ /* 0x001fca00078e0217 */
[----:B------:R-:W0:Y:S02]  /*22f0*/  SHFL.UP P0, R22, R23, 0x2, RZ ;  /* 0x0440000017167989 */ /* 0x000e2400000000ff */
[----:B0-----:R-:W-:-:S05]  /*2300*/  @P0 IMAD.IADD R22, R23, 0x1, R22 ;  /* 0x0000000117160824 */ /* 0x001fca00078e0216 */
[----:B------:R-:W0:Y:S02]  /*2310*/  SHFL.UP P0, R25, R22, 0x4, RZ ;  /* 0x0480000016197989 */ /* 0x000e2400000000ff */
[----:B0-----:R-:W-:-:S05]  /*2320*/  @P0 IMAD.IADD R25, R22, 0x1, R25 ;  /* 0x0000000116190824 */ /* 0x001fca00078e0219 */
[----:B------:R-:W0:Y:S02]  /*2330*/  SHFL.UP P0, R24, R25, 0x8, RZ ;  /* 0x0500000019187989 */ /* 0x000e2400000000ff */
[----:B0-----:R-:W-:-:S05]  /*2340*/  @P0 IMAD.IADD R24, R25, 0x1, R24 ;  /* 0x0000000119180824 */ /* 0x001fca00078e0218 */
[----:B------:R0:W1:Y:S02]  /*2350*/  SHFL.UP P0, R27, R24, 0x10, RZ ;  /* 0x06000000181b7989 */ /* 0x00006400000000ff */
.L_x_30:
[----:B-1----:R-:W-:-:S04]  /*2360*/  @P0 IMAD.IADD R27, R24, 0x1, R27 ;  /* 0x00000001181b0824 */ /* 0x002fc800078e021b */
[----:B------:R-:W-:-:S04]  /*2370*/  IMAD.IADD R20, R27, 0x1, -R20 ;  /* 0x000000011b147824 */ /* 0x000fc800078e0a14 */
[----:B------:R-:W-:Y:S01]  /*2380*/  IMAD.IADD R4, R4, 0x1, R20 ;  /* 0x0000000104047824 */ /* 0x000fe200078e0214 */
[----:B------:R1:W-:Y:S03]  /*2390*/  STS [R9+0x110], R20 ;  /* 0x0001101409007388 */ /* 0x0003e60000000800 */
        /* <DEDUP_REMOVED lines=19> */
[----:B------:R1:W-:Y:S04]  /*24d0*/  STS [R9+0x138], R18 ;  /* 0x0001381209007388 */ /* 0x0003e80000000800 */
[----:B------:R1:W-:Y:S02]  /*24e0*/  STS [R9+0x13c], R22 ;  /* 0x00013c1609007388 */ /* 0x0003e40000000800 */
.L_x_17:
[----:B------:R-:W-:Y:S05]  /*24f0*/  WARPSYNC.ALL ;  /* 0x0000000000007948 */ /* 0x000fea0003800000 */
[----:B------:R-:W-:Y:S06]  /*2500*/  BAR.SYNC.DEFER_BLOCKING 0x0 ;  /* 0x0000000000007b1d */ /* 0x000fec0000010000 */
[----:B0-----:R-:W1:Y:S02]  /*2510*/  LDS R10, [R10+0x110] ;  /* 0x000110000a0a7984 */ /* 0x001e640000000800 */
[----:B-1----:R-:W-:Y:S01]  /*2520*/  IMAD.IADD R14, R17, 0x1, R10 ;  /* 0x00000001110e7824 */ /* 0x002fe200078e020a */
[----:B------:R-:W-:Y:S04]  /*2530*/  BAR.SYNC.DEFER_BLOCKING 0x0 ;  /* 0x0000000000007b1d */ /* 0x000fe80000010000 */
[----:B------:R-:W-:-:S04]  /*2540*/  ISETP.NE.AND P0, PT, R14, R13, PT ;  /* 0x0000000d0e00720c */ /* 0x000fc80003f05270 */
[----:B------:R-:W-:-:S04]  /*2550*/  ISETP.EQ.OR P0, PT, R14, RZ, !P0 ;  /* 0x000000ff0e00720c */ /* 0x000fc80004702670 */
[----:B------:R-:W-:-:S13]  /*2560*/  ISETP.GT.U32.OR P0, PT, R3, 0x1f, P0 ;  /* 0x0000001f0300780c */ /* 0x000fda0000704470 */
[----:B------:R-:W-:Y:S06]  /*2570*/  BAR.RED.AND.DEFER_BLOCKING 0x0, P0 ;  /* 0x0000000000007b1d */ /* 0x000fec0000014400 */
[----:B------:R-:W0:Y:S02]  /*2580*/  B2R.RESULT RZ, P0 ;  /* 0x0000000000ff731c */ /* 0x000e240000004000 */
[----:B0-----:R-:W-:Y:S05]  /*2590*/  @P0 BRA `(.L_x_19) ;  /* 0x0000002800600947 */ /* 0x001fea0003800000 */
[----:B------:R-:W-:-:S13]  /*25a0*/  ISETP.GE.AND P0, PT, R13, 0x780, PT ;  /* 0x000007800d00780c */ /* 0x000fda0003f06270 */
[----:B------:R-:W-:Y:S05]  /*25b0*/  @!P0 BRA `(.L_x_20) ;  /* 0x0000001000f48947 */ /* 0x000fea0003800000 */
[----:B---3--:R-:W-:-:S04]  /*25c0*/  IMAD R29, R3, 0x4, R15 ;  /* 0x00000004031d7824 */ /* 0x008fc800078e020f */
[----:B------:R-:W-:-:S04]  /*25d0*/  IMAD R31, R3, 0x20, R29 ;  /* 0x00000020031f7824 */ /* 0x000fc800078e021d */
[----:B--2---:R-:W-:-:S07]  /*25e0*/  IMAD R4, R3, 0x1c, R31 ;  /* 0x0000001c03047824 */ /* 0x004fce00078e021f */
.L_x_21:
[----:B0-----:R-:W-:-:S04]  /*25f0*/  IADD3 R7, P0, PT, R3, R17, RZ ;  /* 0x0000001103077210 */ /* 0x001fc80007f1e0ff */
[----:B------:R-:W-:Y:S02]  /*2600*/  LEA.HI.X.SX32 R8, R17, RZ, 0x1, P0 ;  /* 0x000000ff11087211 */ /* 0x000fe400000f0eff */
[----:B------:R-:W-:-:S04]  /*2610*/  LEA R6, P0, R7, UR8, 0x3 ;  /* 0x0000000807067c11 */ /* 0x000fc8000f8018ff */
[----:B------:R-:W-:-:S05]  /*2620*/  LEA.HI.X R7, R7, UR9, R8, 0x3, P0 ;  /* 0x0000000907077c11 */ /* 0x000fca00080f1c08 */
[----:B------:R-:W2:Y:S04]  /*2630*/  LDG.E.64 R8, desc[UR10][R6.64] ;  /* 0x0000000a06087981 */ /* 0x000ea8000c1e1b00 */
[----:B------:R-:W3:Y:S04]  /*2640*/  LDG.E.64 R10, desc[UR10][R6.64+0xc00] ;  /* 0x000c000a060a7981 */ /* 0x000ee8000c1e1b00 */
[----:B------:R-:W5:Y:S04]  /*2650*/  LDG.E.64 R18, desc[UR10][R6.64+0x1800] ;  /* 0x0018000a06127981 */ /* 0x000f68000c1e1b00 */
[----:B------:R-:W4:Y:S04]  /*2660*/  LDG.E.64 R20, desc[UR10][R6.64+0x2400] ;  /* 0x0024000a06147981 */ /* 0x000f28000c1e1b00 */
[----:B------:R-:W4:Y:S01]  /*2670*/  LDG.E.64 R24, desc[UR10][R6.64+0x3000] ;  /* 0x0030000a06187981 */ /* 0x000f22000c1e1b00 */
[----:B------:R-:W-:Y:S05]  /*2680*/  WARPSYNC.ALL ;  /* 0x0000000000007948 */ /* 0x000fea0003800000 */
[----:B------:R-:W-:Y:S01]  /*2690*/  UMOV UR4, 0x1 ;  /* 0x0000000100047882 */ /* 0x000fe20000000000 */
[----:B------:R-:W0:Y:S01]  /*26a0*/  S2UR UR6, SR_CgaCtaId ;  /* 0x00000000000679c3 */ /* 0x000e220000008800 */
[----:B------:R-:W-:Y:S01]  /*26b0*/  USHF.L.U32 UR4, UR4, UR7, URZ ;  /* 0x0000000704047299 */ /* 0x000fe200080006ff */
[----:B------:R-:W-:Y:S01]  /*26c0*/  ISETP.NE.AND P1, PT, R0, 0x1f, PT ;  /* 0x0000001f0000780c */ /* 0x000fe20003f25270 */
[----:B------:R-:W-:Y:S01]  /*26d0*/  UMOV UR5, 0x400 ;  /* 0x0000040000057882 */ /* 0x000fe20000000000 */
[----:B------:R-:W-:Y:S01]  /*26e0*/  SHF.R.U32.HI R59, RZ, 0x5, R3 ;  /* 0x00000005ff3b7819 */ /* 0x000fe20000011603 */
[----:B------:R-:W-:Y:S01]  /*26f0*/  UIADD3 UR4, UPT, UPT, UR4, -0x1, URZ ;  /* 0xffffffff04047890 */ /* 0x000fe2000fffe0ff */
[----:B------:R-:W-:-:S02]  /*2700*/  VIADD R13, R13, 0xfffff880 ;  /* 0xfffff8800d0d7836 */ /* 0x000fc40000000000 */
[----:B------:R-:W-:Y:S01]  /*2710*/  ISETP.NE.AND P4, PT, R59, 0xa, PT ;  /* 0x0000000a3b00780c */ /* 0x000fe20003f85270 */
[----:B------:R-:W-:Y:S01]  /*2720*/  VIADD R17, R17, 0x780 ;  /* 0x0000078011117836 */ /* 0x000fe20000000000 */
[----:B------:R-:W-:Y:S01]  /*2730*/  ISETP.NE.AND P3, PT, R59, 0xb, PT ;  /* 0x0000000b3b00780c */ /* 0x000fe20003f65270 */
[----:B0-----:R-:W-:Y:S01]  /*2740*/  ULEA UR5, UR6, UR5, 0x18 ;  /* 0x0000000506057291 */ /* 0x001fe2000f8ec0ff */
[----:B--2---:R-:W-:Y:S04]  /*2750*/  STS.64 [R29], R8 ;  /* 0x000000081d007388 */ /* 0x004fe80000000a00 */
[----:B---3--:R-:W-:Y:S04]  /*2760*/  STS.64 [R29+0xc00], R10 ;  /* 0x000c000a1d007388 */ /* 0x008fe80000000a00 */
[----:B-----5:R-:W-:Y:S04]  /*2770*/  STS.64 [R29+0x1800], R18 ;  /* 0x001800121d007388 */ /* 0x020fe80000000a00 */
[----:B----4-:R-:W-:Y:S04]  /*2780*/  STS.64 [R29+0x2400], R20 ;  /* 0x002400141d007388 */ /* 0x010fe80000000a00 */
[----:B------:R-:W-:Y:S01]  /*2790*/  STS.64 [R29+0x3000], R24 ;  /* 0x003000181d007388 */ /* 0x000fe20000000a00 */
[----:B------:R-:W-:Y:S06]  /*27a0*/  BAR.SYNC.DEFER_BLOCKING 0x0 ;  /* 0x0000000000007b1d */ /* 0x000fec0000010000 */
[----:B------:R-:W0:Y:S04]  /*27b0*/  LDS.64 R22, [R31] ;  /* 0x000000001f167984 */ /* 0x000e280000000a00 */
[----:B------:R-:W1:Y:S04]  /*27c0*/  LDS.64 R26, [R31+0x8] ;  /* 0x000008001f1a7984 */ /* 0x000e680000000a00 */
[----:B------:R-:W2:Y:S04]  /*27d0*/  LDS.64 R24, [R31+0x10] ;  /* 0x000010001f187984 */ /* 0x000ea80000000a00 */
[----:B------:R-:W-:Y:S04]  /*27e0*/  LDS.64 R20, [R31+0x18] ;  /* 0x000018001f147984 */ /* 0x000fe80000000a00 */
[----:B------:R-:W-:Y:S01]  /*27f0*/  LDS.64 R18, [R31+0x20] ;  /* 0x000020001f127984 */ /* 0x000fe20000000a00 */
[----:B------:R-:W-:Y:S01]  /*2800*/  BAR.SYNC.DEFER_BLOCKING 0x0 ;  /* 0x0000000000007b1d */ /* 0x000fe20000010000 */
[----:B0-----:R-:W-:-:S04]  /*2810*/  SHF.R.U64 R6, R22, UR12, R23 ;  /* 0x0000000c16067c19 */ /* 0x001fc80008001217 */
[----:B------:R-:W-:Y:S01]  /*2820*/  LOP3.LUT R6, R6, UR4, RZ, 0xc0, !PT ;  /* 0x0000000406067c12 */ /* 0x000fe2000f8ec0ff */
[----:B------:R-:W-:Y:S03]  /*2830*/  STS [R15], RZ ;  /* 0x000000ff0f007388 */ /* 0x000fe60000000800 */
[----:B------:R-:W-:Y:S01]  /*2840*/  LOP3.LUT R8, R6, 0xf, RZ, 0xc0, !PT ;  /* 0x0000000f06087812 */ /* 0x000fe200078ec0ff */
[----:B------:R-:W-:Y:S01]  /*2850*/  STS [R15+0x600], RZ ;  /* 0x000600ff0f007388 */ /* 0x000fe20000000800 */
[----:B------:R-:W-:-:S03]  /*2860*/  SHF.R.U32.HI R6, RZ, 0x3, R6 ;  /* 0x00000003ff067819 */ /* 0x000fc60000011606 */
[----:B------:R-:W-:Y:S01]  /*2870*/  IMAD R8, R8, 0x600, R15 ;  /* 0x0000060008087824 */ /* 0x000fe200078e020f */
[----:B------:R-:W-:Y:S01]  /*2880*/  LOP3.LUT R7, R6, 0x1ffffffe, RZ, 0xc0, !PT ;  /* 0x1ffffffe06077812 */ /* 0x000fe200078ec0ff */
[----:B------:R-:W-:Y:S01]  /*2890*/  STS [R15+0xc00], RZ ;  /* 0x000c00ff0f007388 */ /* 0x000fe20000000800 */
[----:B-1----:R-:W-:-:S03]  /*28a0*/  SHF.R.U64 R6, R26, UR12, R27 ;  /* 0x0000000c1a067c19 */ /* 0x002fc6000800121b */
[----:B------:R-:W-:Y:S01]  /*28b0*/  IMAD.IADD R30, R8, 0x1, R7 ;  /* 0x00000001081e7824 */ /* 0x000fe200078e0207 */
[----:B------:R-:W-:Y:S01]  /*28c0*/  STS [R15+0x1200], RZ ;  /* 0x001200ff0f007388 */ /* 0x000fe20000000800 */
[----:B------:R-:W-:-:S03]  /*28d0*/  LOP3.LUT R6, R6, UR4, RZ, 0xc0, !PT ;  /* 0x0000000406067c12 */ /* 0x000fc6000f8ec0ff */
[----:B------:R-:W-:Y:S01]  /*28e0*/  STS [R15+0x1800], RZ ;  /* 0x001800ff0f007388 */ /* 0x000fe20000000800 */
[----:B------:R-:W-:Y:S02]  /*28f0*/  LOP3.LUT R8, R6, 0xf, RZ, 0xc0, !PT ;  /* 0x0000000f06087812 */ /* 0x000fe400078ec0ff */
[----:B------:R-:W-:Y:S01]  /*2900*/  SHF.R.U32.HI R6, RZ, 0x3, R6 ;  /* 0x00000003ff067819 */ /* 0x000fe20000011606 */
[----:B------:R-:W-:Y:S02]  /*2910*/  STS [R15+0x1e00], RZ ;  /* 0x001e00ff0f007388 */ /* 0x000fe40000000800 */
[----:B------:R-:W-:Y:S01]  /*2920*/  IMAD R8, R8, 0x600, R15 ;  /* 0x0000060008087824 */ /* 0x000fe200078e020f */
[----:B------:R-:W-:Y:S01]  /*2930*/  LOP3.LUT R33, R6, 0x1ffffffe, RZ, 0xc0, !PT ;  /* 0x1ffffffe06217812 */ /* 0x000fe200078ec0ff */
[----:B------:R-:W-:Y:S01]  /*2940*/  STS [R15+0x2400], RZ ;  /* 0x002400ff0f007388 */ /* 0x000fe20000000800 */
[----:B--2---:R-:W-:-:S03]  /*2950*/  SHF.R.U64 R6, R24, UR12, R25 ;  /* 0x0000000c18067c19 */ /* 0x004fc60008001219 */
[----:B------:R-:W-:Y:S01]  /*2960*/  STS [R15+0x2a00], RZ ;  /* 0x002a00ff0f007388 */ /* 0x000fe20000000800 */
[----:B------:R-:W-:Y:S01]  /*2970*/  IMAD.IADD R33, R8, 0x1, R33 ;  /* 0x0000000108217824 */ /* 0x000fe200078e0221 */
[----:B------:R-:W-:Y:S02]  /*2980*/  LOP3.LUT R6, R6, UR4, RZ, 0xc0, !PT ;  /* 0x0000000406067c12 */ /* 0x000fe4000f8ec0ff */
[----:B------:R-:W-:Y:S02]  /*2990*/  STS [R15+0x3000], RZ ;  /* 0x003000ff0f007388 */ /* 0x000fe40000000800 */
[----:B------:R-:W-:Y:S02]  /*29a0*/  LOP3.LUT R8, R6, 0xf, RZ, 0xc0, !PT ;  /* 0x0000000f06087812 */ /* 0x000fe400078ec0ff */
[----:B------:R-:W-:Y:S01]  /*29b0*/  STS [R15+0x3600], RZ ;  /* 0x003600ff0f007388 */ /* 0x000fe20000000800 */
[----:B------:R-:W-:Y:S02]  /*29c0*/  SHF.R.U32.HI R6, RZ, 0x3, R6 ;  /* 0x00000003ff067819 */ /* 0x000fe40000011606 */
[----:B------:R-:W-:Y:S01]  /*29d0*/  IMAD R8, R8, 0x600, R15 ;  /* 0x0000060008087824 */ /* 0x000fe200078e020f */
[----:B------:R-:W-:Y:S01]  /*29e0*/  STS [R15+0x3c00], RZ ;  /* 0x003c00ff0f007388 */ /* 0x000fe20000000800 */
[----:B------:R-:W-:-:S03]  /*29f0*/  LOP3.LUT R35, R6, 0x1ffffffe, RZ, 0xc0, !PT ;  /* 0x1ffffffe06237812 */ /* 0x000fc600078ec0ff */
[----:B------:R-:W-:Y:S02]  /*2a00*/  STS [R15+0x4200], RZ ;  /* 0x004200ff0f007388 */ /* 0x000fe40000000800 */
[----:B------:R-:W-:Y:S02]  /*2a10*/  IMAD.IADD R35, R8, 0x1, R35 ;  /* 0x0000000108237824 */ /* 0x000fe400078e0223 */
[----:B------:R-:W-:Y:S04]  /*2a20*/  STS [R15+0x4800], RZ ;  /* 0x004800ff0f007388 */ /* 0x000fe80000000800 */
[----:B------:R-:W-:Y:S04]  /*2a30*/  STS [R15+0x4e00], RZ ;  /* 0x004e00ff0f007388 */ /* 0x000fe80000000800 */
[----:B------:R-:W-:Y:S04]  /*2a40*/  STS [R15+0x5400], RZ ;  /* 0x005400ff0f007388 */ /* 0x000fe80000000800 */
[----:B------:R-:W-:Y:S04]  /*2a50*/  STS [R15+0x5a00], RZ ;  /* 0x005a00ff0f007388 */ /* 0x000fe80000000800 */
[----:B------:R-:W-:Y:S04]  /*2a60*/  STS [R15+0x6000], RZ ;  /* 0x006000ff0f007388 */ /* 0x000fe80000000800 */
[----:B------:R-:W0:Y:S02]  /*2a70*/  LDS.U16 R32, [R30] ;  /* 0x000000001e207984 */ /* 0x000e240000000400 */
[----:B0-----:R-:W-:-:S05]  /*2a80*/  VIADD R7, R32, 0x1 ;  /* 0x0000000120077836 */ /* 0x001fca0000000000 */
[----:B------:R0:W-:Y:S04]  /*2a90*/  STS.U16 [R30], R7 ;  /* 0x000000071e007388 */ /* 0x0001e80000000400 */
[----:B------:R-:W1:Y:S01]  /*2aa0*/  LDS.U16 R34, [R33] ;  /* 0x0000000021227984 */ /* 0x000e620000000400 */
[----:B0-----:R-:W-:-:S04]  /*2ab0*/  SHF.R.U64 R7, R20, UR12, R21 ;  /* 0x0000000c14077c19 */ /* 0x001fc80008001215 */
[----:B------:R-:W-:-:S04]  /*2ac0*/  LOP3.LUT R7, R7, UR4, RZ, 0xc0, !PT ;  /* 0x0000000407077c12 */ /* 0x000fc8000f8ec0ff */
[----:B------:R-:W-:Y:S02]  /*2ad0*/  LOP3.LUT R8, R7, 0xf, RZ, 0xc0, !PT ;  /* 0x0000000f07087812 */ /* 0x000fe400078ec0ff */
[----:B------:R-:W-:-:S03]  /*2ae0*/  SHF.R.U32.HI R7, RZ, 0x3, R7 ;  /* 0x00000003ff077819 */ /* 0x000fc60000011607 */
[----:B------:R-:W-:Y:S01]  /*2af0*/  IMAD R37, R8, 0x600, R15 ;  /* 0x0000060008257824 */ /* 0x000fe200078e020f */
[----:B------:R-:W-:-:S05]  /*2b00*/  LOP3.LUT R10, R7, 0x1ffffffe, RZ, 0xc0, !PT ;  /* 0x1ffffffe070a7812 */ /* 0x000fca00078ec0ff */
[----:B------:R-:W-:Y:S02]  /*2b10*/  IMAD.IADD R37, R37, 0x1, R10 ;  /* 0x0000000125257824 */ /* 0x000fe400078e020a */
[----:B-1----:R-:W-:-:S05]  /*2b20*/  VIADD R6, R34, 0x1 ;  /* 0x0000000122067836 */ /* 0x002fca0000000000 */
        /* <DEDUP_REMOVED lines=10> */
[----:B------:R-:W-:Y:S04]  /*2bd0*/  STS.U16 [R35], R8 ;  /* 0x0000000823007388 */ /* 0x000fe80000000400 */
[----:B------:R-:W0:Y:S02]  /*2be0*/  LDS.U16 R38, [R37] ;  /* 0x0000000025267984 */ /* 0x000e240000000400 */
[----:B0-----:R-:W-:-:S05]  /*2bf0*/  VIADD R6, R38, 0x1 ;  /* 0x0000000126067836 */ /* 0x001fca0000000000 */
[----:B------:R-:W-:Y:S04]  /*2c00*/  STS.U16 [R37], R6 ;  /* 0x0000000625007388 */ /* 0x000fe80000000400 */
[----:B------:R-:W0:Y:S02]  /*2c10*/  LDS.U16 R40, [R39] ;  /* 0x0000000027287984 */ /* 0x000e240000000400 */
[----:B0-----:R-:W-:-:S05]  /*2c20*/  VIADD R8, R40, 0x1 ;  /* 0x0000000128087836 */ /* 0x001fca0000000000 */
[----:B------:R0:W-:Y:S01]  /*2c30*/  STS.U16 [R39], R8 ;  /* 0x0000000827007388 */ /* 0x0001e20000000400 */
[----:B------:R-:W-:Y:S01]  /*2c40*/  BAR.SYNC.DEFER_BLOCKING 0x0 ;  /* 0x0000000000007b1d */ /* 0x000fe20000010000 */
[----:B0-----:R-:W-:-:S04]  /*2c50*/  @!P1 SHF.R.U32.HI R8, RZ, 0x3, R3 ;  /* 0x00000003ff089819 */ /* 0x001fc80000011603 */
[----:B------:R-:W-:Y:S01]  /*2c60*/  @!P1 LOP3.LUT R63, R8, 0x7c, RZ, 0xc0, !PT ;  /* 0x0000007c083f9812 */ /* 0x000fe200078ec0ff */
[----:B------:R-:W-:Y:S04]  /*2c70*/  LDS R41, [R4] ;  /* 0x0000000004297984 */ /* 0x000fe80000000800 */
[----:B------:R-:W0:Y:S04]  /*2c80*/  LDS R42, [R4+0x4] ;  /* 0x00000400042a7984 */ /* 0x000e280000000800 */
[----:B------:R-:W1:Y:S04]  /*2c90*/  LDS R43, [R4+0x8] ;  /* 0x00000800042b7984 */ /* 0x000e680000000800 */
[----:B------:R-:W2:Y:S04]  /*2ca0*/  LDS R44, [R4+0xc] ;  /* 0x00000c00042c7984 */ /* 0x000ea80000000800 */
[----:B------:R-:W3:Y:S04]  /*2cb0*/  LDS R45, [R4+0x10] ;  /* 0x00001000042d7984 */ /* 0x000ee80000000800 */
[----:B------:R-:W4:Y:S04]  /*2cc0*/  LDS R46, [R4+0x14] ;  /* 0x00001400042e7984 */ /* 0x000f280000000800 */
[----:B------:R-:W5:Y:S04]  /*2cd0*/  LDS R47, [R4+0x18] ;  /* 0x00001800042f7984 */ /* 0x000f680000000800 */
[----:B------:R-:W5:Y:S04]  /*2ce0*/  LDS R48, [R4+0x1c] ;  /* 0x00001c0004307984 */ /* 0x000f680000000800 */
[----:B------:R-:W5:Y:S04]  /*2cf0*/  LDS R49, [R4+0x20] ;  /* 0x0000200004317984 */ /* 0x000f680000000800 */
[----:B------:R-:W5:Y:S04]  /*2d00*/  LDS R50, [R4+0x24] ;  /* 0x0000240004327984 */ /* 0x000f680000000800 */
[----:B------:R-:W5:Y:S04]  /*2d10*/  LDS R51, [R4+0x28] ;  /* 0x0000280004337984 */ /* 0x000f680000000800 */
[----:B------:R-:W5:Y:S01]  /*2d20*/  LDS R52, [R4+0x2c] ;  /* 0x00002c0004347984 */ /* 0x000f620000000800 */
[----:B0-----:R-:W-:-:S03]  /*2d30*/  IMAD.IADD R42, R41, 0x1, R42 ;  /* 0x00000001292a7824 */ /* 0x001fc600078e022a */
[----:B------:R-:W0:Y:S01]  /*2d40*/  LDS R53, [R4+0x30] ;  /* 0x0000300004357984 */ /* 0x000e220000000800 */
[----:B-1----:R-:W-:-:S03]  /*2d50*/  IMAD.IADD R43, R43, 0x1, R42 ;  /* 0x000000012b2b7824 */ /* 0x002fc600078e022a */
[----:B------:R-:W1:Y:S01]  /*2d60*/  LDS R54, [R4+0x34] ;  /* 0x0000340004367984 */ /* 0x000e620000000800 */
[----:B--2---:R-:W-:-:S03]  /*2d70*/  IMAD.IADD R44, R44, 0x1, R43 ;  /* 0x000000012c2c7824 */ /* 0x004fc600078e022b */
[----:B------:R-:W2:Y:S01]  /*2d80*/  LDS R55, [R4+0x38] ;  /* 0x0000380004377984 */ /* 0x000ea20000000800 */
[----:B---3--:R-:W-:-:S03]  /*2d90*/  IMAD.IADD R45, R45, 0x1, R44 ;  /* 0x000000012d2d7824 */ /* 0x008fc600078e022c */
[----:B------:R-:W3:Y:S01]  /*2da0*/  LDS R56, [R4+0x3c] ;  /* 0x00003c0004387984 */ /* 0x000ee20000000800 */
[----:B----4-:R-:W-:-:S03]  /*2db0*/  IMAD.IADD R46, R46, 0x1, R45 ;  /* 0x000000012e2e7824 */ /* 0x010fc600078e022d */
[----:B------:R-:W4:Y:S01]  /*2dc0*/  LDS R57, [R4+0x40] ;  /* 0x0000400004397984 */ /* 0x000f220000000800 */
[----:B-----5:R-:W-:-:S04]  /*2dd0*/  IMAD.IADD R47, R47, 0x1, R46 ;  /* 0x000000012f2f7824 */ /* 0x020fc800078e022e */
[----:B------:R-:W-:-:S04]  /*2de0*/  IMAD.IADD R48, R48, 0x1, R47 ;  /* 0x0000000130307824 */ /* 0x000fc800078e022f */
[----:B------:R-:W-:-:S04]  /*2df0*/  IMAD.IADD R49, R49, 0x1, R48 ;  /* 0x0000000131317824 */ /* 0x000fc800078e0230 */
[----:B------:R-:W-:-:S04]  /*2e00*/  IMAD.IADD R50, R50, 0x1, R49 ;  /* 0x0000000132327824 */ /* 0x000fc800078e0231 */
[----:B------:R-:W-:-:S04]  /*2e10*/  IMAD.IADD R51, R51, 0x1, R50 ;  /* 0x0000000133337824 */ /* 0x000fc800078e0232 */
[----:B------:R-:W-:-:S04]  /*2e20*/  IMAD.IADD R52, R52, 0x1, R51 ;  /* 0x0000000134347824 */ /* 0x000fc800078e0233 */
[----:B0-----:R-:W-:-:S04]  /*2e30*/  IMAD.IADD R53, R53, 0x1, R52 ;  /* 0x0000000135357824 */ /* 0x001fc800078e0234 */
[----:B-1----:R-:W-:-:S04]  /*2e40*/  IMAD.IADD R54, R54, 0x1, R53 ;  /* 0x0000000136367824 */ /* 0x002fc800078e0235 */
[----:B--2---:R-:W-:-:S04]  /*2e50*/  IMAD.IADD R55, R55, 0x1, R54 ;  /* 0x0000000137377824 */ /* 0x004fc800078e0236 */
[----:B---3--:R-:W-:-:S04]  /*2e60*/  IMAD.IADD R56, R56, 0x1, R55 ;  /* 0x0000000138387824 */ /* 0x008fc800078e0237 */
[----:B----4-:R-:W-:-:S05]  /*2e70*/  IMAD.IADD R57, R57, 0x1, R56 ;  /* 0x0000000139397824 */ /* 0x010fca00078e0238 */
        /* <DEDUP_REMOVED lines=8> */
[----:B------:R-:W0:Y:S02]  /*2f00*/  SHFL.UP P0, R58, R61, 0x10, RZ ;  /* 0x060000003d3a7989 */ /* 0x000e2400000000ff */
[----:B0-----:R-:W-:Y:S01]  /*2f10*/  @P0 IMAD.IADD R58, R61, 0x1, R58 ;  /* 0x000000013d3a0824 */ /* 0x001fe200078e023a */
[----:B------:R-:W-:-:S03]  /*2f20*/  ISETP.NE.AND P0, PT, R59, 0x1, PT ;  /* 0x000000013b00780c */ /* 0x000fc60003f05270 */
[----:B------:R-:W-:Y:S01]  /*2f30*/  IMAD.IADD R57, R58, 0x1, -R57 ;  /* 0x000000013a397824 */ /* 0x000fe200078e0a39 */
[----:B------:R-:W-:Y:S01]  /*2f40*/  @!P1 STS [R63+UR5+0x6600], R58 ;  /* 0x0066003a3f009988 */ /* 0x000fe20008000805 */
[----:B------:R-:W-:Y:S01]  /*2f50*/  BAR.SYNC.DEFER_BLOCKING 0x0 ;  /* 0x0000000000007b1d */ /* 0x000fe20000010000 */
[----:B------:R-:W-:-:S13]  /*2f60*/  ISETP.GT.U32.AND P1, PT, R3, 0x1f, PT ;  /* 0x0000001f0300780c */ /* 0x000fda0003f24070 */
[----:B------:R-:W-:Y:S01]  /*2f70*/  @!P1 IMAD.MOV.U32 R16, RZ, RZ, 0x780 ;  /* 0x00000780ff109424 */ /* 0x000fe200078e00ff */
[----:B------:R-:W0:Y:S02]  /*2f80*/  LDS.128 R8, [UR5+0x6600] ;  /* 0x00660005ff087984 */ /* 0x000e240008000c00 */
[C---:B0-----:R-:W-:Y:S01]  /*2f90*/  SEL R60, R8.reuse, R5, !P0 ;  /* 0x00000005083c7207 */ /* 0x041fe20004000000 */
[----:B------:R-:W-:Y:S01]  /*2fa0*/  IMAD.IADD R9, R8, 0x1, R9 ;  /* 0x0000000108097824 */ /* 0x000fe200078e0209 */
[----:B------:R-:W0:Y:S01]  /*2fb0*/  LDS.128 R4, [UR5+0x6610] ;  /* 0x00661005ff047984 */ /* 0x000e220008000c00 */
[----:B------:R-:W-:Y:S02]  /*2fc0*/  ISETP.NE.AND P0, PT, R59, 0x2, PT ;  /* 0x000000023b00780c */ /* 0x000fe40003f05270 */
[----:B------:R-:W-:Y:S02]  /*2fd0*/  IMAD.IADD R10, R10, 0x1, R9 ;  /* 0x000000010a0a7824 */ /* 0x000fe400078e0209 */
[----:B------:R-:W-:-:S02]  /*2fe0*/  SEL R60, R9, R60, !P0 ;  /* 0x0000003c093c7207 */ /* 0x000fc40004000000 */
[----:B------:R-:W-:Y:S01]  /*2ff0*/  ISETP.NE.AND P0, PT, R59, 0x3, PT ;  /* 0x000000033b00780c */ /* 0x000fe20003f05270 */
[----:B------:R-:W-:-:S03]  /*3000*/  IMAD.IADD R11, R11, 0x1, R10 ;  /* 0x000000010b0b7824 */ /* 0x000fc600078e020a */
[----:B------:R-:W-:Y:S02]  /*3010*/  SEL R60, R10, R60, !P0 ;  /* 0x0000003c0a3c7207 */ /* 0x000fe40004000000 */
[----:B------:R-:W-:-:S04]  /*3020*/  ISETP.NE.AND P0, PT, R59, 0x4, PT ;  /* 0x000000043b00780c */ /* 0x000fc80003f05270 */
[----:B------:R-:W-:Y:S02]  /*3030*/  SEL R60, R11, R60, !P0 ;  /* 0x0000003c0b3c7207 */ /* 0x000fe40004000000 */
[----:B------:R-:W-:Y:S01]  /*3040*/  ISETP.NE.AND P0, PT, R59, 0x5, PT ;  /* 0x000000053b00780c */ /* 0x000fe20003f05270 */
[----:B0-----:R-:W-:Y:S02]  /*3050*/  IMAD.IADD R4, R11, 0x1, R4 ;  /* 0x000000010b047824 */ /* 0x001fe400078e0204 */
[----:B------:R-:W0:Y:S02]  /*3060*/  LDS.128 R8, [UR5+0x6620] ;  /* 0x00662005ff087984 */ /* 0x000e240008000c00 */
[----:B------:R-:W-:Y:S01]  /*3070*/  IMAD.IADD R5, R5, 0x1, R4 ;  /* 0x0000000105057824 */ /* 0x000fe200078e0204 */
[----:B------:R-:W-:Y:S02]  /*3080*/  SEL R60, R4, R60, !P0 ;  /* 0x0000003c043c7207 */ /* 0x000fe40004000000 */
[----:B------:R-:W-:Y:S01]  /*3090*/  ISETP.NE.AND P0, PT, R59, 0x6, PT ;  /* 0x000000063b00780c */ /* 0x000fe20003f05270 */
[----:B------:R-:W-:-:S03]  /*30a0*/  IMAD.IADD R6, R6, 0x1, R5 ;  /* 0x0000000106067824 */ /* 0x000fc600078e0205 */
[----:B------:R-:W-:Y:S01]  /*30b0*/  SEL R60, R5, R60, !P0 ;  /* 0x0000003c053c7207 */ /* 0x000fe20004000000 */
[----:B------:R-:W-:Y:S01]  /*30c0*/  IMAD.IADD R7, R7, 0x1, R6 ;  /* 0x0000000107077824 */ /* 0x000fe200078e0206 */
[----:B------:R-:W-:-:S04]  /*30d0*/  ISETP.NE.AND P0, PT, R59, 0x7, PT ;  /* 0x000000073b00780c */ /* 0x000fc80003f05270 */
[----:B------:R-:W-:Y:S02]  /*30e0*/  SEL R60, R6, R60, !P0 ;  /* 0x0000003c063c7207 */ /* 0x000fe40004000000 */
[----:B------:R-:W-:Y:S02]  /*30f0*/  ISETP.NE.AND P0, PT, R59, 0x8, PT ;  /* 0x000000083b00780c */ /* 0x000fe40003f05270 */
[----:B------:R-:W-:Y:S02]  /*3100*/  @!P1 LOP3.LUT R6, R3, 0xf, RZ, 0xc0, !PT ;  /* 0x0000000f03069812 */ /* 0x000fe400078ec0ff */
[----:B------:R-:W-:Y:S02]  /*3110*/  SEL R60, R7, R60, !P0 ;  /* 0x0000003c073c7207 */ /* 0x000fe40004000000 */
[----:B------:R-:W-:Y:S01]  /*3120*/  ISETP.NE.AND P0, PT, R59, 0x9, PT ;  /* 0x000000093b00780c */ /* 0x000fe20003f05270 */
[----:B0-----:R-:W-:-:S04]  /*3130*/  IMAD.IADD R8, R7, 0x1, R8 ;  /* 0x0000000107087824 */ /* 0x001fc800078e0208 */
[----:B------:R-:W-:Y:S01]  /*3140*/  IMAD.IADD R9, R9, 0x1, R8 ;  /* 0x0000000109097824 */ /* 0x000fe200078e0208 */
[----:B------:R-:W-:Y:S02]  /*3150*/  SEL R60, R8, R60, !P0 ;  /* 0x0000003c083c7207 */ /* 0x000fe40004000000 */
[----:B------:R-:W-:Y:S01]  /*3160*/  ISETP.NE.AND P0, PT, R0, RZ, PT ;  /* 0x000000ff0000720c */ /* 0x000fe20003f05270 */
[----:B------:R-:W-:Y:S01]  /*3170*/  IMAD.IADD R10, R10, 0x1, R9 ;  /* 0x000000010a0a7824 */ /* 0x000fe200078e0209 */
[----:B------:R-:W-:Y:S01]  /*3180*/  SEL R5, R9, R60, !P4 ;  /* 0x0000003c09057207 */ /* 0x000fe20006000000 */
[----:B------:R-:W-:Y:S01]  /*3190*/  IMAD.U32 R9, RZ, RZ, UR5 ;  /* 0x00000005ff097e24 */ /* 0x000fe2000f8e00ff */
[----:B------:R-:W-:Y:S01]  /*31a0*/  ISETP.GT.U32.OR P2, PT, R3, 0x1f, P0 ;  /* 0x0000001f0300780c */ /* 0x000fe20000744470 */
[----:B------:R-:W-:Y:S01]  /*31b0*/  IMAD.IADD R11, R11, 0x1, R10 ;  /* 0x000000010b0b7824 */ /* 0x000fe200078e020a */
[----:B------:R-:W-:Y:S01]  /*31c0*/  SEL R4, R57, RZ, P0 ;  /* 0x000000ff39047207 */ /* 0x000fe20000000000 */
[----:B------:R-:W-:Y:S01]  /*31d0*/  @!P1 IMAD R6, R6, 0x600, R9 ;  /* 0x0000060006069824 */ /* 0x000fe200078e0209 */
[----:B------:R-:W-:-:S02]  /*31e0*/  SEL R5, R10, R5, !P3 ;  /* 0x000000050a057207 */ /* 0x000fc40005800000 */
[----:B------:R-:W-:-:S03]  /*31f0*/  ISETP.NE.AND P0, PT, R3, RZ, PT ;  /* 0x000000ff0300720c */ /* 0x000fc60003f05270 */
[----:B------:R-:W-:-:S04]  /*3200*/  @P1 IMAD.IADD R57, R5, 0x1, R4 ;  /* 0x0000000105391824 */ /* 0x000fc800078e0204 */
[----:B------:R-:W-:-:S05]  /*3210*/  @!P2 IMAD.U32 R57, R11, 0x10000, RZ ;  /* 0x000100000b39a824 */ /* 0x000fca00078e00ff */
[----:B------:R-:W-:Y:S01]  /*3220*/  @!P2 STS [UR5+0x663c], R57 ;  /* 0x00663c39ff00a988 */ /* 0x000fe20008000805 */
[----:B------:R-:W-:Y:S06]  /*3230*/  BAR.SYNC.DEFER_BLOCKING 0x0 ;  /* 0x0000000000007b1d */ /* 0x000fec0000010000 */
[----:B------:R-:W0:Y:S02]  /*3240*/  LDS R4, [UR5+0x663c] ;  /* 0x00663c05ff047984 */ /* 0x000e240008000800 */
[----:B0-----:R-:W-:Y:S02]  /*3250*/  SEL R4, R4, RZ, P0 ;  /* 0x000000ff04047207 */ /* 0x001fe40000000000 */
[----:B------:R-:W-:-:S03]  /*3260*/  ISETP.GT.U32.AND P0, PT, R3, 0x1e, PT ;  /* 0x0000001e0300780c */ /* 0x000fc60003f04070 */
[----:B------:R-:W-:Y:S02]  /*3270*/  IMAD.IADD R7, R4, 0x1, R57 ;  /* 0x0000000104077824 */ /* 0x000fe400078e0239 */
[----:B------:R-:W-:Y:S02]  /*3280*/  IMAD R4, R3, 0x1c, R31 ;  /* 0x0000001c03047824 */ /* 0x000fe400078e021f */
[--C-:B------:R-:W-:Y:S02]  /*3290*/  IMAD.IADD R41, R41, 0x1, R7.reuse ;  /* 0x0000000129297824 */ /* 0x100fe400078e0207 */
[--C-:B------:R-:W-:Y:S01]  /*32a0*/  IMAD.IADD R9, R42, 0x1, R7.reuse ;  /* 0x000000012a097824 */ /* 0x100fe200078e0207 */
[----:B------:R-:W-:Y:S01]  /*32b0*/  STS [R4], R7 ;  /* 0x0000000704007388 */ /* 0x000fe20000000800 */
[--C-:B------:R-:W-:Y:S02]  /*32c0*/  IMAD.IADD R43, R43, 0x1, R7.reuse ;  /* 0x000000012b2b7824 */ /* 0x100fe400078e0207 */
[--C-:B------:R-:W-:Y:S01]  /*32d0*/  IMAD.IADD R11, R44, 0x1, R7.reuse ;  /* 0x000000012c0b7824 */ /* 0x100fe200078e0207 */
[----:B------:R-:W-:Y:S01]  /*32e0*/  STS [R4+0x4], R41 ;  /* 0x0000042904007388 */ /* 0x000fe20000000800 */
[----:B------:R-:W-:-:S02]  /*32f0*/  IMAD.IADD R45, R45, 0x1, R7 ;  /* 0x000000012d2d7824 */ /* 0x000fc400078e0207 */
[--C-:B------:R-:W-:Y:S01]  /*3300*/  IMAD.IADD R57, R46, 0x1, R7.reuse ;  /* 0x000000012e397824 */ /* 0x100fe200078e0207 */
[----:B------:R0:W-:Y:S01]  /*3310*/  STS [R4+0x8], R9 ;  /* 0x0000080904007388 */ /* 0x0001e20000000800 */
[--C-:B------:R-:W-:Y:S02]  /*3320*/  IMAD.IADD R47, R47, 0x1, R7.reuse ;  /* 0x000000012f2f7824 */ /* 0x100fe400078e0207 */
[--C-:B------:R-:W-:Y:S01]  /*3330*/  IMAD.IADD R59, R48, 0x1, R7.reuse ;  /* 0x00000001303b7824 */ /* 0x100fe200078e0207 */
[----:B------:R-:W-:Y:S01]  /*3340*/  STS [R4+0xc], R43 ;  /* 0x00000c2b04007388 */ /* 0x000fe20000000800 */
[--C-:B------:R-:W-:Y:S02]  /*3350*/  IMAD.IADD R49, R49, 0x1, R7.reuse ;  /* 0x0000000131317824 */ /* 0x100fe400078e0207 */
[--C-:B------:R-:W-:Y:S01]  /*3360*/  IMAD.IADD R61, R50, 0x1, R7.reuse ;  /* 0x00000001323d7824 */ /* 0x100fe200078e0207 */
[----:B------:R-:W-:Y:S01]  /*3370*/  STS [R4+0x10], R11 ;  /* 0x0000100b04007388 */ /* 0x000fe20000000800 */
[----:B------:R-:W-:Y:S01]  /*3380*/  IMAD.IADD R51, R51, 0x1, R7 ;  /* 0x0000000133337824 */ /* 0x000fe200078e0207 */
[----:B0-----:R-:W-:Y:S01]  /*3390*/  @!P1 SHF.R.U32.HI R9, RZ, 0x3, R3 ;  /* 0x00000003ff099819 */ /* 0x001fe20000011603 */
[--C-:B------:R-:W-:Y:S01]  /*33a0*/  IMAD.IADD R63, R52, 0x1, R7.reuse ;  /* 0x00000001343f7824 */ /* 0x100fe200078e0207 */
[----:B------:R-:W-:Y:S01]  /*33b0*/  STS [R4+0x14], R45 ;  /* 0x0000142d04007388 */ /* 0x000fe20000000800 */
[--C-:B------:R-:W-:Y:S01]  /*33c0*/  IMAD.IADD R53, R53, 0x1, R7.reuse ;  /* 0x0000000135357824 */ /* 0x100fe200078e0207 */
[----:B------:R-:W-:Y:S01]  /*33d0*/  @!P1 LOP3.LUT R9, R9, 0x7e, RZ, 0xc0, !PT ;  /* 0x0000007e09099812 */ /* 0x000fe200078ec0ff */
[--C-:B------:R-:W-:Y:S01]  /*33e0*/  IMAD.IADD R65, R54, 0x1, R7.reuse ;  /* 0x0000000136417824 */ /* 0x100fe200078e0207 */
[----:B------:R-:W-:Y:S01]  /*33f0*/  STS [R4+0x18], R57 ;  /* 0x0000183904007388 */ /* 0x000fe20000000800 */
[----:B------:R-:W-:-:S02]  /*3400*/  IMAD.IADD R55, R55, 0x1, R7 ;  /* 0x0000000137377824 */ /* 0x000fc400078e0207 */
[----:B------:R-:W-:Y:S01]  /*3410*/  IMAD.IADD R67, R56, 0x1, R7 ;  /* 0x0000000138437824 */ /* 0x000fe200078e0207 */
[----:B------:R-:W-:Y:S01]  /*3420*/  STS [R4+0x1c], R47 ;  /* 0x00001c2f04007388 */ /* 0x000fe20000000800 */
[----:B------:R-:W-:-:S03]  /*3430*/  @!P1 IMAD.IADD R6, R6, 0x1, R9 ;  /* 0x0000000106069824 */ /* 0x000fc600078e0209 */
[----:B------:R-:W-:Y:S04]  /*3440*/  STS [R4+0x20], R59 ;  /* 0x0000203b04007388 */ /* 0x000fe80000000800 */
[----:B------:R-:W-:Y:S04]  /*3450*/  STS [R4+0x24], R49 ;  /* 0x0000243104007388 */ /* 0x000fe80000000800 */
[----:B------:R-:W-:Y:S04]  /*3460*/  STS [R4+0x28], R61 ;  /* 0x0000283d04007388 */ /* 0x000fe80000000800 */
[----:B------:R-:W-:Y:S04]  /*3470*/  STS [R4+0x2c], R51 ;  /* 0x00002c3304007388 */ /* 0x000fe80000000800 */
[----:B------:R-:W-:Y:S04]  /*3480*/  STS [R4+0x30], R63 ;  /* 0x0000303f04007388 */ /* 0x000fe80000000800 */
[----:B------:R-:W-:Y:S04]  /*3490*/  STS [R4+0x34], R53 ;  /* 0x0000343504007388 */ /* 0x000fe80000000800 */
[----:B------:R-:W-:Y:S04]  /*34a0*/  STS [R4+0x38], R65 ;  /* 0x0000384104007388 */ /* 0x000fe80000000800 */
[----:B------:R-:W-:Y:S04]  /*34b0*/  STS [R4+0x3c], R55 ;  /* 0x00003c3704007388 */ /* 0x000fe80000000800 */
[----:B------:R-:W-:Y:S01]  /*34c0*/  STS [R4+0x40], R67 ;  /* 0x0000404304007388 */ /* 0x000fe20000000800 */
[----:B------:R-:W-:Y:S06]  /*34d0*/  BAR.SYNC.DEFER_BLOCKING 0x0 ;  /* 0x0000000000007b1d */ /* 0x000fec0000010000 */
[----:B------:R-:W0:Y:S04]  /*34e0*/  @!P1 LDS.U16 R28, [R6] ;  /* 0x00000000061c9984 */ /* 0x000e280000000400 */
[----:B------:R0:W1:Y:S04]  /*34f0*/  LDS.U16 R7, [R30] ;  /* 0x000000001e077984 */ /* 0x0000680000000400 */
[----:B------:R-:W2:Y:S04]  /*3500*/  LDS.U16 R33, [R33] ;  /* 0x0000000021217984 */ /* 0x000ea80000000400 */
[----:B------:R-:W3:Y:S04]  /*3510*/  LDS.U16 R35, [R35] ;  /* 0x0000000023237984 */ /* 0x000ee80000000400 */
[----:B------:R-:W4:Y:S04]  /*3520*/  LDS.U16 R37, [R37] ;  /* 0x0000000025257984 */ /* 0x000f280000000400 */
[----:B------:R-:W5:Y:S01]  /*3530*/  LDS.U16 R39, [R39] ;  /* 0x0000000027277984 */ /* 0x000f620000000400 */
[----:B------:R-:W-:Y:S01]  /*3540*/  BAR.SYNC.DEFER_BLOCKING 0x0 ;  /* 0x0000000000007b1d */ /* 0x000fe20000010000 */
[----:B0-----:R-:W-:-:S02]  /*3550*/  @!P1 IMAD.IADD R30, R14, 0x1, -R28 ;  /* 0x000000010e1e9824 */ /* 0x001fc400078e0a1c */
[----:B-1----:R-:W-:-:S03]  /*3560*/  IMAD.IADD R7, R32, 0x1, R7 ;  /* 0x0000000120077824 */ /* 0x002fc600078e0207 */
[----:B------:R-:W-:Y:S01]  /*3570*/  @!P1 STS [R15], R28 ;  /* 0x0000001c0f009388 */ /* 0x000fe20000000800 */
[----:B--2---:R-:W-:Y:S01]  /*3580*/  IMAD.IADD R34, R34, 0x1, R33 ;  /* 0x0000000122227824 */ /* 0x004fe200078e0221 */
[----:B------:R-:W-:Y:S01]  /*3590*/  BAR.SYNC.DEFER_BLOCKING 0x0 ;  /* 0x0000000000007b1d */ /* 0x000fe20000010000 */
[----:B---3--:R-:W-:Y:S02]  /*35a0*/  IMAD.IADD R36, R36, 0x1, R35 ;  /* 0x0000000124247824 */ /* 0x008fe400078e0223 */
[----:B----4-:R-:W-:Y:S01]  /*35b0*/  IMAD.IADD R38, R38, 0x1, R37 ;  /* 0x0000000126267824 */ /* 0x010fe200078e0225 */
[----:B------:R-:W-:Y:S02]  /*35c0*/  LEA R37, R7, UR5, 0x3 ;  /* 0x0000000507257c11 */ /* 0x000fe4000f8e18ff */
[----:B------:R-:W-:Y:S01]  /*35d0*/  LEA R41, R36, UR5, 0x3 ;  /* 0x0000000524297c11 */ /* 0x000fe2000f8e18ff */
[----:B-----5:R-:W-:Y:S01]  /*35e0*/  IMAD.IADD R40, R40, 0x1, R39 ;  /* 0x0000000128287824 */ /* 0x020fe200078e0227 */
[----:B------:R-:W-:-:S02]  /*35f0*/  LEA R39, R34, UR5, 0x3 ;  /* 0x0000000522277c11 */ /* 0x000fc4000f8e18ff */
[----:B------:R-:W-:Y:S02]  /*3600*/  LEA R43, R38, UR5, 0x3 ;  /* 0x00000005262b7c11 */ /* 0x000fe4000f8e18ff */
[----:B------:R-:W-:Y:S01]  /*3610*/  LEA R45, R40, UR5, 0x3 ;  /* 0x00000005282d7c11 */ /* 0x000fe2000f8e18ff */
[----:B------:R-:W0:Y:S01]  /*3620*/  @!P0 LDS R16, [R15+0x4] ;  /* 0x000004000f108984 */ /* 0x000e220000000800 */
[----:B------:R-:W-:Y:S01]  /*3630*/  BAR.SYNC.DEFER_BLOCKING 0x0 ;  /* 0x0000000000007b1d */ /* 0x000fe20000010000 */
[----:B------:R-:W-:-:S05]  /*3640*/  ISETP.GT.AND P0, PT, R13, 0x77f, PT ;  /* 0x0000077f0d00780c */ /* 0x000fca0003f04270 */
[----:B------:R-:W-:Y:S02]  /*3650*/  @!P1 STS [R15+0x3c00], R30 ;  /* 0x003c001e0f009388 */ /* 0x000fe40000000800 */
[----:B------:R-:W-:Y:S01]  /*3660*/  BAR.SYNC.DEFER_BLOCKING 0x0 ;  /* 0x0000000000007b1d */ /* 0x000fe20000010000 */
[----:B0-----:R-:W-:-:S05]  /*3670*/  @!P1 IMAD.IADD R14, R16, 0x1, R30 ;  /* 0x00000001100e9824 */ /* 0x001fca00078e021e */
[----:B------:R-:W-:Y:S04]  /*3680*/  STS.64 [R37], R22 ;  /* 0x0000001625007388 */ /* 0x000fe80000000a00 */
[----:B------:R-:W-:Y:S04]  /*3690*/  STS.64 [R39], R26 ;  /* 0x0000001a27007388 */ /* 0x000fe80000000a00 */
[----:B------:R-:W-:Y:S04]  /*36a0*/  STS.64 [R41], R24 ;  /* 0x0000001829007388 */ /* 0x000fe80000000a00 */
[----:B------:R-:W-:Y:S04]  /*36b0*/  STS.64 [R43], R20 ;  /* 0x000000142b007388 */ /* 0x000fe80000000a00 */
[----:B------:R-:W-:Y:S01]  /*36c0*/  STS.64 [R45], R18 ;  /* 0x000000122d007388 */ /* 0x000fe20000000a00 */
[----:B------:R-:W-:Y:S06]  /*36d0*/  BAR.SYNC.DEFER_BLOCKING 0x0 ;  /* 0x0000000000007b1d */ /* 0x000fec0000010000 */
[----:B------:R-:W0:Y:S04]  /*36e0*/  LDS.64 R34, [R29] ;  /* 0x000000001d227984 */ /* 0x000e280000000a00 */
[----:B------:R-:W1:Y:S04]  /*36f0*/  LDS.64 R32, [R29+0xc00] ;  /* 0x000c00001d207984 */ /* 0x000e680000000a00 */
[----:B------:R-:W2:Y:S04]  /*3700*/  LDS.64 R10, [R29+0x1800] ;  /* 0x001800001d0a7984 */ /* 0x000ea80000000a00 */
[----:B------:R-:W3:Y:S04]  /*3710*/  LDS.64 R8, [R29+0x2400] ;  /* 0x002400001d087984 */ /* 0x000ee80000000a00 */
[----:B------:R-:W4:Y:S01]  /*3720*/  LDS.64 R6, [R29+0x3000] ;  /* 0x003000001d067984 */ /* 0x000f220000000a00 */
[----:B0-----:R-:W-:-:S02]  /*3730*/  SHF.R.U64 R36, R34, UR12, R35 ;  /* 0x0000000c22247c19 */ /* 0x001fc40008001223 */
[----:B-1----:R-:W-:Y:S02]  /*3740*/  SHF.R.U64 R26, R32, UR12, R33 ;  /* 0x0000000c201a7c19 */ /* 0x002fe40008001221 */
[----:B------:R-:W-:Y:S02]  /*3750*/  LOP3.LUT R18, R36, UR4, RZ, 0xc0, !PT ;  /* 0x0000000424127c12 */ /* 0x000fe4000f8ec0ff */
[----:B--2---:R-:W-:Y:S02]  /*3760*/  SHF.R.U64 R23, R10, UR12, R11 ;  /* 0x0000000c0a177c19 */ /* 0x004fe4000800120b */
[----:B------:R-:W-:Y:S02]  /*3770*/  LOP3.LUT R19, R26, UR4, RZ, 0xc0, !PT ;  /* 0x000000041a137c12 */ /* 0x000fe4000f8ec0ff */
[----:B---3--:R-:W-:Y:S01]  /*3780*/  SHF.R.U64 R21, R8, UR12, R9 ;  /* 0x0000000c08157c19 */ /* 0x008fe20008001209 */
[----:B------:R-:W0:Y:S01]  /*3790*/  LDC.64 R26, c[0x0][0x388] ;  /* 0x0000e200ff1a7b82 */ /* 0x000e220000000a00 */
[----:B------:R-:W-:-:S02]  /*37a0*/  LOP3.LUT R20, R23, UR4, RZ, 0xc0, !PT ;  /* 0x0000000417147c12 */ /* 0x000fc4000f8ec0ff */
[----:B----4-:R-:W-:Y:S02]  /*37b0*/  SHF.R.U64 R22, R6, UR12, R7 ;  /* 0x0000000c06167c19 */ /* 0x010fe40008001207 */
[----:B------:R-:W-:Y:S02]  /*37c0*/  LOP3.LUT R21, R21, UR4, RZ, 0xc0, !PT ;  /* 0x0000000415157c12 */ /* 0x000fe4000f8ec0ff */
[----:B------:R-:W-:Y:S02]  /*37d0*/  LOP3.LUT R22, R22, UR4, RZ, 0xc0, !PT ;  /* 0x0000000416167c12 */ /* 0x000fe4000f8ec0ff */
[----:B------:R-:W-:Y:S02]  /*37e0*/  LEA R18, R18, UR5, 0x2 ;  /* 0x0000000512127c11 */ /* 0x000fe4000f8e10ff */
[----:B------:R-:W-:Y:S02]  /*37f0*/  LEA R24, R19, UR5, 0x2 ;  /* 0x0000000513187c11 */ /* 0x000fe4000f8e10ff */
[----:B------:R-:W-:Y:S01]  /*3800*/  LEA R36, R20, UR5, 0x2 ;  /* 0x0000000514247c11 */ /* 0x000fe2000f8e10ff */
[----:B------:R-:W1:Y:S01]  /*3810*/  LDS R19, [R18+0x3c00] ;  /* 0x003c000012137984 */ /* 0x000e620000000800 */
[----:B------:R-:W-:-:S02]  /*3820*/  LEA R38, R21, UR5, 0x2 ;  /* 0x0000000515267c11 */ /* 0x000fc4000f8e10ff */
[----:B------:R-:W-:Y:S01]  /*3830*/  LEA R39, R22, UR5, 0x2 ;  /* 0x0000000516277c11 */ /* 0x000fe2000f8e10ff */
[----:B------:R-:W2:Y:S04]  /*3840*/  LDS R21, [R24+0x3c00] ;  /* 0x003c000018157984 */ /* 0x000ea80000000800 */
[----:B------:R-:W3:Y:S04]  /*3850*/  LDS R23, [R36+0x3c00] ;  /* 0x003c000024177984 */ /* 0x000ee80000000800 */
[----:B------:R-:W4:Y:S04]  /*3860*/  LDS R25, [R38+0x3c00] ;  /* 0x003c000026197984 */ /* 0x000f280000000800 */
[----:B------:R-:W5:Y:S01]  /*3870*/  LDS R37, [R39+0x3c00] ;  /* 0x003c000027257984 */ /* 0x000f620000000800 */
[----:B-1----:R-:W-:Y:S01]  /*3880*/  IMAD.IADD R19, R19, 0x1, R3 ;  /* 0x0000000113137824 */ /* 0x002fe200078e0203 */
[----:B--2---:R-:W-:-:S03]  /*3890*/  IADD3 R21, PT, PT, R3, 0x180, R21 ;  /* 0x0000018003157810 */ /* 0x004fc60007ffe015 */
[----:B0-----:R-:W-:Y:S01]  /*38a0*/  IMAD.WIDE.U32 R18, R19, 0x8, R26 ;  /* 0x0000000813127825 */ /* 0x001fe200078e001a */
[----:B---3--:R-:W-:-:S03]  /*38b0*/  IADD3 R23, PT, PT, R3, 0x300, R23 ;  /* 0x0000030003177810 */ /* 0x008fc60007ffe017 */
[----:B------:R-:W-:Y:S01]  /*38c0*/  IMAD.WIDE.U32 R20, R21, 0x8, R26 ;  /* 0x0000000815147825 */ /* 0x000fe200078e001a */
[----:B------:R0:W-:Y:S01]  /*38d0*/  STG.E.64 desc[UR10][R18.64], R34 ;  /* 0x0000002212007986 */ /* 0x0001e2000c101b0a */
[----:B----4-:R-:W-:Y:S02]  /*38e0*/  IADD3 R25, PT, PT, R3, 0x480, R25 ;  /* 0x0000048003197810 */ /* 0x010fe40007ffe019 */
[----:B------:R-:W-:Y:S01]  /*38f0*/  IMAD.WIDE.U32 R22, R23, 0x8, R26 ;  /* 0x0000000817167825 */ /* 0x000fe200078e001a */
[----:B------:R0:W-:Y:S01]  /*3900*/  STG.E.64 desc[UR10][R20.64], R32 ;  /* 0x0000002014007986 */ /* 0x0001e2000c101b0a */
[----:B-----5:R-:W-:Y:S02]  /*3910*/  IADD3 R37, PT, PT, R3, 0x600, R37 ;  /* 0x0000060003257810 */ /* 0x020fe40007ffe025 */
[--C-:B------:R-:W-:Y:S01]  /*3920*/  IMAD.WIDE.U32 R24, R25, 0x8, R26.reuse ;  /* 0x0000000819187825 */ /* 0x100fe200078e001a */
[----:B------:R0:W-:Y:S03]  /*3930*/  STG.E.64 desc[UR10][R22.64], R10 ;  /* 0x0000000a16007986 */ /* 0x0001e6000c101b0a */
[----:B------:R-:W-:Y:S01]  /*3940*/  IMAD.WIDE.U32 R26, R37, 0x8, R26 ;  /* 0x00000008251a7825 */ /* 0x000fe200078e001a */
[----:B------:R0:W-:Y:S04]  /*3950*/  STG.E.64 desc[UR10][R24.64], R8 ;  /* 0x0000000818007986 */ /* 0x0001e8000c101b0a */
[----:B------:R0:W-:Y:S01]  /*3960*/  STG.E.64 desc[UR10][R26.64], R6 ;  /* 0x000000061a007986 */ /* 0x0001e2000c101b0a */
[----:B------:R-:W-:Y:S06]  /*3970*/  BAR.SYNC.DEFER_BLOCKING 0x0 ;  /* 0x0000000000007b1d */ /* 0x000fec0000010000 */
[----:B------:R-:W-:Y:S05]  /*3980*/  @P0 BRA `(.L_x_21) ;  /* 0xffffffec00180947 */ /* 0x000fea000383ffff */
.L_x_20:
[----:B------:R-:W-:-:S13]  /*3990*/  ISETP.GE.AND P0, PT, R17, R12, PT ;  /* 0x0000000c1100720c */ /* 0x000fda0003f06270 */
[----:B----4-:R-:W-:Y:S05]  /*39a0*/  @P0 EXIT ;  /* 0x000000000000094d */ /* 0x010fea0003800000 */
[----:B------:R-:W-:Y:S05]  /*39b0*/  WARPSYNC.ALL ;  /* 0x0000000000007948 */ /* 0x000fea0003800000 */
[----:B--2---:R-:W1:Y:S01]  /*39c0*/  SHFL.IDX PT, R5, R13, RZ, 0x1f ;  /* 0x00001fff0d057589 */ /* 0x004e6200000e0000 */
[----:B------:R-:W2:Y:S01]  /*39d0*/  LDCU.64 UR4, c[0x0][0x380] ;  /* 0x00007000ff0477ac */ /* 0x000ea20008000a00 */
[C---:B------:R-:W-:Y:S01]  /*39e0*/  VIADD R2, R3.reuse, 0x180 ;  /* 0x0000018003027836 */ /* 0x040fe20000000000 */
[C---:B0-----:R-:W-:Y:S01]  /*39f0*/  IADD3 R6, P3, PT, R3.reuse, R17, RZ ;  /* 0x0000001103067210 */ /* 0x041fe20007f7e0ff */
[C---:B------:R-:W-:Y:S01]  /*3a00*/  VIADD R12, R3.reuse, 0x300 ;  /* 0x00000300030c7836 */ /* 0x040fe20000000000 */
[----:B------:R-:W0:Y:S01]  /*3a10*/  LDCU UR13, c[0x0][0x3b4] ;  /* 0x00007680ff0d77ac */ /* 0x000e220008000800 */
[----:B------:R-:W-:Y:S01]  /*3a20*/  VIADD R4, R3, 0x600 ;  /* 0x0000060003047836 */ /* 0x000fe20000000000 */
[----:B------:R-:W-:Y:S01]  /*3a30*/  LEA.HI.X.SX32 R17, R17, RZ, 0x1, P3 ;  /* 0x000000ff11117211 */ /* 0x000fe200018f0eff */
[----:B------:R-:W-:-:S02]  /*3a40*/  IMAD.MOV.U32 R7, RZ, RZ, -0x1 ;  /* 0xffffffffff077424 */ /* 0x000fc400078e00ff */
[----:B------:R-:W-:Y:S02]  /*3a50*/  IMAD.MOV.U32 R8, RZ, RZ, -0x1 ;  /* 0xffffffffff087424 */ /* 0x000fe400078e00ff */
[----:B------:R-:W-:Y:S02]  /*3a60*/  IMAD.MOV.U32 R9, RZ, RZ, -0x1 ;  /* 0xffffffffff097424 */ /* 0x000fe400078e00ff */
[----:B------:R-:W-:Y:S02]  /*3a70*/  IMAD.MOV.U32 R10, RZ, RZ, -0x1 ;  /* 0xffffffffff0a7424 */ /* 0x000fe400078e00ff */
[----:B------:R-:W-:Y:S02]  /*3a80*/  IMAD.MOV.U32 R11, RZ, RZ, -0x1 ;  /* 0xffffffffff0b7424 */ /* 0x000fe400078e00ff */
[----:B---3--:R-:W-:Y:S01]  /*3a90*/  IMAD.MOV.U32 R16, RZ, RZ, -0x1 ;  /* 0xffffffffff107424 */ /* 0x008fe200078e00ff */
[C---:B--2---:R-:W-:Y:S01]  /*3aa0*/  LEA R18, P6, R6.reuse, UR4, 0x3 ;  /* 0x0000000406127c11 */ /* 0x044fe2000f8c18ff */
[C---:B------:R-:W-:Y:S01]  /*3ab0*/  IMAD R27, R3.reuse, 0x4, R15 ;  /* 0x00000004031b7824 */ /* 0x040fe200078e020f */
[----:B------:R-:W2:Y:S02]  /*3ac0*/  LDCU UR4, c[0x0][0x3b8] ;  /* 0x00007700ff0477ac */ /* 0x000ea40008000800 */
[----:B------:R-:W-:Y:S01]  /*3ad0*/  LEA.HI.X R19, R6, UR5, R17, 0x3, P6 ;  /* 0x0000000506137c11 */ /* 0x000fe2000b0f1c11 */
[----:B------:R-:W-:Y:S01]  /*3ae0*/  IMAD.MOV.U32 R6, RZ, RZ, -0x1 ;  /* 0xffffffffff067424 */ /* 0x000fe200078e00ff */
[-C--:B-1----:R-:W-:Y:S01]  /*3af0*/  ISETP.GE.AND P2, PT, R2, R5.reuse, PT ;  /* 0x000000050200720c */ /* 0x082fe20003f46270 */
[C---:B------:R-:W-:Y:S01]  /*3b00*/  VIADD R2, R3.reuse, 0x480 ;  /* 0x0000048003027836 */ /* 0x040fe20000000000 */
[-C--:B------:R-:W-:Y:S01]  /*3b10*/  ISETP.GE.AND P0, PT, R3, R5.reuse, PT ;  /* 0x000000050300720c */ /* 0x080fe20003f06270 */
[----:B------:R-:W-:Y:S01]  /*3b20*/  IMAD.MOV.U32 R17, RZ, RZ, -0x1 ;  /* 0xffffffffff117424 */ /* 0x000fe200078e00ff */
[----:B------:R-:W-:-:S02]  /*3b30*/  ISETP.GE.AND P3, PT, R12, R5, PT ;  /* 0x000000050c00720c */ /* 0x000fc40003f66270 */
[-C--:B------:R-:W-:Y:S02]  /*3b40*/  ISETP.GE.AND P4, PT, R2, R5.reuse, PT ;  /* 0x000000050200720c */ /* 0x080fe40003f86270 */
[----:B------:R-:W-:Y:S01]  /*3b50*/  ISETP.GE.AND P5, PT, R4, R5, PT ;  /* 0x000000050400720c */ /* 0x000fe20003fa6270 */
[----:B------:R-:W-:Y:S02]  /*3b60*/  IMAD.MOV.U32 R4, RZ, RZ, -0x1 ;  /* 0xffffffffff047424 */ /* 0x000fe400078e00ff */
[----:B------:R-:W-:Y:S02]  /*3b70*/  IMAD.MOV.U32 R5, RZ, RZ, -0x1 ;  /* 0xffffffffff057424 */ /* 0x000fe400078e00ff */
[----:B------:R-:W3:Y:S04]  /*3b80*/  @!P2 LDG.E.64 R6, desc[UR10][R18.64+0xc00] ;  /* 0x000c000a1206a981 */ /* 0x000ee8000c1e1b00 */
[----:B------:R-:W4:Y:S04]  /*3b90*/  @!P0 LDG.E.64 R4, desc[UR10][R18.64] ;  /* 0x0000000a12048981 */ /* 0x000f28000c1e1b00 */
[----:B------:R-:W5:Y:S04]  /*3ba0*/  @!P3 LDG.E.64 R8, desc[UR10][R18.64+0x1800] ;  /* 0x0018000a1208b981 */ /* 0x000f68000c1e1b00 */
[----:B------:R-:W5:Y:S04]  /*3bb0*/  @!P4 LDG.E.64 R10, desc[UR10][R18.64+0x2400] ;  /* 0x0024000a120ac981 */ /* 0x000f68000c1e1b00 */
[----:B------:R-:W5:Y:S01]  /*3bc0*/  @!P5 LDG.E.64 R16, desc[UR10][R18.64+0x3000] ;  /* 0x0030000a1210d981 */ /* 0x000f62000c1e1b00 */
[----:B------:R-:W-:Y:S01]  /*3bd0*/  IMAD R37, R3, 0x20, R27 ;  /* 0x0000002003257824 */ /* 0x000fe200078e021b */
[----:B------:R-:W-:-:S02]  /*3be0*/  UMOV UR5, 0x1 ;  /* 0x0000000100057882 */ /* 0x000fc40000000000 */
[----:B--2---:R-:W-:-:S04]  /*3bf0*/  USHF.L.U32 UR4, UR5, UR4, URZ ;  /* 0x0000000405047299 */ /* 0x004fc800080006ff */
[----:B------:R-:W-:Y:S01]  /*3c00*/  UIADD3 UR4, UPT, UPT, UR4, -0x1, URZ ;  /* 0xffffffff04047890 */ /* 0x000fe2000fffe0ff */
[----:B---3--:R-:W-:Y:S04]  /*3c10*/  STS.64 [R27+0xc00], R6 ;  /* 0x000c00061b007388 */ /* 0x008fe80000000a00 */
[----:B----4-:R-:W-:Y:S04]  /*3c20*/  STS.64 [R27], R4 ;  /* 0x000000041b007388 */ /* 0x010fe80000000a00 */
[----:B-----5:R-:W-:Y:S04]  /*3c30*/  STS.64 [R27+0x1800], R8 ;  /* 0x001800081b007388 */ /* 0x020fe80000000a00 */
[----:B------:R-:W-:Y:S04]  /*3c40*/  STS.64 [R27+0x2400], R10 ;  /* 0x0024000a1b007388 */ /* 0x000fe80000000a00 */
[----:B------:R-:W-:Y:S01]  /*3c50*/  STS.64 [R27+0x3000], R16 ;  /* 0x003000101b007388 */ /* 0x000fe20000000a00 */
[----:B------:R-:W-:Y:S06]  /*3c60*/  BAR.SYNC.DEFER_BLOCKING 0x0 ;  /* 0x0000000000007b1d */ /* 0x000fec0000010000 */
[----:B------:R-:W0:Y:S04]  /*3c70*/  LDS.64 R24, [R37] ;  /* 0x0000000025187984 */ /* 0x000e280000000a00 */
[----:B------:R-:W1:Y:S04]  /*3c80*/  LDS.64 R22, [R37+0x8] ;  /* 0x0000080025167984 */ /* 0x000e680000000a00 */
[----:B------:R-:W-:Y:S04]  /*3c90*/  LDS.64 R20, [R37+0x10] ;  /* 0x0000100025147984 */ /* 0x000fe80000000a00 */
[----:B------:R-:W-:Y:S04]  /*3ca0*/  LDS.64 R18, [R37+0x18] ;  /* 0x0000180025127984 */ /* 0x000fe80000000a00 */
[----:B------:R-:W-:Y:S01]  /*3cb0*/  LDS.64 R16, [R37+0x20] ;  /* 0x0000200025107984 */ /* 0x000fe20000000a00 */
[----:B------:R-:W-:Y:S01]  /*3cc0*/  BAR.SYNC.DEFER_BLOCKING 0x0 ;  /* 0x0000000000007b1d */ /* 0x000fe20000010000 */
[----:B0-----:R-:W-:-:S04]  /*3cd0*/  SHF.R.U64 R4, R24, UR13, R25 ;  /* 0x0000000d18047c19 */ /* 0x001fc80008001219 */
[----:B------:R-:W-:-:S04]  /*3ce0*/  LOP3.LUT R4, R4, UR4, RZ, 0xc0, !PT ;  /* 0x0000000404047c12 */ /* 0x000fc8000f8ec0ff */
[----:B------:R-:W-:Y:S02]  /*3cf0*/  LOP3.LUT R6, R4, 0xf, RZ, 0xc0, !PT ;  /* 0x0000000f04067812 */ /* 0x000fe400078ec0ff */
[----:B------:R-:W-:-:S03]  /*3d00*/  SHF.R.U32.HI R4, RZ, 0x3, R4 ;  /* 0x00000003ff047819 */ /* 0x000fc60000011604 */
[----:B------:R-:W-:Y:S01]  /*3d10*/  IMAD R6, R6, 0x600, R15 ;  /* 0x0000060006067824 */ /* 0x000fe200078e020f */
[----:B------:R-:W-:Y:S01]  /*3d20*/  LOP3.LUT R5, R4, 0x1ffffffe, RZ, 0xc0, !PT ;  /* 0x1ffffffe04057812 */ /* 0x000fe200078ec0ff */
[----:B------:R-:W-:Y:S04]  /*3d30*/  STS [R15], RZ ;  /* 0x000000ff0f007388 */ /* 0x000fe80000000800 */
[----:B------:R-:W-:Y:S01]  /*3d40*/  IMAD.IADD R26, R6, 0x1, R5 ;  /* 0x00000001061a7824 */ /* 0x000fe200078e0205 */
[----:B------:R-:W-:Y:S04]  /*3d50*/  STS [R15+0x600], RZ ;  /* 0x000600ff0f007388 */ /* 0x000fe80000000800 */
        /* <DEDUP_REMOVED lines=15> */
[----:B------:R-:W0:Y:S01]  /*3e50*/  LDS.U16 R28, [R26] ;  /* 0x000000001a1c7984 */ /* 0x000e220000000400 */
[----:B-1----:R-:W-:-:S04]  /*3e60*/  SHF.R.U64 R4, R22, UR13, R23 ;  /* 0x0000000d16047c19 */ /* 0x002fc80008001217 */
[----:B------:R-:W-:-:S04]  /*3e70*/  LOP3.LUT R4, R4, UR4, RZ, 0xc0, !PT ;  /* 0x0000000404047c12 */ /* 0x000fc8000f8ec0ff */
[----:B------:R-:W-:Y:S02]  /*3e80*/  LOP3.LUT R6, R4, 0xf, RZ, 0xc0, !PT ;  /* 0x0000000f04067812 */ /* 0x000fe400078ec0ff */
[----:B------:R-:W-:-:S03]  /*3e90*/  SHF.R.U32.HI R4, RZ, 0x3, R4 ;  /* 0x00000003ff047819 */ /* 0x000fc60000011604 */
[----:B------:R-:W-:Y:S01]  /*3ea0*/  IMAD R6, R6, 0x600, R15 ;  /* 0x0000060006067824 */ /* 0x000fe200078e020f */
[----:B------:R-:W-:-:S05]  /*3eb0*/  LOP3.LUT R29, R4, 0x1ffffffe, RZ, 0xc0, !PT ;  /* 0x1ffffffe041d7812 */ /* 0x000fca00078ec0ff */
[----:B------:R-:W-:Y:S02]  /*3ec0*/  IMAD.IADD R29, R6, 0x1, R29 ;  /* 0x00000001061d7824 */ /* 0x000fe400078e021d */
[----:B0-----:R-:W-:-:S05]  /*3ed0*/  VIADD R5, R28, 0x1 ;  /* 0x000000011c057836 */ /* 0x001fca0000000000 */
[----:B------:R-:W-:Y:S04]  /*3ee0*/  STS.U16 [R26], R5 ;  /* 0x000000051a007388 */ /* 0x000fe80000000400 */
[----:B------:R-:W0:Y:S01]  /*3ef0*/  LDS.U16 R30, [R29] ;  /* 0x000000001d1e7984 */ /* 0x000e220000000400 */
[----:B------:R-:W-:-:S04]  /*3f00*/  SHF.R.U64 R4, R20, UR13, R21 ;  /* 0x0000000d14047c19 */ /* 0x000fc80008001215 */
        /* <DEDUP_REMOVED lines=29> */
[----:B------:R-:W-:Y:S02]  /*40e0*/  IMAD R5, R3, 0x1c, R37 ;  /* 0x0000001c03057824 */ /* 0x000fe400078e0225 */
[----:B0-----:R-:W-:-:S05]  /*40f0*/  VIADD R6, R36, 0x1 ;  /* 0x0000000124067836 */ /* 0x001fca0000000000 */
[----:B------:R-:W-:Y:S01]  /*4100*/  STS.U16 [R35], R6 ;  /* 0x0000000623007388 */ /* 0x000fe20000000400 */
[----:B------:R-:W-:Y:S06]  /*4110*/  BAR.SYNC.DEFER_BLOCKING 0x0 ;  /* 0x0000000000007b1d */ /* 0x000fec0000010000 */
        /* <DEDUP_REMOVED lines=39> */
[----:B------:R-:W0:Y:S01]  /*4390*/  SHFL.UP P0, R55, R6, 0x8, RZ ;  /* 0x0500000006377989 */ /* 0x000e2200000000ff */
[----:B------:R-:W1:Y:S01]  /*43a0*/  S2UR UR6, SR_CgaCtaId ;  /* 0x00000000000679c3 */ /* 0x000e620000008800 */
[----:B------:R-:W-:Y:S01]  /*43b0*/  ISETP.NE.AND P2, PT, R0, 0x1f, PT ;  /* 0x0000001f0000780c */ /* 0x000fe20003f45270 */
[----:B0-----:R-:W-:-:S05]  /*43c0*/  @P0 IMAD.IADD R55, R6, 0x1, R55 ;  /* 0x0000000106370824 */ /* 0x001fca00078e0237 */
[----:B------:R-:W0:Y:S01]  /*43d0*/  SHFL.UP P0, R54, R55, 0x10, RZ ;  /* 0x0600000037367989 */ /* 0x000e2200000000ff */
[----:B------:R-:W-:-:S06]  /*43e0*/  UMOV UR5, 0x400 ;  /* 0x0000040000057882 */ /* 0x000fcc0000000000 */
[----:B------:R-:W-:Y:S01]  /*43f0*/  @!P2 SHF.R.U32.HI R7, RZ, 0x3, R3 ;  /* 0x00000003ff07a819 */ /* 0x000fe20000011603 */
[----:B-1----:R-:W-:-:S03]  /*4400*/  ULEA UR5, UR6, UR5, 0x18 ;  /* 0x0000000506057291 */ /* 0x002fc6000f8ec0ff */
[----:B------:R-:W-:Y:S01]  /*4410*/  @!P2 LOP3.LUT R57, R7, 0x7c, RZ, 0xc0, !PT ;  /* 0x0000007c0739a812 */ /* 0x000fe200078ec0ff */
[----:B0-----:R-:W-:-:S05]  /*4420*/  @P0 IMAD.IADD R54, R55, 0x1, R54 ;  /* 0x0000000137360824 */ /* 0x001fca00078e0236 */
[----:B------:R-:W-:Y:S01]  /*4430*/  @!P2 STS [R57+UR5+0x6600], R54 ;  /* 0x006600363900a988 */ /* 0x000fe20008000805 */
[----:B------:R-:W-:Y:S06]  /*4440*/  BAR.SYNC.DEFER_BLOCKING 0x0 ;  /* 0x0000000000007b1d */ /* 0x000fec0000010000 */
[----:B------:R-:W0:Y:S04]  /*4450*/  LDS.128 R8, [UR5+0x6600] ;  /* 0x00660005ff087984 */ /* 0x000e280008000c00 */
[----:B------:R-:W1:Y:S01]  /*4460*/  LDS.128 R4, [UR5+0x6610] ;  /* 0x00661005ff047984 */ /* 0x000e620008000c00 */
[----:B------:R-:W-:-:S04]  /*4470*/  SHF.R.U32.HI R55, RZ, 0x5, R3 ;  /* 0x00000005ff377819 */ /* 0x000fc80000011603 */
[----:B------:R-:W-:Y:S01]  /*4480*/  ISETP.NE.AND P0, PT, R55, 0x2, PT ;  /* 0x000000023700780c */ /* 0x000fe20003f05270 */
[----:B0-----:R-:W-:-:S04]  /*4490*/  IMAD.IADD R9, R8, 0x1, R9 ;  /* 0x0000000108097824 */ /* 0x001fc800078e0209 */
[----:B------:R-:W-:Y:S01]  /*44a0*/  IMAD.IADD R10, R10, 0x1, R9 ;  /* 0x000000010a0a7824 */ /* 0x000fe200078e0209 */
[----:B------:R-:W-:Y:S02]  /*44b0*/  SEL R8, R9, R8, !P0 ;  /* 0x0000000809087207 */ /* 0x000fe40004000000 */
[----:B------:R-:W-:Y:S01]  /*44c0*/  ISETP.NE.AND P0, PT, R55, 0x3, PT ;  /* 0x000000033700780c */ /* 0x000fe20003f05270 */
[----:B------:R-:W-:-:S03]  /*44d0*/  IMAD.IADD R57, R11, 0x1, R10 ;  /* 0x000000010b397824 */ /* 0x000fc600078e020a */
[----:B------:R-:W-:Y:S02]  /*44e0*/  SEL R56, R10, R8, !P0 ;  /* 0x000000080a387207 */ /* 0x000fe40004000000 */
[----:B------:R-:W0:Y:S01]  /*44f0*/  LDS.128 R8, [UR5+0x6620] ;  /* 0x00662005ff087984 */ /* 0x000e220008000c00 */
[----:B------:R-:W-:Y:S01]  /*4500*/  ISETP.NE.AND P0, PT, R55, 0x4, PT ;  /* 0x000000043700780c */ /* 0x000fe20003f05270 */
[----:B-1----:R-:W-:-:S03]  /*4510*/  IMAD.IADD R4, R57, 0x1, R4 ;  /* 0x0000000139047824 */ /* 0x002fc600078e0204 */
[----:B------:R-:W-:Y:S02]  /*4520*/  SEL R56, R57, R56, !P0 ;  /* 0x0000003839387207 */ /* 0x000fe40004000000 */
[----:B------:R-:W-:Y:S01]  /*4530*/  ISETP.NE.AND P0, PT, R55, 0x5, PT ;  /* 0x000000053700780c */ /* 0x000fe20003f05270 */
[----:B------:R-:W-:-:S03]  /*4540*/  IMAD.IADD R5, R5, 0x1, R4 ;  /* 0x0000000105057824 */ /* 0x000fc600078e0204 */
[----:B------:R-:W-:Y:S02]  /*4550*/  SEL R56, R4, R56, !P0 ;  /* 0x0000003804387207 */ /* 0x000fe40004000000 */
[----:B------:R-:W-:Y:S01]  /*4560*/  ISETP.NE.AND P0, PT, R55, 0x6, PT ;  /* 0x000000063700780c */ /* 0x000fe20003f05270 */
[----:B------:R-:W-:-:S03]  /*4570*/  IMAD.IADD R6, R6, 0x1, R5 ;  /* 0x0000000106067824 */ /* 0x000fc600078e0205 */
[----:B------:R-:W-:Y:S02]  /*4580*/  SEL R56, R5, R56, !P0 ;  /* 0x0000003805387207 */ /* 0x000fe40004000000 */
[----:B------:R-:W-:Y:S01]  /*4590*/  ISETP.NE.AND P0, PT, R55, 0x7, PT ;  /* 0x000000073700780c */ /* 0x000fe20003f05270 */
[----:B------:R-:W-:-:S03]  /*45a0*/  IMAD.IADD R7, R7, 0x1, R6 ;  /* 0x0000000107077824 */ /* 0x000fc600078e0206 */
[----:B------:R-:W-:Y:S02]  /*45b0*/  SEL R56, R6, R56, !P0 ;  /* 0x0000003806387207 */ /* 0x000fe40004000000 */
[C---:B------:R-:W-:Y:S02]  /*45c0*/  ISETP.NE.AND P0, PT, R55.reuse, 0x8, PT ;  /* 0x000000083700780c */ /* 0x040fe40003f05270 */
[----:B------:R-:W-:Y:S02]  /*45d0*/  ISETP.NE.AND P2, PT, R55, 0x9, PT ;  /* 0x000000093700780c */ /* 0x000fe40003f45270 */
[----:B------:R-:W-:Y:S02]  /*45e0*/  SEL R56, R7, R56, !P0 ;  /* 0x0000003807387207 */ /* 0x000fe40004000000 */
[----:B------:R-:W-:Y:S02]  /*45f0*/  ISETP.NE.AND P3, PT, R0, RZ, PT ;  /* 0x000000ff0000720c */ /* 0x000fe40003f65270 */
[----:B------:R-:W-:Y:S01]  /*4600*/  ISETP.NE.AND P0, PT, R55, 0xa, PT ;  /* 0x0000000a3700780c */ /* 0x000fe20003f05270 */
[----:B0-----:R-:W-:Y:S01]  /*4610*/  IMAD.IADD R8, R7, 0x1, R8 ;  /* 0x0000000107087824 */ /* 0x001fe200078e0208 */
[----:B------:R-:W-:-:S03]  /*4620*/  ISETP.GT.U32.OR P4, PT, R3, 0x1f, P3 ;  /* 0x0000001f0300780c */ /* 0x000fc60001f84470 */
[----:B------:R-:W-:Y:S01]  /*4630*/  IMAD.IADD R9, R9, 0x1, R8 ;  /* 0x0000000109097824 */ /* 0x000fe200078e0208 */
[----:B------:R-:W-:Y:S01]  /*4640*/  SEL R56, R8, R56, !P2 ;  /* 0x0000003808387207 */ /* 0x000fe20005000000 */
[----:B------:R-:W-:Y:S01]  /*4650*/  IMAD.IADD R53, R54, 0x1, -R53 ;  /* 0x0000000136357824 */ /* 0x000fe200078e0a35 */
[----:B------:R-:W-:Y:S01]  /*4660*/  ISETP.NE.AND P2, PT, R55, 0xb, PT ;  /* 0x0000000b3700780c */ /* 0x000fe20003f45270 */
[----:B------:R-:W-:Y:S01]  /*4670*/  IMAD.IADD R10, R10, 0x1, R9 ;  /* 0x000000010a0a7824 */ /* 0x000fe200078e0209 */
[----:B------:R-:W-:Y:S02]  /*4680*/  SEL R56, R9, R56, !P0 ;  /* 0x0000003809387207 */ /* 0x000fe40004000000 */
[----:B------:R-:W-:Y:S02]  /*4690*/  SEL R5, R53, RZ, P3 ;  /* 0x000000ff35057207 */ /* 0x000fe40001800000 */
[----:B------:R-:W-:Y:S01]  /*46a0*/  SEL R56, R10, R56, !P2 ;  /* 0x000000380a387207 */ /* 0x000fe20005000000 */
[----:B------:R-:W-:-:S04]  /*46b0*/  IMAD.IADD R11, R11, 0x1, R10 ;  /* 0x000000010b0b7824 */ /* 0x000fc800078e020a */
[----:B------:R-:W-:Y:S02]  /*46c0*/  @P1 IMAD.IADD R53, R56, 0x1, R5 ;  /* 0x0000000138351824 */ /* 0x000fe400078e0205 */
[----:B------:R-:W-:-:S05]  /*46d0*/  @!P4 IMAD.U32 R53, R11, 0x10000, RZ ;  /* 0x000100000b35c824 */ /* 0x000fca00078e00ff */
[----:B------:R-:W-:Y:S01]  /*46e0*/  @!P4 STS [UR5+0x663c], R53 ;  /* 0x00663c35ff00c988 */ /* 0x000fe20008000805 */
[----:B------:R-:W-:Y:S06]  /*46f0*/  BAR.SYNC.DEFER_BLOCKING 0x0 ;  /* 0x0000000000007b1d */ /* 0x000fec0000010000 */
[----:B------:R-:W0:Y:S01]  /*4700*/  LDS R4, [UR5+0x663c] ;  /* 0x00663c05ff047984 */ /* 0x000e220008000800 */
[C---:B------:R-:W-:Y:S01]  /*4710*/  ISETP.NE.AND P0, PT, R3.reuse, RZ, PT ;  /* 0x000000ff0300720c */ /* 0x040fe20003f05270 */
[----:B------:R-:W-:-:S04]  /*4720*/  IMAD R7, R3, 0x20, R27 ;  /* 0x0000002003077824 */ /* 0x000fc800078e021b */
[C---:B------:R-:W-:Y:S01]  /*4730*/  IMAD R7, R3.reuse, 0x1c, R7 ;  /* 0x0000001c03077824 */ /* 0x040fe200078e0207 */
[----:B------:R-:W-:Y:S01]  /*4740*/  @!P1 LOP3.LUT R5, R3, 0xf, RZ, 0xc0, !PT ;  /* 0x0000000f03059812 */ /* 0x000fe200078ec0ff */
[----:B------:R-:W-:Y:S01]  /*4750*/  IMAD.U32 R8, RZ, RZ, UR5 ;  /* 0x00000005ff087e24 */ /* 0x000fe2000f8e00ff */
[----:B------:R-:W-:Y:S02]  /*4760*/  @!P1 SHF.R.U32.HI R6, RZ, 0x3, R3 ;  /* 0x00000003ff069819 */ /* 0x000fe40000011603 */
[----:B0-----:R-:W-:-:S05]  /*4770*/  SEL R4, R4, RZ, P0 ;  /* 0x000000ff04047207 */ /* 0x001fca0000000000 */
[----:B------:R-:W-:-:S04]  /*4780*/  IMAD.IADD R4, R4, 0x1, R53 ;  /* 0x0000000104047824 */ /* 0x000fc800078e0235 */
[--C-:B------:R-:W-:Y:S02]  /*4790*/  IMAD.IADD R37, R37, 0x1, R4.reuse ;  /* 0x0000000125257824 */ /* 0x100fe400078e0204 */
[--C-:B------:R-:W-:Y:S02]  /*47a0*/  IMAD.IADD R38, R38, 0x1, R4.reuse ;  /* 0x0000000126267824 */ /* 0x100fe400078e0204 */
[--C-:B------:R-:W-:Y:S02]  /*47b0*/  IMAD.IADD R39, R39, 0x1, R4.reuse ;  /* 0x0000000127277824 */ /* 0x100fe400078e0204 */
[--C-:B------:R-:W-:Y:S02]  /*47c0*/  IMAD.IADD R40, R40, 0x1, R4.reuse ;  /* 0x0000000128287824 */ /* 0x100fe400078e0204 */
[--C-:B------:R-:W-:Y:S02]  /*47d0*/  IMAD.IADD R41, R41, 0x1, R4.reuse ;  /* 0x0000000129297824 */ /* 0x100fe400078e0204 */
[----:B------:R-:W-:-:S02]  /*47e0*/  IMAD.IADD R42, R42, 0x1, R4 ;  /* 0x000000012a2a7824 */ /* 0x000fc400078e0204 */
        /* <DEDUP_REMOVED lines=9> */
[----:B------:R-:W-:Y:S01]  /*4880*/  IMAD.IADD R52, R52, 0x1, R4 ;  /* 0x0000000134347824 */ /* 0x000fe200078e0204 */
[----:B------:R-:W-:Y:S04]  /*4890*/  STS [R7], R4 ;  /* 0x0000000407007388 */ /* 0x000fe80000000800 */
        /* <DEDUP_REMOVED lines=16> */
[----:B------:R-:W-:Y:S01]  /*49a0*/  BAR.SYNC.DEFER_BLOCKING 0x0 ;  /* 0x0000000000007b1d */ /* 0x000fe20000010000 */
[----:B------:R-:W-:Y:S01]  /*49b0*/  @!P1 LOP3.LUT R6, R6, 0x7e, RZ, 0xc0, !PT ;  /* 0x0000007e06069812 */ /* 0x000fe200078ec0ff */
[----:B------:R-:W-:-:S04]  /*49c0*/  @!P1 IMAD R5, R5, 0x600, R8 ;  /* 0x0000060005059824 */ /* 0x000fc800078e0208 */
[----:B------:R-:W-:-:S05]  /*49d0*/  @!P1 IMAD.IADD R6, R5, 0x1, R6 ;  /* 0x0000000105069824 */ /* 0x000fca00078e0206 */
[----:B------:R-:W0:Y:S04]  /*49e0*/  @!P1 LDS.U16 R0, [R6] ;  /* 0x0000000006009984 */ /* 0x000e280000000400 */
[----:B------:R-:W1:Y:S04]  /*49f0*/  LDS.U16 R5, [R26] ;  /* 0x000000001a057984 */ /* 0x000e680000000400 */
[----:B------:R-:W2:Y:S04]  /*4a00*/  LDS.U16 R29, [R29] ;  /* 0x000000001d1d7984 */ /* 0x000ea80000000400 */
[----:B------:R-:W3:Y:S04]  /*4a10*/  LDS.U16 R31, [R31] ;  /* 0x000000001f1f7984 */ /* 0x000ee80000000400 */
[----:B------:R-:W4:Y:S04]  /*4a20*/  LDS.U16 R33, [R33] ;  /* 0x0000000021217984 */ /* 0x000f280000000400 */
[----:B------:R-:W5:Y:S01]  /*4a30*/  LDS.U16 R35, [R35] ;  /* 0x0000000023237984 */ /* 0x000f620000000400 */
[----:B------:R-:W-:Y:S06]  /*4a40*/  BAR.SYNC.DEFER_BLOCKING 0x0 ;  /* 0x0000000000007b1d */ /* 0x000fec0000010000 */
[----:B0-----:R-:W-:Y:S01]  /*4a50*/  @!P1 STS [R15], R0 ;  /* 0x000000000f009388 */ /* 0x001fe20000000800 */
[----:B------:R-:W-:Y:S01]  /*4a60*/  @!P1 IMAD.IADD R14, R14, 0x1, -R0 ;  /* 0x000000010e0e9824 */ /* 0x000fe200078e0a00 */
[----:B------:R-:W-:Y:S08]  /*4a70*/  BAR.SYNC.DEFER_BLOCKING 0x0 ;  /* 0x0000000000007b1d */ /* 0x000ff00000010000 */
[----:B------:R-:W-:Y:S01]  /*4a80*/  BAR.SYNC.DEFER_BLOCKING 0x0 ;  /* 0x0000000000007b1d */ /* 0x000fe20000010000 */
[----:B-1----:R-:W-:-:S02]  /*4a90*/  IMAD.IADD R5, R28, 0x1, R5 ;  /* 0x000000011c057824 */ /* 0x002fc400078e0205 */
[----:B--2---:R-:W-:Y:S02]  /*4aa0*/  IMAD.IADD R30, R30, 0x1, R29 ;  /* 0x000000011e1e7824 */ /* 0x004fe400078e021d */
[----:B---3--:R-:W-:Y:S01]  /*4ab0*/  IMAD.IADD R32, R32, 0x1, R31 ;  /* 0x0000000120207824 */ /* 0x008fe200078e021f */
[----:B------:R-:W-:Y:S01]  /*4ac0*/  @!P1 STS [R15+0x3c00], R14 ;  /* 0x003c000e0f009388 */ /* 0x000fe20000000800 */
[----:B----4-:R-:W-:Y:S01]  /*4ad0*/  IMAD.IADD R34, R34, 0x1, R33 ;  /* 0x0000000122227824 */ /* 0x010fe200078e0221 */
[----:B------:R-:W-:Y:S01]  /*4ae0*/  LEA R5, R5, UR5, 0x3 ;  /* 0x0000000505057c11 */ /* 0x000fe2000f8e18ff */
[----:B------:R-:W-:Y:S01]  /*4af0*/  BAR.SYNC.DEFER_BLOCKING 0x0 ;  /* 0x0000000000007b1d */ /* 0x000fe20000010000 */
[----:B-----5:R-:W-:Y:S01]  /*4b00*/  IMAD.IADD R36, R36, 0x1, R35 ;  /* 0x0000000124247824 */ /* 0x020fe200078e0223 */
[----:B------:R-:W-:Y:S02]  /*4b10*/  LEA R29, R30, UR5, 0x3 ;  /* 0x000000051e1d7c11 */ /* 0x000fe4000f8e18ff */
[----:B------:R-:W-:-:S02]  /*4b20*/  LEA R31, R32, UR5, 0x3 ;  /* 0x00000005201f7c11 */ /* 0x000fc4000f8e18ff */
[----:B------:R-:W-:Y:S02]  /*4b30*/  LEA R33, R34, UR5, 0x3 ;  /* 0x0000000522217c11 */ /* 0x000fe4000f8e18ff */
[----:B------:R-:W-:Y:S01]  /*4b40*/  LEA R35, R36, UR5, 0x3 ;  /* 0x0000000524237c11 */ /* 0x000fe2000f8e18ff */
[----:B------:R-:W-:Y:S04]  /*4b50*/  STS.64 [R5], R24 ;  /* 0x0000001805007388 */ /* 0x000fe80000000a00 */
[----:B------:R-:W-:Y:S04]  /*4b60*/  STS.64 [R29], R22 ;  /* 0x000000161d007388 */ /* 0x000fe80000000a00 */
[----:B------:R0:W-:Y:S04]  /*4b70*/  STS.64 [R31], R20 ;  /* 0x000000141f007388 */ /* 0x0001e80000000a00 */
[----:B------:R-:W-:Y:S04]  /*4b80*/  STS.64 [R33], R18 ;  /* 0x0000001221007388 */ /* 0x000fe80000000a00 */
[----:B------:R-:W-:Y:S01]  /*4b90*/  STS.64 [R35], R16 ;  /* 0x0000001023007388 */ /* 0x000fe20000000a00 */
[----:B------:R-:W-:Y:S06]  /*4ba0*/  BAR.SYNC.DEFER_BLOCKING 0x0 ;  /* 0x0000000000007b1d */ /* 0x000fec0000010000 */
[----:B------:R-:W1:Y:S01]  /*4bb0*/  S2R R30, SR_TID.X ;  /* 0x00000000001e7919 */ /* 0x000e620000002100 */
[----:B------:R-:W2:Y:S04]  /*4bc0*/  LDS.64 R6, [R27] ;  /* 0x000000001b067984 */ /* 0x000ea80000000a00 */
[----:B------:R-:W3:Y:S04]  /*4bd0*/  LDS.64 R10, [R27+0xc00] ;  /* 0x000c00001b0a7984 */ /* 0x000ee80000000a00 */
[----:B------:R-:W4:Y:S04]  /*4be0*/  LDS.64 R8, [R27+0x1800] ;  /* 0x001800001b087984 */ /* 0x000f280000000a00 */
[----:B------:R-:W5:Y:S01]  /*4bf0*/  LDS.64 R4, [R27+0x2400] ;  /* 0x002400001b047984 */ /* 0x000f620000000a00 */
[----:B-1----:R-:W-:Y:S01]  /*4c00*/  VIADD R32, R30, 0x180 ;  /* 0x000001801e207836 */ /* 0x002fe20000000000 */
[----:B------:R-:W-:-:S02]  /*4c10*/  ISETP.GE.AND P0, PT, R3, R13, PT ;  /* 0x0000000d0300720c */ /* 0x000fc40003f06270 */
[----:B------:R-:W1:Y:S01]  /*4c20*/  LDS.64 R18, [R27+0x3000] ;  /* 0x003000001b127984 */ /* 0x000e620000000a00 */
[-C--:B------:R-:W-:Y:S02]  /*4c30*/  ISETP.GE.AND P2, PT, R12, R13.reuse, PT ;  /* 0x0000000d0c00720c */ /* 0x080fe40003f46270 */
[-C--:B------:R-:W-:Y:S02]  /*4c40*/  ISETP.GE.AND P1, PT, R32, R13.reuse, PT ;  /* 0x0000000d2000720c */ /* 0x080fe40003f26270 */
[----:B------:R-:W-:-:S09]  /*4c50*/  ISETP.GE.AND P3, PT, R2, R13, PT ;  /* 0x0000000d0200720c */ /* 0x000fd20003f66270 */
[----:B0-----:R-:W0:Y:S01]  /*4c60*/  @!P2 LDC.64 R20, c[0x0][0x388] ;  /* 0x0000e200ff14ab82 */ /* 0x001e220000000a00 */
[----:B--2---:R-:W-:-:S07]  /*4c70*/  SHF.R.U64 R0, R6, UR13, R7 ;  /* 0x0000000d06007c19 */ /* 0x004fce0008001207 */
[----:B------:R-:W2:Y:S01]  /*4c80*/  @!P3 LDC.64 R22, c[0x0][0x388] ;  /* 0x0000e200ff16bb82 */ /* 0x000ea20000000a00 */
[----:B---3--:R-:W-:Y:S02]  /*4c90*/  SHF.R.U64 R14, R10, UR13, R11 ;  /* 0x0000000d0a0e7c19 */ /* 0x008fe4000800120b */
[----:B------:R-:W-:Y:S02]  /*4ca0*/  @!P0 LOP3.LUT R0, R0, UR4, RZ, 0xc0, !PT ;  /* 0x0000000400008c12 */ /* 0x000fe4000f8ec0ff */
[----:B----4-:R-:W-:Y:S02]  /*4cb0*/  SHF.R.U64 R15, R8, UR13, R9 ;  /* 0x0000000d080f7c19 */ /* 0x010fe40008001209 */
[----:B------:R-:W-:Y:S02]  /*4cc0*/  @!P1 LOP3.LUT R14, R14, UR4, RZ, 0xc0, !PT ;  /* 0x000000040e0e9c12 */ /* 0x000fe4000f8ec0ff */
[----:B-----5:R-:W-:Y:S02]  /*4cd0*/  SHF.R.U64 R16, R4, UR13, R5 ;  /* 0x0000000d04107c19 */ /* 0x020fe40008001205 */
[----:B------:R-:W-:-:S02]  /*4ce0*/  @!P2 LOP3.LUT R15, R15, UR4, RZ, 0xc0, !PT ;  /* 0x000000040f0fac12 */ /* 0x000fc4000f8ec0ff */
[----:B------:R-:W-:Y:S02]  /*4cf0*/  @!P3 LOP3.LUT R16, R16, UR4, RZ, 0xc0, !PT ;  /* 0x000000041010bc12 */ /* 0x000fe4000f8ec0ff */
[----:B------:R-:W-:Y:S02]  /*4d00*/  @!P0 LEA R0, R0, UR5, 0x2 ;  /* 0x0000000500008c11 */ /* 0x000fe4000f8e10ff */
[----:B------:R-:W-:Y:S02]  /*4d10*/  @!P1 LEA R24, R14, UR5, 0x2 ;  /* 0x000000050e189c11 */ /* 0x000fe4000f8e10ff */
[----:B------:R-:W-:Y:S01]  /*4d20*/  @!P2 LEA R26, R15, UR5, 0x2 ;  /* 0x000000050f1aac11 */ /* 0x000fe2000f8e10ff */
[----:B------:R1:W3:Y:S01]  /*4d30*/  @!P0 LDS R25, [R0+0x3c00] ;  /* 0x003c000000198984 */ /* 0x0002e20000000800 */
[----:B------:R-:W-:Y:S01]  /*4d40*/  @!P3 LEA R28, R16, UR5, 0x2 ;  /* 0x00000005101cbc11 */ /* 0x000fe2000f8e10ff */
[----:B------:R-:W4:Y:S02]  /*4d50*/  @!P0 LDC.64 R14, c[0x0][0x388] ;  /* 0x0000e200ff0e8b82 */ /* 0x000f240000000a00 */
[----:B------:R-:W5:Y:S04]  /*4d60*/  @!P1 LDS R24, [R24+0x3c00] ;  /* 0x003c000018189984 */ /* 0x000f680000000800 */
[----:B------:R-:W0:Y:S02]  /*4d70*/  @!P2 LDS R29, [R26+0x3c00] ;  /* 0x003c00001a1da984 */ /* 0x000e240000000800 */
[----:B------:R-:W2:Y:S02]  /*4d80*/  @!P1 LDC.64 R16, c[0x0][0x388] ;  /* 0x0000e200ff109b82 */ /* 0x000ea40000000a00 */
[----:B------:R-:W4:Y:S01]  /*4d90*/  @!P3 LDS R31, [R28+0x3c00] ;  /* 0x003c00001c1fb984 */ /* 0x000f220000000800 */
[----:B------:R-:W-:-:S05]  /*4da0*/  VIADD R30, R30, 0x600 ;  /* 0x000006001e1e7836 */ /* 0x000fca0000000000 */
[----:B------:R-:W-:Y:S02]  /*4db0*/  ISETP.GE.AND P4, PT, R30, R13, PT ;  /* 0x0000000d1e00720c */ /* 0x000fe40003f86270 */
[----:B-1----:R-:W-:-:S04]  /*4dc0*/  SHF.R.U64 R0, R18, UR13, R19 ;  /* 0x0000000d12007c19 */ /* 0x002fc80008001213 */
[----:B------:R-:W-:Y:S01]  /*4dd0*/  LOP3.LUT R0, R0, UR4, RZ, 0xc0, !PT ;  /* 0x0000000400007c12 */ /* 0x000fe2000f8ec0ff */
[----:B---3--:R-:W-:Y:S02]  /*4de0*/  @!P0 IMAD.IADD R3, R25, 0x1, R3 ;  /* 0x0000000119038824 */ /* 0x008fe400078e0203 */
[----:B-----5:R-:W-:Y:S02]  /*4df0*/  @!P1 IMAD.IADD R25, R32, 0x1, R24 ;  /* 0x0000000120199824 */ /* 0x020fe400078e0218 */
[----:B0-----:R-:W-:Y:S02]  /*4e00*/  @!P2 IMAD.IADD R29, R12, 0x1, R29 ;  /* 0x000000010c1da824 */ /* 0x001fe400078e021d */
[----:B--2---:R-:W-:-:S04]  /*4e10*/  @!P1 IMAD.WIDE.U32 R12, R25, 0x8, R16 ;  /* 0x00000008190c9825 */ /* 0x004fc800078e0010 */
[----:B----4-:R-:W-:Y:S02]  /*4e20*/  @!P3 IMAD.IADD R31, R2, 0x1, R31 ;  /* 0x00000001021fb824 */ /* 0x010fe400078e021f */
[----:B------:R-:W-:-:S04]  /*4e30*/  @!P0 IMAD.WIDE.U32 R2, R3, 0x8, R14 ;  /* 0x0000000803028825 */ /* 0x000fc800078e000e */
[----:B------:R-:W-:Y:S01]  /*4e40*/  @!P2 IMAD.WIDE.U32 R14, R29, 0x8, R20 ;  /* 0x000000081d0ea825 */ /* 0x000fe200078e0014 */
[----:B------:R0:W-:Y:S03]  /*4e50*/  @!P0 STG.E.64 desc[UR10][R2.64], R6 ;  /* 0x0000000602008986 */ /* 0x0001e6000c101b0a */
[----:B------:R-:W-:Y:S01]  /*4e60*/  @!P3 IMAD.WIDE.U32 R16, R31, 0x8, R22 ;  /* 0x000000081f10b825 */ /* 0x000fe200078e0016 */
[----:B------:R0:W-:Y:S04]  /*4e70*/  @!P1 STG.E.64 desc[UR10][R12.64], R10 ;  /* 0x0000000a0c009986 */ /* 0x0001e8000c101b0a */
[----:B------:R0:W-:Y:S04]  /*4e80*/  @!P2 STG.E.64 desc[UR10][R14.64], R8 ;  /* 0x000000080e00a986 */ /* 0x0001e8000c101b0a */
[----:B------:R0:W-:Y:S01]  /*4e90*/  @!P3 STG.E.64 desc[UR10][R16.64], R4 ;  /* 0x000000041000b986 */ /* 0x0001e2000c101b0a */
[----:B------:R-:W-:Y:S05]  /*4ea0*/  @P4 EXIT ;  /* 0x000000000000494d */ /* 0x000fea0003800000 */
[----:B------:R-:W-:Y:S01]  /*4eb0*/  LEA R0, R0, UR5, 0x2 ;  /* 0x0000000500007c11 */ /* 0x000fe2000f8e10ff */
[----:B0-----:R-:W0:Y:S05]  /*4ec0*/  LDC.64 R2, c[0x0][0x388] ;  /* 0x0000e200ff027b82 */ /* 0x001e2a0000000a00 */
[----:B------:R-:W1:Y:S02]  /*4ed0*/  LDS R0, [R0+0x3c00] ;  /* 0x003c000000007984 */ /* 0x000e640000000800 */
[----:B-1----:R-:W-:-:S04]  /*4ee0*/  IMAD.IADD R5, R30, 0x1, R0 ;  /* 0x000000011e057824 */ /* 0x002fc800078e0200 */
[----:B0-----:R-:W-:-:S05]  /*4ef0*/  IMAD.WIDE.U32 R2, R5, 0x8, R2 ;  /* 0x0000000805027825 */ /* 0x001fca00078e0002 */
[----:B------:R-:W-:Y:S01]  /*4f00*/  STG.E.64 desc[UR10][R2.64], R18 ;  /* 0x0000001202007986 */ /* 0x000fe2000c101b0a */
[----:B------:R-:W-:Y:S05]  /*4f10*/  EXIT ;  /* 0x000000000000794d */ /* 0x000fea0003800000 */
.L_x_19:
[----:B------:R-:W-:-:S13]  /*4f20*/  ISETP.GE.AND P0, PT, R13, 0x780, PT ;  /* 0x000007800d00780c */ /* 0x000fda0003f06270 */
[----:B------:R-:W-:Y:S05]  /*4f30*/  @!P0 BRA `(.L_x_22) ;  /* 0x0000000400448947 */ /* 0x000fea0003800000 */
[----:B--2---:R-:W-:-:S04]  /*4f40*/  IADD3 R4, PT, PT, R12, -0x780, -R17 ;  /* 0xfffff8800c047810 */ /* 0x004fc80007ffe811 */
[C---:B------:R-:W-:Y:S01]  /*4f50*/  ISETP.GE.U32.AND P1, PT, R4.reuse, 0x780, PT ;  /* 0x000007800400780c */ /* 0x040fe20003f26070 */
[----:B------:R-:W-:-:S05]  /*4f60*/  IMAD.HI.U32 R0, R4, -0x77777777, RZ ;  /* 0x8888888904007827 */ /* 0x000fca00078e00ff */
[----:B------:R-:W-:-:S04]  /*4f70*/  SHF.R.U32.HI R0, RZ, 0xa, R0 ;  /* 0x0000000aff007819 */ /* 0x000fc80000011600 */
[----:B------:R-:W-:-:S04]  /*4f80*/  LOP3.LUT R0, R0, 0x1, RZ, 0xc0, !PT ;  /* 0x0000000100007812 */ /* 0x000fc800078ec0ff */
[----:B------:R-:W-:-:S13]  /*4f90*/  ISETP.NE.U32.AND P0, PT, R0, 0x1, PT ;  /* 0x000000010000780c */ /* 0x000fda0003f05070 */
[----:B------:R-:W-:Y:S05]  /*4fa0*/  @!P0 BRA `(.L_x_23) ;  /* 0x0000000000608947 */ /* 0x000fea0003800000 */
[----:B------:R-:W0:Y:S01]  /*4fb0*/  LDCU.64 UR4, c[0x0][0x380] ;  /* 0x00007000ff0477ac */ /* 0x000e220008000a00 */
[----:B------:R-:W-:-:S04]  /*4fc0*/  IADD3 R0, P0, PT, R17, R3, RZ ;  /* 0x0000000311007210 */ /* 0x000fc80007f1e0ff */
[----:B------:R-:W-:Y:S01]  /*4fd0*/  LEA.HI.X.SX32 R5, R17, RZ, 0x1, P0 ;  /* 0x000000ff11057211 */ /* 0x000fe200000f0eff */
[----:B------:R-:W-:-:S03]  /*4fe0*/  IMAD.SHL.U32 R20, R0, 0x8, RZ ;  /* 0x0000000800147824 */ /* 0x000fc600078e00ff */
[----:B------:R-:W-:Y:S02]  /*4ff0*/  SHF.L.U64.HI R0, R0, 0x3, R5 ;  /* 0x0000000300007819 */ /* 0x000fe40000010205 */
[----:B0-----:R-:W-:-:S04]  /*5000*/  IADD3 R4, P0, PT, R20, UR4, RZ ;  /* 0x0000000414047c10 */ /* 0x001fc8000ff1e0ff */
[----:B------:R-:W-:-:S05]  /*5010*/  IADD3.X R5, PT, PT, R0, UR5, RZ, P0, !PT ;  /* 0x0000000500057c10 */ /* 0x000fca00087fe4ff */
[----:B------:R-:W2:Y:S04]  /*5020*/  LDG.E.64 R6, desc[UR10][R4.64] ;  /* 0x0000000a04067981 */ /* 0x000ea8000c1e1b00 */
[----:B------:R-:W5:Y:S04]  /*5030*/  LDG.E.64 R8, desc[UR10][R4.64+0xc00] ;  /* 0x000c000a04087981 */ /* 0x000f68000c1e1b00 */
[----:B------:R-:W3:Y:S04]  /*5040*/  LDG.E.64 R10, desc[UR10][R4.64+0x1800] ;  /* 0x0018000a040a7981 */ /* 0x000ee8000c1e1b00 */
[----:B------:R-:W4:Y:S04]  /*5050*/  LDG.E.64 R14, desc[UR10][R4.64+0x2400] ;  /* 0x0024000a040e7981 */ /* 0x000f28000c1e1b00 */
[----:B------:R-:W4:Y:S01]  /*5060*/  LDG.E.64 R18, desc[UR10][R4.64+0x3000] ;  /* 0x0030000a04127981 */ /* 0x000f22000c1e1b00 */
[----:B------:R-:W-:Y:S05]  /*5070*/  WARPSYNC.ALL ;  /* 0x0000000000007948 */ /* 0x000fea0003800000 */
[----:B------:R-:W0:Y:S01]  /*5080*/  LDCU.64 UR4, c[0x0][0x388] ;  /* 0x00007100ff0477ac */ /* 0x000e220008000a00 */
[----:B------:R-:W-:-:S04]  /*5090*/  VIADD R17, R17, 0x780 ;  /* 0x0000078011117836 */ /* 0x000fc80000000000 */
[----:B------:R-:W-:Y:S01]  /*50a0*/  IMAD.IADD R13, R12, 0x1, -R17 ;  /* 0x000000010c0d7824 */ /* 0x000fe200078e0a11 */
[----:B------:R-:W-:Y:S01]  /*50b0*/  BAR.SYNC.DEFER_BLOCKING 0x0 ;  /* 0x0000000000007b1d */ /* 0x000fe20000010000 */
[----:B0-----:R-:W-:-:S04]  /*50c0*/  IADD3 R20, P0, PT, R20, UR4, RZ ;  /* 0x0000000414147c10 */ /* 0x001fc8000ff1e0ff */
[----:B------:R-:W-:-:S05]  /*50d0*/  IADD3.X R21, PT, PT, R0, UR5, RZ, P0, !PT ;  /* 0x0000000500157c10 */ /* 0x000fca00087fe4ff */
[----:B--2---:R0:W-:Y:S04]  /*50e0*/  STG.E.64 desc[UR10][R20.64], R6 ;  /* 0x0000000614007986 */ /* 0x0041e8000c101b0a */
[----:B-----5:R0:W-:Y:S04]  /*50f0*/  STG.E.64 desc[UR10][R20.64+0xc00], R8 ;  /* 0x000c000814007986 */ /* 0x0201e8000c101b0a */
[----:B---3--:R0:W-:Y:S04]  /*5100*/  STG.E.64 desc[UR10][R20.64+0x1800], R10 ;  /* 0x0018000a14007986 */ /* 0x0081e8000c101b0a */
[----:B----4-:R0:W-:Y:S04]  /*5110*/  STG.E.64 desc[UR10][R20.64+0x2400], R14 ;  /* 0x0024000e14007986 */ /* 0x0101e8000c101b0a */
[----:B------:R0:W-:Y:S02]  /*5120*/  STG.E.64 desc[UR10][R20.64+0x3000], R18 ;  /* 0x0030001214007986 */ /* 0x0001e4000c101b0a */
.L_x_23:
[----:B------:R-:W-:Y:S05]  /*5130*/  @!P1 BRA `(.L_x_22) ;  /* 0x0000000000c49947 */ /* 0x000fea0003800000 */
[----:B------:R-:W1:Y:S01]  /*5140*/  LDC.64 R34, c[0x0][0x380] ;  /* 0x0000e000ff227b82 */ /* 0x000e620000000a00 */
[----:B------:R-:W-:Y:S02]  /*5150*/  VIADD R33, R17, 0x780 ;  /* 0x0000078011217836 */ /* 0x000fe40000000000 */
[----:B------:R-:W-:-:S07]  /*5160*/  IMAD.IADD R13, R12, 0x1, -R17 ;  /* 0x000000010c0d7824 */ /* 0x000fce00078e0a11 */
.L_x_24:
[----:B0-----:R-:W-:-:S05]  /*5170*/  VIADD R5, R33, 0xfffff880 ;  /* 0xfffff88021057836 */ /* 0x001fca0000000000 */
[----:B------:R-:W-:-:S04]  /*5180*/  IADD3 R22, P0, PT, R5, R3, RZ ;  /* 0x0000000305167210 */ /* 0x000fc80007f1e0ff */
[----:B------:R-:W-:Y:S01]  /*5190*/  LEA.HI.X.SX32 R5, R5, RZ, 0x1, P0 ;  /* 0x000000ff05057211 */ /* 0x000fe200000f0eff */
[----:B0-----:R-:W-:-:S03]  /*51a0*/  IMAD.SHL.U32 R21, R22, 0x8, RZ ;  /* 0x0000000816157824 */ /* 0x001fc600078e00ff */
[----:B------:R-:W-:Y:S02]  /*51b0*/  SHF.L.U64.HI R22, R22, 0x3, R5 ;  /* 0x0000000316167819 */ /* 0x000fe40000010205 */
[----:B-1----:R-:W-:-:S05]  /*51c0*/  IADD3 R4, P0, PT, R21, R34, RZ ;  /* 0x0000002215047210 */ /* 0x002fca0007f1e0ff */
[----:B------:R-:W-:-:S05]  /*51d0*/  IMAD.X R5, R22, 0x1, R35, P0 ;  /* 0x0000000116057824 */ /* 0x000fca00000e0623 */
[----:B------:R-:W2:Y:S04]  /*51e0*/  LDG.E.64 R6, desc[UR10][R4.64] ;  /* 0x0000000a04067981 */ /* 0x000ea8000c1e1b00 */
[----:B------:R-:W5:Y:S04]  /*51f0*/  LDG.E.64 R8, desc[UR10][R4.64+0xc00] ;  /* 0x000c000a04087981 */ /* 0x000f68000c1e1b00 */
[----:B------:R-:W4:Y:S04]  /*5200*/  LDG.E.64 R10, desc[UR10][R4.64+0x1800] ;  /* 0x0018000a040a7981 */ /* 0x000f28000c1e1b00 */
[----:B------:R-:W4:Y:S04]  /*5210*/  LDG.E.64 R14, desc[UR10][R4.64+0x2400] ;  /* 0x0024000a040e7981 */ /* 0x000f28000c1e1b00 */
[----:B---3--:R-:W3:Y:S01]  /*5220*/  LDG.E.64 R16, desc[UR10][R4.64+0x3000] ;  /* 0x0030000a04107981 */ /* 0x008ee2000c1e1b00 */
[----:B------:R-:W-:Y:S05]  /*5230*/  WARPSYNC.ALL ;  /* 0x0000000000007948 */ /* 0x000fea0003800000 */
[----:B------:R-:W0:Y:S01]  /*5240*/  LDCU.64 UR4, c[0x0][0x388] ;  /* 0x00007100ff0477ac */ /* 0x000e220008000a00 */
[----:B------:R-:W-:Y:S01]  /*5250*/  BAR.SYNC.DEFER_BLOCKING 0x0 ;  /* 0x0000000000007b1d */ /* 0x000fe20000010000 */
[----:B------:R-:W-:-:S04]  /*5260*/  IADD3 R0, P0, PT, R3, R33, RZ ;  /* 0x0000002103007210 */ /* 0x000fc80007f1e0ff */
[----:B------:R-:W-:Y:S01]  /*5270*/  LEA.HI.X.SX32 R19, R33, RZ, 0x1, P0 ;  /* 0x000000ff21137211 */ /* 0x000fe200000f0eff */
[----:B------:R-:W-:-:S03]  /*5280*/  IMAD.SHL.U32 R31, R0, 0x8, RZ ;  /* 0x00000008001f7824 */ /* 0x000fc600078e00ff */
[----:B------:R-:W-:Y:S02]  /*5290*/  SHF.L.U64.HI R0, R0, 0x3, R19 ;  /* 0x0000000300007819 */ /* 0x000fe40000010213 */
[----:B------:R-:W-:Y:S02]  /*52a0*/  IADD3 R20, P1, PT, R31, R34, RZ ;  /* 0x000000221f147210 */ /* 0x000fe40007f3e0ff */
[----:B0-----:R-:W-:-:S03]  /*52b0*/  IADD3 R18, P0, PT, R21, UR4, RZ ;  /* 0x0000000415127c10 */ /* 0x001fc6000ff1e0ff */
[----:B------:R-:W-:Y:S01]  /*52c0*/  IMAD.X R21, R0, 0x1, R35, P1 ;  /* 0x0000000100157824 */ /* 0x000fe200008e0623 */
[----:B------:R-:W-:-:S05]  /*52d0*/  IADD3.X R19, PT, PT, R22, UR5, RZ, P0, !PT ;  /* 0x0000000516137c10 */ /* 0x000fca00087fe4ff */
[----:B--2---:R2:W-:Y:S04]  /*52e0*/  STG.E.64 desc[UR10][R18.64], R6 ;  /* 0x0000000612007986 */ /* 0x0045e8000c101b0a */
[----:B-----5:R2:W-:Y:S04]  /*52f0*/  STG.E.64 desc[UR10][R18.64+0xc00], R8 ;  /* 0x000c000812007986 */ /* 0x0205e8000c101b0a */
[----:B----4-:R2:W-:Y:S04]  /*5300*/  STG.E.64 desc[UR10][R18.64+0x1800], R10 ;  /* 0x0018000a12007986 */ /* 0x0105e8000c101b0a */
[----:B------:R2:W-:Y:S04]  /*5310*/  STG.E.64 desc[UR10][R18.64+0x2400], R14 ;  /* 0x0024000e12007986 */ /* 0x0005e8000c101b0a */
[----:B---3--:R2:W-:Y:S04]  /*5320*/  STG.E.64 desc[UR10][R18.64+0x3000], R16 ;  /* 0x0030001012007986 */ /* 0x0085e8000c101b0a */
[----:B------:R-:W3:Y:S04]  /*5330*/  LDG.E.64 R4, desc[UR10][R4.64+0x3c00] ;  /* 0x003c000a04047981 */ /* 0x000ee8000c1e1b00 */
[----:B------:R-:W4:Y:S04]  /*5340*/  LDG.E.64 R22, desc[UR10][R20.64+0xc00] ;  /* 0x000c000a14167981 */ /* 0x000f28000c1e1b00 */
[----:B------:R-:W5:Y:S04]  /*5350*/  LDG.E.64 R24, desc[UR10][R20.64+0x1800] ;  /* 0x0018000a14187981 */ /* 0x000f68000c1e1b00 */
[----:B------:R-:W2:Y:S04]  /*5360*/  LDG.E.64 R26, desc[UR10][R20.64+0x2400] ;  /* 0x0024000a141a7981 */ /* 0x000ea8000c1e1b00 */
[----:B------:R-:W2:Y:S01]  /*5370*/  LDG.E.64 R28, desc[UR10][R20.64+0x3000] ;  /* 0x0030000a141c7981 */ /* 0x000ea2000c1e1b00 */
[----:B------:R-:W-:Y:S01]  /*5380*/  BAR.SYNC.DEFER_BLOCKING 0x0 ;  /* 0x0000000000007b1d */ /* 0x000fe20000010000 */
[----:B------:R-:W-:Y:S01]  /*5390*/  IADD3 R30, P0, PT, R31, UR4, RZ ;  /* 0x000000041f1e7c10 */ /* 0x000fe2000ff1e0ff */
[----:B------:R-:W-:-:S02]  /*53a0*/  VIADD R13, R13, 0xfffff100 ;  /* 0xfffff1000d0d7836 */ /* 0x000fc40000000000 */
[----:B------:R-:W-:Y:S01]  /*53b0*/  VIADD R33, R33, 0xf00 ;  /* 0x00000f0021217836 */ /* 0x000fe20000000000 */
[----:B------:R-:W-:Y:S02]  /*53c0*/  IADD3.X R31, PT, PT, R0, UR5, RZ, P0, !PT ;  /* 0x00000005001f7c10 */ /* 0x000fe400087fe4ff */
[----:B------:R-:W-:Y:S01]  /*53d0*/  ISETP.GT.AND P0, PT, R13, 0x77f, PT ;  /* 0x0000077f0d00780c */ /* 0x000fe20003f04270 */
[----:B---3--:R0:W-:Y:S04]  /*53e0*/  STG.E.64 desc[UR10][R18.64+0x3c00], R4 ;  /* 0x003c000412007986 */ /* 0x0081e8000c101b0a */
[----:B----4-:R0:W-:Y:S04]  /*53f0*/  STG.E.64 desc[UR10][R30.64+0xc00], R22 ;  /* 0x000c00161e007986 */ /* 0x0101e8000c101b0a */
[----:B-----5:R0:W-:Y:S04]  /*5400*/  STG.E.64 desc[UR10][R30.64+0x1800], R24 ;  /* 0x001800181e007986 */ /* 0x0201e8000c101b0a */
[----:B--2---:R0:W-:Y:S04]  /*5410*/  STG.E.64 desc[UR10][R30.64+0x2400], R26 ;  /* 0x0024001a1e007986 */ /* 0x0041e8000c101b0a */
[----:B------:R0:W-:Y:S01]  /*5420*/  STG.E.64 desc[UR10][R30.64+0x3000], R28 ;  /* 0x0030001c1e007986 */ /* 0x0001e2000c101b0a */
[----:B------:R-:W-:Y:S05]  /*5430*/  @P0 BRA `(.L_x_24) ;  /* 0xfffffffc004c0947 */ /* 0x000fea000383ffff */
[----:B------:R-:W-:-:S07]  /*5440*/  VIADD R17, R33, 0xfffff880 ;  /* 0xfffff88021117836 */ /* 0x000fce0000000000 */
.L_x_22:
[----:B------:R-:W-:-:S13]  /*5450*/  ISETP.GE.AND P0, PT, R17, R12, PT ;  /* 0x0000000c1100720c */ /* 0x000fda0003f06270 */
[----:B----4-:R-:W-:Y:S05]  /*5460*/  @P0 EXIT ;  /* 0x000000000000094d */ /* 0x010fea0003800000 */
[----:B------:R-:W1:Y:S01]  /*5470*/  LDCU.64 UR4, c[0x0][0x380] ;  /* 0x00007000ff0477ac */ /* 0x000e620008000a00 */
[C---:B------:R-:W-:Y:S01]  /*5480*/  VIADD R12, R3.reuse, 0x180 ;  /* 0x00000180030c7836 */ /* 0x040fe20000000000 */
[C---:B------:R-:W-:Y:S01]  /*5490*/  IADD3 R0, P2, PT, R3.reuse, R17, RZ ;  /* 0x0000001103007210 */ /* 0x040fe20007f5e0ff */
[C---:B0-----:R-:W-:Y:S02]  /*54a0*/  VIADD R14, R3.reuse, 0x300 ;  /* 0x00000300030e7836 */ /* 0x041fe40000000000 */
[----:B---3--:R-:W-:Y:S01]  /*54b0*/  VIADD R16, R3, 0x480 ;  /* 0x0000048003107836 */ /* 0x008fe20000000000 */
[-C--:B------:R-:W-:Y:S01]  /*54c0*/  ISETP.GE.AND P1, PT, R12, R13.reuse, PT ;  /* 0x0000000d0c00720c */ /* 0x080fe20003f26270 */
[----:B------:R-:W-:Y:S01]  /*54d0*/  IMAD.SHL.U32 R12, R0, 0x8, RZ ;  /* 0x00000008000c7824 */ /* 0x000fe200078e00ff */
[----:B------:R-:W-:Y:S02]  /*54e0*/  LEA.HI.X.SX32 R17, R17, RZ, 0x1, P2 ;  /* 0x000000ff11117211 */ /* 0x000fe400010f0eff */
[----:B------:R-:W-:-:S02]  /*54f0*/  ISETP.GE.AND P0, PT, R14, R13, PT ;  /* 0x0000000d0e00720c */ /* 0x000fc40003f06270 */
[CC--:B------:R-:W-:Y:S02]  /*5500*/  ISETP.GE.AND P2, PT, R3.reuse, R13.reuse, PT ;  /* 0x0000000d0300720c */ /* 0x0c0fe40003f46270 */
[----:B------:R-:W-:Y:S02]  /*5510*/  ISETP.GE.AND P3, PT, R16, R13, PT ;  /* 0x0000000d1000720c */ /* 0x000fe40003f66270 */
[----:B------:R-:W-:Y:S01]  /*5520*/  SHF.L.U64.HI R17, R0, 0x3, R17 ;  /* 0x0000000300117819 */ /* 0x000fe20000010211 */
[----:B------:R-:W-:Y:S01]  /*5530*/  VIADD R0, R3, 0x600 ;  /* 0x0000060003007836 */ /* 0x000fe20000000000 */
[----:B-1----:R-:W-:-:S04]  /*5540*/  IADD3 R14, P4, PT, R12, UR4, RZ ;  /* 0x000000040c0e7c10 */ /* 0x002fc8000ff9e0ff */
[----:B------:R-:W-:Y:S02]  /*5550*/  IADD3.X R15, PT, PT, R17, UR5, RZ, P4, !PT ;  /* 0x00000005110f7c10 */ /* 0x000fe4000a7fe4ff */
[----:B------:R-:W-:-:S03]  /*5560*/  ISETP.GE.AND P4, PT, R0, R13, PT ;  /* 0x0000000d0000720c */ /* 0x000fc60003f86270 */
[----:B------:R-:W3:Y:S04]  /*5570*/  @!P2 LDG.E.64 R2, desc[UR10][R14.64] ;  /* 0x0000000a0e02a981 */ /* 0x000ee8000c1e1b00 */
[----:B--2---:R-:W2:Y:S04]  /*5580*/  @!P1 LDG.E.64 R4, desc[UR10][R14.64+0xc00] ;  /* 0x000c000a0e049981 */ /* 0x004ea8000c1e1b00 */
[----:B------:R-:W4:Y:S04]  /*5590*/  @!P0 LDG.E.64 R6, desc[UR10][R14.64+0x1800] ;  /* 0x0018000a0e068981 */ /* 0x000f28000c1e1b00 */
[----:B------:R-:W4:Y:S01]  /*55a0*/  @!P3 LDG.E.64 R8, desc[UR10][R14.64+0x2400] ;  /* 0x0024000a0e08b981 */ /* 0x000f22000c1e1b00 */
[----:B------:R-:W-:Y:S05]  /*55b0*/  WARPSYNC.ALL ;  /* 0x0000000000007948 */ /* 0x000fea0003800000 */
[----:B------:R-:W0:Y:S01]  /*55c0*/  LDCU.64 UR4, c[0x0][0x388] ;  /* 0x00007100ff0477ac */ /* 0x000e220008000a00 */
[----:B------:R1:W5:Y:S01]  /*55d0*/  @!P4 LDG.E.64 R10, desc[UR10][R14.64+0x3000] ;  /* 0x0030000a0e0ac981 */ /* 0x000362000c1e1b00 */
[----:B------:R-:W-:Y:S01]  /*55e0*/  BAR.SYNC.DEFER_BLOCKING 0x0 ;  /* 0x0000000000007b1d */ /* 0x000fe20000010000 */
[----:B0-----:R-:W-:-:S04]  /*55f0*/  IADD3 R12, P5, PT, R12, UR4, RZ ;  /* 0x000000040c0c7c10 */ /* 0x001fc8000ffbe0ff */
[----:B------:R-:W-:-:S05]  /*5600*/  IADD3.X R13, PT, PT, R17, UR5, RZ, P5, !PT ;  /* 0x00000005110d7c10 */ /* 0x000fca000affe4ff */
[----:B---3--:R1:W-:Y:S04]  /*5610*/  @!P2 STG.E.64 desc[UR10][R12.64], R2 ;  /* 0x000000020c00a986 */ /* 0x0083e8000c101b0a */
[----:B--2---:R1:W-:Y:S04]  /*5620*/  @!P1 STG.E.64 desc[UR10][R12.64+0xc00], R4 ;  /* 0x000c00040c009986 */ /* 0x0043e8000c101b0a */
[----:B----4-:R1:W-:Y:S04]  /*5630*/  @!P0 STG.E.64 desc[UR10][R12.64+0x1800], R6 ;  /* 0x001800060c008986 */ /* 0x0103e8000c101b0a */
[----:B------:R1:W-:Y:S01]  /*5640*/  @!P3 STG.E.64 desc[UR10][R12.64+0x2400], R8 ;  /* 0x002400080c00b986 */ /* 0x0003e2000c101b0a */
[----:B------:R-:W-:Y:S05]  /*5650*/  @P4 EXIT ;  /* 0x000000000000494d */ /* 0x000fea0003800000 */
[----:B-----5:R-:W-:Y:S01]  /*5660*/  STG.E.64 desc[UR10][R12.64+0x3000], R10 ;  /* 0x0030000a0c007986 */ /* 0x020fe2000c101b0a */
[----:B------:R-:W-:Y:S05]  /*5670*/  EXIT ;  /* 0x000000000000794d */ /* 0x000fea0003800000 */
.L_x_18:
[----:B------:R-:W-:Y:S02]  /*5680*/  IMAD.MOV.U32 R29, RZ, RZ, R20 ;  /* 0x000000ffff1d7224 */ /* 0x000fe400078e0014 */
[----:B------:R-:W-:Y:S02]  /*5690*/  IMAD.MOV.U32 R28, RZ, RZ, 0x1 ;  /* 0x00000001ff1c7424 */ /* 0x000fe400078e00ff */
[----:B------:R-:W-:Y:S02]  /*56a0*/  IMAD.MOV.U32 R31, RZ, RZ, RZ ;  /* 0x000000ffff1f7224 */ /* 0x000fe400078e00ff */
[----:B------:R-:W-:-:S07]  /*56b0*/  IMAD.MOV.U32 R26, RZ, RZ, -0x1 ;  /* 0xffffffffff1a7424 */ /* 0x000fce00078e00ff */
[----:B------:R-:W-:Y:S05]  /*56c0*/  WARPSYNC.COLLECTIVE R26, `(.L_x_25) ;  /* 0x000000001a087348 */ /* 0x000fea0003c00000 */
[----:B------:R0:W1:Y:S02]  /*56d0*/  SHFL.UP P0, R27, R29, R28, R31 ;  /* 0x0400001c1d1b7389 */ /* 0x000064000000001f */
[----:B01----:R-:W-:Y:S05]  /*56e0*/  ENDCOLLECTIVE ;  /* 0x000000000000791b */ /* 0x003fea0003800000 */
.L_x_25:
[----:B------:R-:W-:Y:S02]  /*56f0*/  IMAD.MOV.U32 R28, RZ, RZ, 0x2 ;  /* 0x00000002ff1c7424 */ /* 0x000fe400078e00ff */
[----:B------:R-:W-:-:S04]  /*5700*/  IMAD.MOV.U32 R23, RZ, RZ, R27 ;  /* 0x000000ffff177224 */ /* 0x000fc800078e001b */
[----:B------:R-:W-:-:S04]  /*5710*/  @P0 IMAD.IADD R23, R20, 0x1, R23 ;  /* 0x0000000114170824 */ /* 0x000fc800078e0217 */
[----:B------:R-:W-:-:S07]  /*5720*/  IMAD.MOV.U32 R29, RZ, RZ, R23 ;  /* 0x000000ffff1d7224 */ /* 0x000fce00078e0017 */
[----:B------:R-:W-:Y:S05]  /*5730*/  WARPSYNC.COLLECTIVE R26, `(.L_x_26) ;  /* 0x000000001a087348 */ /* 0x000fea0003c00000 */
[----:B------:R0:W1:Y:S02]  /*5740*/  SHFL.UP P0, R27, R29, R28, R31 ;  /* 0x0400001c1d1b7389 */ /* 0x000064000000001f */
[----:B01----:R-:W-:Y:S05]  /*5750*/  ENDCOLLECTIVE ;  /* 0x000000000000791b */ /* 0x003fea0003800000 */
.L_x_26:
[----:B------:R-:W-:Y:S02]  /*5760*/  IMAD.MOV.U32 R28, RZ, RZ, 0x4 ;  /* 0x00000004ff1c7424 */ /* 0x000fe400078e00ff */
[----:B------:R-:W-:-:S04]  /*5770*/  IMAD.MOV.U32 R22, RZ, RZ, R27 ;  /* 0x000000ffff167224 */ /* 0x000fc800078e001b */
[----:B------:R-:W-:-:S04]  /*5780*/  @P0 IMAD.IADD R22, R23, 0x1, R22 ;  /* 0x0000000117160824 */ /* 0x000fc800078e0216 */
[----:B------:R-:W-:-:S07]  /*5790*/  IMAD.MOV.U32 R29, RZ, RZ, R22 ;  /* 0x000000ffff1d7224 */ /* 0x000fce00078e0016 */
[----:B------:R-:W-:Y:S05]  /*57a0*/  WARPSYNC.COLLECTIVE R26, `(.L_x_27) ;  /* 0x000000001a087348 */ /* 0x000fea0003c00000 */
[----:B------:R0:W1:Y:S02]  /*57b0*/  SHFL.UP P0, R27, R29, R28, R31 ;  /* 0x0400001c1d1b7389 */ /* 0x000064000000001f */
[----:B01----:R-:W-:Y:S05]  /*57c0*/  ENDCOLLECTIVE ;  /* 0x000000000000791b */ /* 0x003fea0003800000 */
.L_x_27:
[----:B------:R-:W-:Y:S02]  /*57d0*/  IMAD.MOV.U32 R28, RZ, RZ, 0x8 ;  /* 0x00000008ff1c7424 */ /* 0x000fe400078e00ff */
[----:B------:R-:W-:-:S04]  /*57e0*/  IMAD.MOV.U32 R25, RZ, RZ, R27 ;  /* 0x000000ffff197224 */ /* 0x000fc800078e001b */
[----:B------:R-:W-:-:S04]  /*57f0*/  @P0 IMAD.IADD R25, R22, 0x1, R25 ;  /* 0x0000000116190824 */ /* 0x000fc800078e0219 */
[----:B------:R-:W-:-:S07]  /*5800*/  IMAD.MOV.U32 R29, RZ, RZ, R25 ;  /* 0x000000ffff1d7224 */ /* 0x000fce00078e0019 */
[----:B------:R-:W-:Y:S05]  /*5810*/  WARPSYNC.COLLECTIVE R26, `(.L_x_28) ;  /* 0x000000001a087348 */ /* 0x000fea0003c00000 */
[----:B------:R0:W1:Y:S02]  /*5820*/  SHFL.UP P0, R27, R29, R28, R31 ;  /* 0x0400001c1d1b7389 */ /* 0x000064000000001f */
[----:B01----:R-:W-:Y:S05]  /*5830*/  ENDCOLLECTIVE ;  /* 0x000000000000791b */ /* 0x003fea0003800000 */
.L_x_28:
[----:B------:R-:W-:Y:S02]  /*5840*/  IMAD.MOV.U32 R28, RZ, RZ, 0x10 ;  /* 0x00000010ff1c7424 */ /* 0x000fe400078e00ff */
[----:B------:R-:W-:-:S04]  /*5850*/  IMAD.MOV.U32 R24, RZ, RZ, R27 ;  /* 0x000000ffff187224 */ /* 0x000fc800078e001b */
[----:B------:R-:W-:-:S04]  /*5860*/  @P0 IMAD.IADD R24, R25, 0x1, R24 ;  /* 0x0000000119180824 */ /* 0x000fc800078e0218 */
[----:B------:R-:W-:-:S07]  /*5870*/  IMAD.MOV.U32 R29, RZ, RZ, R24 ;  /* 0x000000ffff1d7224 */ /* 0x000fce00078e0018 */
[----:B------:R-:W-:Y:S05]  /*5880*/  WARPSYNC.COLLECTIVE R26, `(.L_x_29) ;  /* 0x000000001a087348 */ /* 0x000fea0003c00000 */
[----:B------:R0:W1:Y:S02]  /*5890*/  SHFL.UP P0, R27, R29, R28, R31 ;  /* 0x0400001c1d1b7389 */ /* 0x000064000000001f */
[----:B01----:R-:W-:Y:S05]  /*58a0*/  ENDCOLLECTIVE ;  /* 0x000000000000791b */ /* 0x003fea0003800000 */
.L_x_29:
[----:B------:R-:W-:Y:S05]  /*58b0*/  BRA `(.L_x_30) ;  /* 0xffffffc800a87947 */ /* 0x000fea000383ffff */
.L_x_31:
[----:B------:R-:W-:-:S00]  /*58c0*/  BRA `(.L_x_31) ;  /* 0xfffffffc00fc7947 */ /* 0x000fc0000383ffff */
[----:B------:R-:W-:-:S00]  /*58d0*/  NOP ;  /* 0x0000000000007918 */ /* 0x000fc00000000000 */
        /* <DEDUP_REMOVED lines=10> */
.L_x_700:


//--------------------- .text._ZN3cub18CUB_300001_SM_10006detail10radix_sort30DeviceSegmentedRadixSortKernelINS1_5radix10policy_hubIyNS0_8NullTypeEiE10Policy1000ELb0ELNS0_9SortOrderE0EyS6_PySA_iNS1_21identity_decomposer_tEEEvPKT2_PSC_PKT3_PSG_T4_T5_iiiT7_ --------------------------
	.section	.text._ZN3cub18CUB_300001_SM_10006detail10radix_sort30DeviceSegmentedRadixSortKernelINS1_5radix10policy_hubIyNS0_8NullTypeEiE10Policy1000ELb0ELNS0_9SortOrderE0EyS6_PySA_iNS1_21identity_decomposer_tEEEvPKT2_PSC_PKT3_PSG_T4_T5_iiiT7_,"ax",@progbits
	.align	128
        .global         _ZN3cub18CUB_300001_SM_10006detail10radix_sort30DeviceSegmentedRadixSortKernelINS1_5radix10policy_hubIyNS0_8NullTypeEiE10Policy1000ELb0ELNS0_9SortOrderE0EyS6_PySA_iNS1_21identity_decomposer_tEEEvPKT2_PSC_PKT3_PSG_T4_T5_iiiT7_
        .type           _ZN3cub18CUB_300001_SM_10006detail10radix_sort30DeviceSegmentedRadixSortKernelINS1_5radix10policy_hubIyNS0_8NullTypeEiE10Policy1000ELb0ELNS0_9SortOrderE0EyS6_PySA_iNS1_21identity_decomposer_tEEEvPKT2_PSC_PKT3_PSG_T4_T5_iiiT7_,@function
        .size           _ZN3cub18CUB_300001_SM_10006detail10radix_sort30DeviceSegmentedRadixSortKernelINS1_5radix10policy_hubIyNS0_8NullTypeEiE10Policy1000ELb0ELNS0_9SortOrderE0EyS6_PySA_iNS1_21identity_decomposer_tEEEvPKT2_PSC_PKT3_PSG_T4_T5_iiiT7_,(.L_x_701 - _ZN3cub18CUB_300001_SM_10006detail10radix_sort30DeviceSegmentedRadixSortKernelINS1_5radix10policy_hubIyNS0_8NullTypeEiE10Policy1000ELb0ELNS0_9SortOrderE0EyS6_PySA_iNS1_21identity_decomposer_tEEEvPKT2_PSC_PKT3_PSG_T4_T5_iiiT7_)
        .other          _ZN3cub18CUB_300001_SM_10006detail10radix_sort30DeviceSegmentedRadixSortKernelINS1_5radix10policy_hubIyNS0_8NullTypeEiE10Policy1000ELb0ELNS0_9SortOrderE0EyS6_PySA_iNS1_21identity_decomposer_tEEEvPKT2_PSC_PKT3_PSG_T4_T5_iiiT7_,@"STO_CUDA_ENTRY STV_DEFAULT"
_ZN3cub18CUB_300001_SM_10006detail10radix_sort30DeviceSegmentedRadixSortKernelINS1_5radix10policy_hubIyNS0_8NullTypeEiE10Policy1000ELb0ELNS0_9SortOrderE0EyS6_PySA_iNS1_21identity_decomposer_tEEEvPKT2_PSC_PKT3_PSG_T4_T5_iiiT7_:
.text._ZN3cub18CUB_300001_SM_10006detail10radix_sort30DeviceSegmentedRadixSortKernelINS1_5radix10policy_hubIyNS0_8NullTypeEiE10Policy1000ELb0ELNS0_9SortOrderE0EyS6_PySA_iNS1_21identity_decomposer_tEEEvPKT2_PSC_PKT3_PSG_T4_T5_iiiT7_:
[----:B------:R-:W-:Y:S01]  /*0000*/  LDC R1, c[0x0][0x37c] ;  /* 0x0000df00ff017b82 */ /* 0x000fe20000000800 */
[----:B------:R-:W0:Y:S07]  /*0010*/  S2R R7, SR_CTAID.X ;  /* 0x0000000000077919 */ /* 0x000e2e0000002500 */
[----:B------:R-:W0:Y:S01]  /*0020*/  LDC.64 R2, c[0x0][0x3a0] ;  /* 0x0000e800ff027b82 */ /* 0x000e220000000a00 */
[----:B------:R-:W1:Y:S07]  /*0030*/  LDCU.64 UR10, c[0x0][0x358] ;  /* 0x00006b00ff0a77ac */ /* 0x000e6e0008000a00 */
[----:B------:R-:W2:Y:S01]  /*0040*/  LDC.64 R4, c[0x0][0x3a8] ;  /* 0x0000ea00ff047b82 */ /* 0x000ea20000000a00 */
[----:B0-----:R-:W-:-:S04]  /*0050*/  IMAD.WIDE.U32 R2, R7, 0x8, R2 ;  /* 0x0000000807027825 */ /* 0x001fc800078e0002 */
[----:B--2---:R-:W-:Y:S01]  /*0060*/  IMAD.WIDE.U32 R4, R7, 0x8, R4 ;  /* 0x0000000807047825 */ /* 0x004fe200078e0004 */
        /* <DEDUP_REMOVED lines=13> */
[----:B------:R-:W-:Y:S02]  /*0140*/  CS2R R42, SRZ ;  /* 0x00000000002a7805 */ /* 0x000fe4000001ff00 */
[----:B------:R-:W-:-:S02]  /*0150*/  CS2R R40, SRZ ;  /* 0x0000000000287805 */ /* 0x000fc4000001ff00 */
[----:B------:R-:W-:Y:S02]  /*0160*/  CS2R R38, SRZ ;  /* 0x0000000000267805 */ /* 0x000fe4000001ff00 */
[----:B------:R-:W-:Y:S02]  /*0170*/  CS2R R36, SRZ ;  /* 0x0000000000247805 */ /* 0x000fe4000001ff00 */
[----:B------:R-:W-:Y:S01]  /*0180*/  CS2R R34, SRZ ;  /* 0x0000000000227805 */ /* 0x000fe2000001ff00 */
[----:B------:R-:W-:Y:S01]  /*0190*/  IMAD.MOV.U32 R3, RZ, RZ, R8 ;  /* 0x000000ffff037224 */ /* 0x000fe200078e0008 */
[----:B-1----:R-:W-:Y:S01]  /*01a0*/  UIMAD.WIDE.U32 UR6, UR4, 0x1, UR6 ;  /* 0x00000001040678a5 */ /* 0x002fe2000f8e0006 */
[----:B0-----:R-:W-:Y:S01]  /*01b0*/  LEA R5, R2, R5, 0x18 ;  /* 0x0000000502057211 */ /* 0x001fe200078ec0ff */
[----:B------:R-:W-:-:S04]  /*01c0*/  IMAD.MOV.U32 R2, RZ, RZ, RZ ;  /* 0x000000ffff027224 */ /* 0x000fc800078e00ff */
[----:B--2---:R-:W-:-:S05]  /*01d0*/  IMAD R4, R7, 0x4, R5 ;  /* 0x0000000407047824 */ /* 0x004fca00078e0205 */
[----:B------:R0:W-:Y:S04]  /*01e0*/  STS [R4], RZ ;  /* 0x000000ff04007388 */ /* 0x0001e80000000800 */
[----:B------:R0:W-:Y:S04]  /*01f0*/  STS [R4+0x300], RZ ;  /* 0x000300ff04007388 */ /* 0x0001e80000000800 */
        /* <DEDUP_REMOVED lines=15> */
[----:B------:R-:W1:Y:S01]  /*02f0*/  S2R R45, SR_LANEID ;  /* 0x00000000002d7919 */ /* 0x000e620000000000 */
[----:B------:R-:W-:Y:S01]  /*0300*/  SHF.R.U32.HI R10, RZ, 0x5, R7 ;  /* 0x00000005ff0a7819 */ /* 0x000fe20000011607 */
[----:B------:R-:W-:Y:S01]  /*0310*/  IMAD.MOV.U32 R44, RZ, RZ, RZ ;  /* 0x000000ffff2c7224 */ /* 0x000fe200078e00ff */
[----:B------:R-:W-:Y:S01]  /*0320*/  UIADD3 UR8, UPT, UPT, UR7, UR5, URZ ;  /* 0x0000000507087290 */ /* 0x000fe2000fffe0ff */
[----:B------:R-:W-:Y:S02]  /*0330*/  IMAD.MOV.U32 R3, RZ, RZ, R8 ;  /* 0x000000ffff037224 */ /* 0x000fe400078e0008 */
[----:B------:R-:W-:-:S04]  /*0340*/  IMAD R10, R10, 0x300, R5 ;  /* 0x000003000a0a7824 */ /* 0x000fc800078e0205 */
[----:B-1----:R-:W-:-:S07]  /*0350*/  IMAD R45, R45, 0x4, R10 ;  /* 0x000000042d2d7824 */ /* 0x002fce00078e020a */
.L_x_40:
[----:B------:R-:W-:Y:S01]  /*0360*/  IMAD.IADD R46, R9, 0x1, -R3 ;  /* 0x00000001092e7824 */ /* 0x000fe200078e0a03 */
[----:B-1----:R-:W1:Y:S01]  /*0370*/  LDCU UR9, c[0x0][0x3b4] ;  /* 0x00007680ff0977ac */ /* 0x002e620008000800 */
[----:B------:R-:W2:Y:S01]  /*0380*/  LDCU UR12, c[0x0][0x3b8] ;  /* 0x00007700ff0c77ac */ /* 0x000ea20008000800 */
[----:B---3--:R-:W-:-:S05]  /*0390*/  UMOV UR4, URZ ;  /* 0x000000ff00047c82 */ /* 0x008fca0008000000 */
.L_x_33:
        /* <DEDUP_REMOVED lines=8> */
[----:B------:R-:W5:Y:S04]  /*0420*/  LDG.E.64 R58, desc[UR10][R50.64+-0x1e00] ;  /* 0xffe2000a323a7981 */ /* 0x000f68000c1e1b00 */
[----:B------:R-:W5:Y:S01]  /*0430*/  LDG.E.64 R60, desc[UR10][R50.64+-0x1800] ;  /* 0xffe8000a323c7981 */ /* 0x000f62000c1e1b00 */
[----:B------:R-:W-:-:S02]  /*0440*/  UMOV UR5, 0x1 ;  /* 0x0000000100057882 */ /* 0x000fc40000000000 */
[----:B--2---:R-:W-:Y:S01]  /*0450*/  USHF.L.U32 UR5, UR5, UR12, URZ ;  /* 0x0000000c05057299 */ /* 0x004fe200080006ff */
[----:B------:R-:W2:Y:S03]  /*0460*/  LDG.E.64 R48, desc[UR10][R50.64+-0x1200] ;  /* 0xffee000a32307981 */ /* 0x000ea6000c1e1b00 */
[----:B------:R-:W-:Y:S01]  /*0470*/  UIADD3 UR5, UPT, UPT, UR5, -0x1, URZ ;  /* 0xffffffff05057890 */ /* 0x000fe2000fffe0ff */
[----:B------:R-:W2:Y:S04]  /*0480*/  LDG.E.64 R30, desc[UR10][R50.64+-0xc00] ;  /* 0xfff4000a321e7981 */ /* 0x000ea8000c1e1b00 */
        /* <DEDUP_REMOVED lines=9> */
[----:B------:R-:W2:Y:S01]  /*0520*/  LDG.E.64 R32, desc[UR10][R50.64+0x3600] ;  /* 0x0036000a32207981 */ /* 0x000ea2000c1e1b00 */
[----:B-1----:R-:W-:-:S04]  /*0530*/  SHF.R.U64 R10, R10, UR9, R11 ;  /* 0x000000090a0a7c19 */ /* 0x002fc8000800120b */
[----:B------:R-:W-:-:S04]  /*0540*/  LOP3.LUT R10, R10, UR5, RZ, 0xc0, !PT ;  /* 0x000000050a0a7c12 */ /* 0x000fc8000f8ec0ff */
[----:B------:R-:W-:Y:S02]  /*0550*/  SHF.R.U32.HI R11, RZ, 0x2, R10 ;  /* 0x00000002ff0b7819 */ /* 0x000fe4000001160a */
[----:B------:R-:W-:-:S03]  /*0560*/  LOP3.LUT R10, R10, 0x3, RZ, 0xc0, !PT ;  /* 0x000000030a0a7812 */ /* 0x000fc600078ec0ff */
[----:B------:R-:W-:-:S04]  /*0570*/  IMAD R11, R11, 0x300, R4 ;  /* 0x000003000b0b7824 */ /* 0x000fc800078e0204 */
[----:B------:R-:W-:Y:S02]  /*0580*/  IMAD.IADD R47, R11, 0x1, R10 ;  /* 0x000000010b2f7824 */ /* 0x000fe400078e020a */
[----:B------:R1:W2:Y:S01]  /*0590*/  LDG.E.64 R10, desc[UR10][R50.64+0x3000] ;  /* 0x0030000a320a7981 */ /* 0x0002a2000c1e1b00 */
[----:B------:R-:W-:Y:S06]  /*05a0*/  BAR.SYNC.DEFER_BLOCKING 0x0 ;  /* 0x0000000000007b1d */ /* 0x000fec0000010000 */
[----:B------:R-:W0:Y:S01]  /*05b0*/  LDS.U8 R62, [R47] ;  /* 0x000000002f3e7984 */ /* 0x000e220000000000 */
[----:B---3--:R-:W-:-:S04]  /*05c0*/  SHF.R.U64 R52, R52, UR9, R53 ;  /* 0x0000000934347c19 */ /* 0x008fc80008001235 */
[----:B------:R-:W-:-:S04]  /*05d0*/  LOP3.LUT R52, R52, UR5, RZ, 0xc0, !PT ;  /* 0x0000000534347c12 */ /* 0x000fc8000f8ec0ff */
[----:B------:R-:W-:Y:S02]  /*05e0*/  SHF.R.U32.HI R53, RZ, 0x2, R52 ;  /* 0x00000002ff357819 */ /* 0x000fe40000011634 */
[----:B------:R-:W-:-:S03]  /*05f0*/  LOP3.LUT R52, R52, 0x3, RZ, 0xc0, !PT ;  /* 0x0000000334347812 */ /* 0x000fc600078ec0ff */
[----:B------:R-:W-:-:S04]  /*0600*/  IMAD R53, R53, 0x300, R4 ;  /* 0x0000030035357824 */ /* 0x000fc800078e0204 */
[----:B------:R-:W-:Y:S02]  /*0610*/  IMAD.IADD R52, R53, 0x1, R52 ;  /* 0x0000000135347824 */ /* 0x000fe400078e0234 */
[----:B0-----:R-:W-:-:S05]  /*0620*/  VIADD R62, R62, 0x1 ;  /* 0x000000013e3e7836 */ /* 0x001fca0000000000 */
[----:B------:R-:W-:Y:S04]  /*0630*/  STS.U8 [R47], R62 ;  /* 0x0000003e2f007388 */ /* 0x000fe80000000000 */
[----:B-1----:R-:W0:Y:S01]  /*0640*/  LDS.U8 R50, [R52] ;  /* 0x0000000034327984 */ /* 0x002e220000000000 */
[----:B----4-:R-:W-:-:S04]  /*0650*/  SHF.R.U64 R51, R54, UR9, R55 ;  /* 0x0000000936337c19 */ /* 0x010fc80008001237 */
[----:B------:R-:W-:-:S04]  /*0660*/  LOP3.LUT R51, R51, UR5, RZ, 0xc0, !PT ;  /* 0x0000000533337c12 */ /* 0x000fc8000f8ec0ff */
[----:B------:R-:W-:Y:S02]  /*0670*/  SHF.R.U32.HI R53, RZ, 0x2, R51 ;  /* 0x00000002ff357819 */ /* 0x000fe40000011633 */
[----:B------:R-:W-:-:S03]  /*0680*/  LOP3.LUT R54, R51, 0x3, RZ, 0xc0, !PT ;  /* 0x0000000333367812 */ /* 0x000fc600078ec0ff */
[----:B------:R-:W-:-:S04]  /*0690*/  IMAD R53, R53, 0x300, R4 ;  /* 0x0000030035357824 */ /* 0x000fc800078e0204 */
[----:B------:R-:W-:Y:S02]  /*06a0*/  IMAD.IADD R53, R53, 0x1, R54 ;  /* 0x0000000135357824 */ /* 0x000fe400078e0236 */
[----:B0-----:R-:W-:-:S05]  /*06b0*/  VIADD R51, R50, 0x1 ;  /* 0x0000000132337836 */ /* 0x001fca0000000000 */
[----:B------:R-:W-:Y:S04]  /*06c0*/  STS.U8 [R52], R51 ;  /* 0x0000003334007388 */ /* 0x000fe80000000000 */
[----:B------:R-:W0:Y:S01]  /*06d0*/  LDS.U8 R50, [R53] ;  /* 0x0000000035327984 */ /* 0x000e220000000000 */
[----:B-----5:R-:W-:-:S04]  /*06e0*/  SHF.R.U64 R47, R56, UR9, R57 ;  /* 0x00000009382f7c19 */ /* 0x020fc80008001239 */
        /* <DEDUP_REMOVED lines=8> */
[----:B------:R-:W-:-:S04]  /*0770*/  SHF.R.U64 R51, R58, UR9, R59 ;  /* 0x000000093a337c19 */ /* 0x000fc8000800123b */
        /* <DEDUP_REMOVED lines=17> */
[----:B--2---:R-:W-:-:S04]  /*0890*/  SHF.R.U64 R47, R48, UR9, R49 ;  /* 0x00000009302f7c19 */ /* 0x004fc80008001231 */
        /* <DEDUP_REMOVED lines=116> */
[----:B------:R-:W-:-:S04]  /*0fe0*/  UIADD3 UR4, UPT, UPT, UR4, -0xe40, URZ ;  /* 0xfffff1c004047890 */ /* 0x000fc8000fffe0ff */
[----:B------:R-:W-:Y:S01]  /*0ff0*/  UISETP.NE.AND UP0, UPT, UR4, -0xb940, UPT ;  /* 0xffff46c00400788c */ /* 0x000fe2000bf05270 */
[----:B------:R-:W-:Y:S02]  /*1000*/  VIADD R46, R46, 0xfffff1c0 ;  /* 0xfffff1c02e2e7836 */ /* 0x000fe40000000000 */
[----:B------:R-:W-:Y:S02]  /*1010*/  VIADD R3, R3, 0xe40 ;  /* 0x00000e4003037836 */ /* 0x000fe40000000000 */
[----:B0-----:R-:W-:-:S05]  /*1020*/  VIADD R15, R15, 0x1 ;  /* 0x000000010f0f7836 */ /* 0x001fca0000000000 */
[----:B------:R3:W-:Y:S01]  /*1030*/  STS.U8 [R14], R15 ;  /* 0x0000000f0e007388 */ /* 0x0007e20000000000 */
[----:B------:R-:W-:Y:S05]  /*1040*/  BRA.U UP0, `(.L_x_33) ;  /* 0xfffffff100d47547 */ /* 0x000fea000b83ffff */
[----:B------:R-:W-:Y:S01]  /*1050*/  BAR.SYNC.DEFER_BLOCKING 0x0 ;  /* 0x0000000000007b1d */ /* 0x000fe20000010000 */
[C---:B------:R-:W-:Y:S02]  /*1060*/  ISETP.GT.U32.AND P0, PT, R7.reuse, 0x1ff, PT ;  /* 0x000001ff0700780c */ /* 0x040fe40003f04070 */
[C---:B------:R-:W-:Y:S02]  /*1070*/  ISETP.GT.U32.AND P1, PT, R7.reuse, 0x13f, PT ;  /* 0x0000013f0700780c */ /* 0x040fe40003f24070 */
[----:B------:R-:W-:Y:S01]  /*1080*/  ISETP.GT.U32.AND P2, PT, R7, 0x7f, PT ;  /* 0x0000007f0700780c */ /* 0x000fe20003f44070 */
[----:B------:R-:W-:Y:S08]  /*1090*/  BSSY.RECONVERGENT B0, `(.L_x_34) ;  /* 0x000002c000007945 */ /* 0x000ff00003800200 */
[----:B------:R-:W-:Y:S05]  /*10a0*/  @P0 BRA `(.L_x_35) ;  /* 0x0000000000a80947 */ /* 0x000fea0003800000 */
[----:B------:R-:W0:Y:S04]  /*10b0*/  LDS R10, [R45] ;  /* 0x000000002d0a7984 */ /* 0x000e280000000800 */
[----:B---3--:R-:W1:Y:S04]  /*10c0*/  LDS R14, [R45+0x80] ;  /* 0x000080002d0e7984 */ /* 0x008e680000000800 */
[----:B------:R-:W2:Y:S04]  /*10d0*/  LDS R18, [R45+0x100] ;  /* 0x000100002d127984 */ /* 0x000ea80000000800 */
[----:B------:R-:W3:Y:S04]  /*10e0*/  LDS R19, [R45+0x180] ;  /* 0x000180002d137984 */ /* 0x000ee80000000800 */
[----:B------:R-:W4:Y:S04]  /*10f0*/  LDS R21, [R45+0x200] ;  /* 0x000200002d157984 */ /* 0x000f280000000800 */
[----:B------:R-:W5:Y:S01]  /*1100*/  LDS R22, [R45+0x280] ;  /* 0x000280002d167984 */ /* 0x000f620000000800 */
[----:B0-----:R-:W-:-:S02]  /*1110*/  PRMT R11, R10, 0x7770, RZ ;  /* 0x000077700a0b7816 */ /* 0x001fc400000000ff */
[C---:B------:R-:W-:Y:S02]  /*1120*/  PRMT R13, R10.reuse, 0x7771, RZ ;  /* 0x000077710a0d7816 */ /* 0x040fe400000000ff */
[C---:B------:R-:W-:Y:S02]  /*1130*/  PRMT R12, R10.reuse, 0x7772, RZ ;  /* 0x000077720a0c7816 */ /* 0x040fe400000000ff */
[----:B------:R-:W-:Y:S02]  /*1140*/  PRMT R15, R10, 0x7773, RZ ;  /* 0x000077730a0f7816 */ /* 0x000fe400000000ff */
[C---:B-1----:R-:W-:Y:S02]  /*1150*/  PRMT R10, R14.reuse, 0x7770, RZ ;  /* 0x000077700e0a7816 */ /* 0x042fe400000000ff */
[C---:B------:R-:W-:Y:S02]  /*1160*/  PRMT R16, R14.reuse, 0x7771, RZ ;  /* 0x000077710e107816 */ /* 0x040fe400000000ff */
[----:B------:R-:W-:-:S02]  /*1170*/  PRMT R17, R14, 0x7772, RZ ;  /* 0x000077720e117816 */ /* 0x000fc400000000ff */
[----:B------:R-:W-:Y:S02]  /*1180*/  PRMT R14, R14, 0x7773, RZ ;  /* 0x000077730e0e7816 */ /* 0x000fe400000000ff */
[----:B------:R-:W-:Y:S02]  /*1190*/  IADD3 R10, PT, PT, R10, R2, R11 ;  /* 0x000000020a0a7210 */ /* 0x000fe40007ffe00b */
[----:B------:R-:W-:Y:S02]  /*11a0*/  IADD3 R12, PT, PT, R17, R35, R12 ;  /* 0x00000023110c7210 */ /* 0x000fe40007ffe00c */
[----:B------:R-:W-:Y:S02]  /*11b0*/  IADD3 R14, PT, PT, R14, R36, R15 ;  /* 0x000000240e0e7210 */ /* 0x000fe40007ffe00f */
[----:B------:R-:W-:Y:S02]  /*11c0*/  IADD3 R13, PT, PT, R16, R34, R13 ;  /* 0x00000022100d7210 */ /* 0x000fe40007ffe00d */
[----:B--2---:R-:W-:-:S02]  /*11d0*/  PRMT R11, R18, 0x7770, RZ ;  /* 0x00007770120b7816 */ /* 0x004fc400000000ff */
[C---:B------:R-:W-:Y:S02]  /*11e0*/  PRMT R2, R18.reuse, 0x7771, RZ ;  /* 0x0000777112027816 */ /* 0x040fe400000000ff */
[C---:B------:R-:W-:Y:S02]  /*11f0*/  PRMT R15, R18.reuse, 0x7772, RZ ;  /* 0x00007772120f7816 */ /* 0x040fe400000000ff */
[----:B------:R-:W-:Y:S02]  /*1200*/  PRMT R17, R18, 0x7773, RZ ;  /* 0x0000777312117816 */ /* 0x000fe400000000ff */
[C---:B---3--:R-:W-:Y:S02]  /*1210*/  PRMT R16, R19.reuse, 0x7770, RZ ;  /* 0x0000777013107816 */ /* 0x048fe400000000ff */
[C---:B------:R-:W-:Y:S02]  /*1220*/  PRMT R18, R19.reuse, 0x7771, RZ ;  /* 0x0000777113127816 */ /* 0x040fe400000000ff */
[----:B------:R-:W-:-:S02]  /*1230*/  PRMT R20, R19, 0x7772, RZ ;  /* 0x0000777213147816 */ /* 0x000fc400000000ff */
[----:B------:R-:W-:Y:S02]  /*1240*/  PRMT R19, R19, 0x7773, RZ ;  /* 0x0000777313137816 */ /* 0x000fe400000000ff */
[----:B------:R-:W-:Y:S02]  /*1250*/  IADD3 R10, PT, PT, R16, R10, R11 ;  /* 0x0000000a100a7210 */ /* 0x000fe40007ffe00b */
[----:B------:R-:W-:Y:S02]  /*1260*/  IADD3 R13, PT, PT, R18, R13, R2 ;  /* 0x0000000d120d7210 */ /* 0x000fe40007ffe002 */
[----:B------:R-:W-:Y:S02]  /*1270*/  IADD3 R12, PT, PT, R20, R12, R15 ;  /* 0x0000000c140c7210 */ /* 0x000fe40007ffe00f */
[C---:B----4-:R-:W-:Y:S02]  /*1280*/  PRMT R11, R21.reuse, 0x7770, RZ ;  /* 0x00007770150b7816 */ /* 0x050fe400000000ff */
[----:B------:R-:W-:-:S02]  /*1290*/  PRMT R34, R21, 0x7771, RZ ;  /* 0x0000777115227816 */ /* 0x000fc400000000ff */
[----:B------:R-:W-:Y:S02]  /*12a0*/  PRMT R35, R21, 0x7772, RZ ;  /* 0x0000777215237816 */ /* 0x000fe400000000ff */
[C---:B-----5:R-:W-:Y:S02]  /*12b0*/  PRMT R2, R22.reuse, 0x7770, RZ ;  /* 0x0000777016027816 */ /* 0x060fe400000000ff */
        /* <DEDUP_REMOVED lines=8> */
[----:B------:R-:W-:-:S07]  /*1340*/  IADD3 R36, PT, PT, R22, R14, R21 ;  /* 0x0000000e16247210 */ /* 0x000fce0007ffe015 */
.L_x_35:
[----:B------:R-:W-:Y:S05]  /*1350*/  BSYNC.RECONVERGENT B0 ;  /* 0x0000000000007941 */ /* 0x000fea0003800200 */
.L_x_34:
[----:B------:R-:W-:Y:S04]  /*1360*/  BSSY.RECONVERGENT B0, `(.L_x_36) ;  /* 0x000002c000007945 */ /* 0x000fe80003800200 */
[----:B------:R-:W-:Y:S05]  /*1370*/  @P1 BRA `(.L_x_37) ;  /* 0x0000000000a81947 */ /* 0x000fea0003800000 */
[----:B------:R-:W0:Y:S04]  /*1380*/  LDS R10, [R45+0x1200] ;  /* 0x001200002d0a7984 */ /* 0x000e280000000800 */
        /* <DEDUP_REMOVED lines=19> */
[C---:B---3--:R-:W-:Y:S02]  /*14c0*/  PRMT R16, R19.reuse, 0x7770, RZ ;  /* 0x0000777013107816 */ /* 0x048fe400000000ff */
[C---:B------:R-:W-:Y:S02]  /*14d0*/  PRMT R20, R19.reuse, 0x7771, RZ ;  /* 0x0000777113147816 */ /* 0x040fe400000000ff */
[C---:B------:R-:W-:Y:S02]  /*14e0*/  PRMT R17, R18.reuse, 0x7772, RZ ;  /* 0x0000777212117816 */ /* 0x040fe400000000ff */
[----:B------:R-:W-:Y:S02]  /*14f0*/  PRMT R21, R19, 0x7772, RZ ;  /* 0x0000777213157816 */ /* 0x000fe400000000ff */
[----:B------:R-:W-:-:S02]  /*1500*/  PRMT R18, R18, 0x7773, RZ ;  /* 0x0000777312127816 */ /* 0x000fc400000000ff */
[----:B------:R-:W-:Y:S02]  /*1510*/  PRMT R19, R19, 0x7773, RZ ;  /* 0x0000777313137816 */ /* 0x000fe400000000ff */
[----:B------:R-:W-:Y:S02]  /*1520*/  IADD3 R10, PT, PT, R16, R10, R15 ;  /* 0x0000000a100a7210 */ /* 0x000fe40007ffe00f */
[----:B------:R-:W-:Y:S02]  /*1530*/  IADD3 R11, PT, PT, R20, R11, R12 ;  /* 0x0000000b140b7210 */ /* 0x000fe40007ffe00c */
[C---:B----4-:R-:W-:Y:S02]  /*1540*/  PRMT R37, R22.reuse, 0x7770, RZ ;  /* 0x0000777016257816 */ /* 0x050fe400000000ff */
[C---:B------:R-:W-:Y:S02]  /*1550*/  PRMT R38, R22.reuse, 0x7771, RZ ;  /* 0x0000777116267816 */ /* 0x040fe400000000ff */
[----:B------:R-:W-:-:S02]  /*1560*/  PRMT R39, R22, 0x7772, RZ ;  /* 0x0000777216277816 */ /* 0x000fc400000000ff */
[C---:B-----5:R-:W-:Y:S02]  /*1570*/  PRMT R12, R23.reuse, 0x7770, RZ ;  /* 0x00007770170c7816 */ /* 0x060fe400000000ff */
[C---:B------:R-:W-:Y:S02]  /*1580*/  PRMT R15, R23.reuse, 0x7771, RZ ;  /* 0x00007771170f7816 */ /* 0x040fe400000000ff */
[----:B------:R-:W-:Y:S02]  /*1590*/  PRMT R16, R23, 0x7772, RZ ;  /* 0x0000777217107816 */ /* 0x000fe400000000ff */
[----:B------:R-:W-:Y:S02]  /*15a0*/  IADD3 R14, PT, PT, R21, R14, R17 ;  /* 0x0000000e150e7210 */ /* 0x000fe40007ffe011 */
[----:B------:R-:W-:Y:S02]  /*15b0*/  IADD3 R13, PT, PT, R19, R13, R18 ;  /* 0x0000000d130d7210 */ /* 0x000fe40007ffe012 */
[----:B------:R-:W-:-:S02]  /*15c0*/  PRMT R22, R22, 0x7773, RZ ;  /* 0x0000777316167816 */ /* 0x000fc400000000ff */
[----:B------:R-:W-:Y:S02]  /*15d0*/  PRMT R23, R23, 0x7773, RZ ;  /* 0x0000777317177816 */ /* 0x000fe400000000ff */
[----:B------:R-:W-:Y:S02]  /*15e0*/  IADD3 R37, PT, PT, R12, R10, R37 ;  /* 0x0000000a0c257210 */ /* 0x000fe40007ffe025 */
[----:B------:R-:W-:Y:S02]  /*15f0*/  IADD3 R38, PT, PT, R15, R11, R38 ;  /* 0x0000000b0f267210 */ /* 0x000fe40007ffe026 */
[----:B------:R-:W-:Y:S02]  /*1600*/  IADD3 R39, PT, PT, R16, R14, R39 ;  /* 0x0000000e10277210 */ /* 0x000fe40007ffe027 */
[----:B------:R-:W-:-:S07]  /*1610*/  IADD3 R40, PT, PT, R23, R13, R22 ;  /* 0x0000000d17287210 */ /* 0x000fce0007ffe016 */
.L_x_37:
[----:B------:R-:W-:Y:S05]  /*1620*/  BSYNC.RECONVERGENT B0 ;  /* 0x0000000000007941 */ /* 0x000fea0003800200 */
.L_x_36:
        /* <DEDUP_REMOVED lines=44> */
.L_x_39:
[----:B------:R-:W-:Y:S05]  /*18f0*/  BSYNC.RECONVERGENT B0 ;  /* 0x0000000000007941 */ /* 0x000fea0003800200 */
.L_x_38:
        /* <DEDUP_REMOVED lines=19> */
.L_x_32:
[----:B------:R-:W-:Y:S01]  /*1a30*/  IMAD.IADD R45, R9, 0x1, -R3 ;  /* 0x00000001092d7824 */ /* 0x000fe200078e0a03 */
[----:B------:R-:W2:Y:S01]  /*1a40*/  LDCU UR9, c[0x0][0x3b4] ;  /* 0x00007680ff0977ac */ /* 0x000ea20008000800 */
[----:B---3--:R-:W-:Y:S02]  /*1a50*/  IMAD.MOV.U32 R15, RZ, RZ, R44 ;  /* 0x000000ffff0f7224 */ /* 0x008fe400078e002c */
[----:B------:R-:W-:Y:S01]  /*1a60*/  IMAD.MOV.U32 R14, RZ, RZ, R43 ;  /* 0x000000ffff0e7224 */ /* 0x000fe200078e002b */
[----:B------:R-:W-:Y:S01]  /*1a70*/  ISETP.GE.AND P0, PT, R45, 0xe40, PT ;  /* 0x00000e402d00780c */ /* 0x000fe20003f06270 */
[----:B------:R-:W3:Y:S01]  /*1a80*/  LDCU UR12, c[0x0][0x3b4] ;  /* 0x00007680ff0c77ac */ /* 0x000ee20008000800 */
[----:B------:R-:W-:Y:S02]  /*1a90*/  IMAD.MOV.U32 R13, RZ, RZ, R42 ;  /* 0x000000ffff0d7224 */ /* 0x000fe400078e002a */
[----:B------:R-:W-:Y:S02]  /*1aa0*/  IMAD.MOV.U32 R12, RZ, RZ, R41 ;  /* 0x000000ffff0c7224 */ /* 0x000fe400078e0029 */
[----:B------:R-:W-:-:S02]  /*1ab0*/  IMAD.MOV.U32 R19, RZ, RZ, R40 ;  /* 0x000000ffff137224 */ /* 0x000fc400078e0028 */
[----:B------:R-:W-:-:S05]  /*1ac0*/  IMAD.MOV.U32 R18, RZ, RZ, R39 ;  /* 0x000000ffff127224 */ /* 0x000fca00078e0027 */
[----:B------:R-:W-:Y:S05]  /*1ad0*/  @!P0 BRA `(.L_x_41) ;  /* 0x0000000c003c8947 */ /* 0x000fea0003800000 */
[----:B------:R-:W4:Y:S01]  /*1ae0*/  LDCU.64 UR4, c[0x0][0x380] ;  /* 0x00007000ff0477ac */ /* 0x000f220008000a00 */
[----:B------:R-:W0:Y:S01]  /*1af0*/  LDCU UR7, c[0x0][0x3b4] ;  /* 0x00007680ff0777ac */ /* 0x000e220008000800 */
[----:B------:R-:W0:Y:S01]  /*1b00*/  LDCU UR8, c[0x0][0x3b8] ;  /* 0x00007700ff0877ac */ /* 0x000e220008000800 */
[----:B----4-:R-:W-:-:S04]  /*1b10*/  UIADD3 UR4, UP0, UPT, UR4, 0x3600, URZ ;  /* 0x0000360004047890 */ /* 0x010fc8000ff1e0ff */
[----:B0-----:R-:W-:-:S12]  /*1b20*/  UIADD3.X UR5, UPT, UPT, URZ, UR5, URZ, UP0, !UPT ;  /* 0x00000005ff057290 */ /* 0x001fd800087fe4ff */
.L_x_42:
[----:B------:R-:W-:-:S04]  /*1b30*/  IADD3 R10, P0, PT, R7, R3, RZ ;  /* 0x00000003070a7210 */ /* 0x000fc80007f1e0ff */
[----:B------:R-:W-:Y:S02]  /*1b40*/  LEA.HI.X.SX32 R11, R3, RZ, 0x1, P0 ;  /* 0x000000ff030b7211 */ /* 0x000fe400000f0eff */
[----:B------:R-:W-:-:S04]  /*1b50*/  LEA R50, P0, R10, UR4, 0x3 ;  /* 0x000000040a327c11 */ /* 0x000fc8000f8018ff */
[----:B------:R-:W-:-:S05]  /*1b60*/  LEA.HI.X R51, R10, UR5, R11, 0x3, P0 ;  /* 0x000000050a337c11 */ /* 0x000fca00080f1c0b */
[----:B----4-:R-:W4:Y:S04]  /*1b70*/  LDG.E.64 R10, desc[UR10][R50.64+-0x3600] ;  /* 0xffca000a320a7981 */ /* 0x010f28000c1e1b00 */
[----:B------:R-:W5:Y:S04]  /*1b80*/  LDG.E.64 R52, desc[UR10][R50.64+-0x3000] ;  /* 0xffd0000a32347981 */ /* 0x000f68000c1e1b00 */
[----:B------:R-:W2:Y:S04]  /*1b90*/  LDG.E.64 R54, desc[UR10][R50.64+-0x2a00] ;  /* 0xffd6000a32367981 */ /* 0x000ea8000c1e1b00 */
[----:B------:R-:W3:Y:S04]  /*1ba0*/  LDG.E.64 R56, desc[UR10][R50.64+-0x2400] ;  /* 0xffdc000a32387981 */ /* 0x000ee8000c1e1b00 */
[----:B------:R-:W3:Y:S04]  /*1bb0*/  LDG.E.64 R58, desc[UR10][R50.64+-0x1e00] ;  /* 0xffe2000a323a7981 */ /* 0x000ee8000c1e1b00 */
[----:B------:R-:W3:Y:S01]  /*1bc0*/  LDG.E.64 R60, desc[UR10][R50.64+-0x1800] ;  /* 0xffe8000a323c7981 */ /* 0x000ee2000c1e1b00 */
[----:B------:R-:W-:-:S02]  /*1bd0*/  UMOV UR6, 0x1 ;  /* 0x0000000100067882 */ /* 0x000fc40000000000 */
[----:B------:R-:W-:Y:S01]  /*1be0*/  USHF.L.U32 UR6, UR6, UR8, URZ ;  /* 0x0000000806067299 */ /* 0x000fe200080006ff */
[----:B------:R-:W3:Y:S03]  /*1bf0*/  LDG.E.64 R48, desc[UR10][R50.64+-0x1200] ;  /* 0xffee000a32307981 */ /* 0x000ee6000c1e1b00 */
[----:B------:R-:W-:Y:S01]  /*1c00*/  UIADD3 UR6, UPT, UPT, UR6, -0x1, URZ ;  /* 0xffffffff06067890 */ /* 0x000fe2000fffe0ff */
[----:B------:R-:W3:Y:S04]  /*1c10*/  LDG.E.64 R46, desc[UR10][R50.64+-0xc00] ;  /* 0xfff4000a322e7981 */ /* 0x000ee8000c1e1b00 */
        /* <DEDUP_REMOVED lines=9> */
[----:B------:R-:W3:Y:S01]  /*1cb0*/  LDG.E.64 R42, desc[UR10][R50.64+0x3600] ;  /* 0x0036000a322a7981 */ /* 0x000ee2000c1e1b00 */
[----:B----4-:R-:W-:-:S04]  /*1cc0*/  SHF.R.U64 R10, R10, UR7, R11 ;  /* 0x000000070a0a7c19 */ /* 0x010fc8000800120b */
[----:B------:R-:W-:-:S04]  /*1cd0*/  LOP3.LUT R10, R10, UR6, RZ, 0xc0, !PT ;  /* 0x000000060a0a7c12 */ /* 0x000fc8000f8ec0ff */
[----:B------:R-:W-:Y:S02]  /*1ce0*/  SHF.R.U32.HI R11, RZ, 0x2, R10 ;  /* 0x00000002ff0b7819 */ /* 0x000fe4000001160a */
[----:B------:R-:W-:-:S03]  /*1cf0*/  LOP3.LUT R10, R10, 0x3, RZ, 0xc0, !PT ;  /* 0x000000030a0a7812 */ /* 0x000fc600078ec0ff */
[----:B------:R-:W-:-:S04]  /*1d00*/  IMAD R11, R11, 0x300, R4 ;  /* 0x000003000b0b7824 */ /* 0x000fc800078e0204 */
[----:B------:R-:W-:Y:S02]  /*1d10*/  IMAD.IADD R39, R11, 0x1, R10 ;  /* 0x000000010b277824 */ /* 0x000fe400078e020a */
[----:B------:R0:W4:Y:S01]  /*1d20*/  LDG.E.64 R10, desc[UR10][R50.64+0x3000] ;  /* 0x0030000a320a7981 */ /* 0x000122000c1e1b00 */
[----:B------:R-:W-:Y:S06]  /*1d30*/  BAR.SYNC.DEFER_BLOCKING 0x0 ;  /* 0x0000000000007b1d */ /* 0x000fec0000010000 */
[----:B------:R-:W1:Y:S01]  /*1d40*/  LDS.U8 R44, [R39] ;  /* 0x00000000272c7984 */ /* 0x000e620000000000 */
[----:B-----5:R-:W-:-:S04]  /*1d50*/  SHF.R.U64 R52, R52, UR7, R53 ;  /* 0x0000000734347c19 */ /* 0x020fc80008001235 */
[----:B------:R-:W-:-:S04]  /*1d60*/  LOP3.LUT R52, R52, UR6, RZ, 0xc0, !PT ;  /* 0x0000000634347c12 */ /* 0x000fc8000f8ec0ff */
[----:B------:R-:W-:Y:S02]  /*1d70*/  SHF.R.U32.HI R53, RZ, 0x2, R52 ;  /* 0x00000002ff357819 */ /* 0x000fe40000011634 */
[----:B------:R-:W-:-:S03]  /*1d80*/  LOP3.LUT R52, R52, 0x3, RZ, 0xc0, !PT ;  /* 0x0000000334347812 */ /* 0x000fc600078ec0ff */
[----:B------:R-:W-:-:S04]  /*1d90*/  IMAD R53, R53, 0x300, R4 ;  /* 0x0000030035357824 */ /* 0x000fc800078e0204 */
[----:B------:R-:W-:Y:S02]  /*1da0*/  IMAD.IADD R52, R53, 0x1, R52 ;  /* 0x0000000135347824 */ /* 0x000fe400078e0234 */
[----:B-1----:R-:W-:-:S05]  /*1db0*/  VIADD R44, R44, 0x1 ;  /* 0x000000012c2c7836 */ /* 0x002fca0000000000 */
[----:B------:R-:W-:Y:S04]  /*1dc0*/  STS.U8 [R39], R44 ;  /* 0x0000002c27007388 */ /* 0x000fe80000000000 */
[----:B0-----:R-:W0:Y:S01]  /*1dd0*/  LDS.U8 R50, [R52] ;  /* 0x0000000034327984 */ /* 0x001e220000000000 */
        /* <DEDUP_REMOVED lines=153> */
[----:B------:R-:W-:-:S05]  /*2770*/  VIADD R45, R45, 0xfffff1c0 ;  /* 0xfffff1c02d2d7836 */ /* 0x000fca0000000000 */
[----:B------:R-:W-:Y:S01]  /*2780*/  ISETP.GT.AND P0, PT, R45, 0xe3f, PT ;  /* 0x00000e3f2d00780c */ /* 0x000fe20003f04270 */
[----:B------:R-:W-:Y:S02]  /*2790*/  VIADD R3, R3, 0xe40 ;  /* 0x00000e4003037836 */ /* 0x000fe40000000000 */
[----:B0-----:R-:W-:-:S05]  /*27a0*/  VIADD R21, R21, 0x1 ;  /* 0x0000000115157836 */ /* 0x001fca0000000000 */
[----:B------:R4:W-:Y:S05]  /*27b0*/  STS.U8 [R20], R21 ;  /* 0x0000001514007388 */ /* 0x0009ea0000000000 */
[----:B------:R-:W-:Y:S05]  /*27c0*/  @P0 BRA `(.L_x_42) ;  /* 0xfffffff000d80947 */ /* 0x000fea000383ffff */
.L_x_41:
[----:B------:R-:W-:Y:S01]  /*27d0*/  ISETP.GE.AND P0, PT, R7, R45, PT ;  /* 0x0000002d0700720c */ /* 0x000fe20003f06270 */
[----:B------:R-:W-:Y:S01]  /*27e0*/  BSSY.RECONVERGENT B0, `(.L_x_43) ;  /* 0x000005e000007945 */ /* 0x000fe20003800200 */
[----:B------:R-:W-:Y:S02]  /*27f0*/  IMAD.MOV.U32 R17, RZ, RZ, R38 ;  /* 0x000000ffff117224 */ /* 0x000fe400078e0026 */
[----:B------:R-:W-:Y:S02]  /*2800*/  IMAD.MOV.U32 R16, RZ, RZ, R37 ;  /* 0x000000ffff107224 */ /* 0x000fe400078e0025 */
[----:B------:R-:W-:Y:S02]  /*2810*/  IMAD.MOV.U32 R23, RZ, RZ, R36 ;  /* 0x000000ffff177224 */ /* 0x000fe400078e0024 */
[----:B------:R-:W-:Y:S02]  /*2820*/  IMAD.MOV.U32 R22, RZ, RZ, R35 ;  /* 0x000000ffff167224 */ /* 0x000fe400078e0023 */
[----:B----4-:R-:W-:-:S02]  /*2830*/  IMAD.MOV.U32 R21, RZ, RZ, R34 ;  /* 0x000000ffff157224 */ /* 0x010fc400078e0022 */
[----:B------:R-:W-:Y:S01]  /*2840*/  IMAD.MOV.U32 R20, RZ, RZ, R2 ;  /* 0x000000ffff147224 */ /* 0x000fe200078e0002 */
[----:B------:R-:W-:Y:S06]  /*2850*/  @P0 BRA `(.L_x_44) ;  /* 0x0000000400580947 */ /* 0x000fec0003800000 */
[----:B------:R-:W-:Y:S01]  /*2860*/  LOP3.LUT R2, RZ, R7, RZ, 0x33, !PT ;  /* 0x00000007ff027212 */ /* 0x000fe200078e33ff */
[----:B------:R-:W4:Y:S01]  /*2870*/  LDCU UR4, c[0x0][0x3b8] ;  /* 0x00007700ff0477ac */ /* 0x000f220008000800 */
[----:B------:R-:W-:Y:S01]  /*2880*/  IMAD.MOV.U32 R11, RZ, RZ, 0x1 ;  /* 0x00000001ff0b7424 */ /* 0x000fe200078e00ff */
[----:B------:R-:W-:Y:S01]  /*2890*/  BSSY.RECONVERGENT B1, `(.L_x_45) ;  /* 0x0000020000017945 */ /* 0x000fe20003800200 */
[----:B------:R-:W-:Y:S02]  /*28a0*/  IMAD.MOV.U32 R32, RZ, RZ, R7 ;  /* 0x000000ffff207224 */ /* 0x000fe400078e0007 */
[----:B------:R-:W-:-:S04]  /*28b0*/  IMAD.IADD R10, R2, 0x1, R45 ;  /* 0x00000001020a7824 */ /* 0x000fc800078e022d */
[C---:B------:R-:W-:Y:S01]  /*28c0*/  IMAD.HI.U32 R2, R10.reuse, -0x55555555, RZ ;  /* 0xaaaaaaab0a027827 */ /* 0x040fe200078e00ff */
[----:B------:R-:W-:-:S04]  /*28d0*/  ISETP.GE.U32.AND P1, PT, R10, 0x240, PT ;  /* 0x000002400a00780c */ /* 0x000fc80003f26070 */
[----:B------:R-:W-:-:S04]  /*28e0*/  SHF.R.U32.HI R2, RZ, 0x7, R2 ;  /* 0x00000007ff027819 */ /* 0x000fc80000011602 */
[----:B------:R-:W-:Y:S02]  /*28f0*/  LOP3.LUT R24, R2, 0x3, RZ, 0xc0, !PT ;  /* 0x0000000302187812 */ /* 0x000fe400078ec0ff */
[----:B----4-:R-:W-:Y:S02]  /*2900*/  SHF.L.U32 R11, R11, UR4, RZ ;  /* 0x000000040b0b7c19 */ /* 0x010fe400080006ff */
[----:B------:R-:W-:-:S03]  /*2910*/  ISETP.NE.AND P0, PT, R24, 0x3, PT ;  /* 0x000000031800780c */ /* 0x000fc60003f05270 */
[----:B------:R-:W-:-:S10]  /*2920*/  VIADD R35, R11, 0xffffffff ;  /* 0xffffffff0b237836 */ /* 0x000fd40000000000 */
[----:B------:R-:W-:Y:S05]  /*2930*/  @!P0 BRA `(.L_x_46) ;  /* 0x0000000000548947 */ /* 0x000fea0003800000 */
[----:B------:R-:W4:Y:S01]  /*2940*/  LDC.64 R24, c[0x0][0x380] ;  /* 0x0000e000ff187b82 */ /* 0x000f220000000a00 */
[----:B------:R-:W-:Y:S02]  /*2950*/  VIADD R11, R2, 0x1 ;  /* 0x00000001020b7836 */ /* 0x000fe40000000000 */
[----:B------:R-:W-:-:S03]  /*2960*/  IMAD.IADD R27, R7, 0x1, R3 ;  /* 0x00000001071b7824 */ /* 0x000fc600078e0203 */
[----:B------:R-:W-:-:S05]  /*2970*/  LOP3.LUT R11, R11, 0x3, RZ, 0xc0, !PT ;  /* 0x000000030b0b7812 */ /* 0x000fca00078ec0ff */
[----:B------:R-:W-:Y:S02]  /*2980*/  IMAD R32, R11, 0xc0, R7 ;  /* 0x000000c00b207824 */ /* 0x000fe400078e0207 */
[----:B------:R-:W-:-:S07]  /*2990*/  IMAD.MOV R2, RZ, RZ, -R11 ;  /* 0x000000ffff027224 */ /* 0x000fce00078e0a0b */
.L_x_47:
[----:B----4-:R-:W-:-:S06]  /*29a0*/  IMAD.WIDE R10, R27, 0x8, R24 ;  /* 0x000000081b0a7825 */ /* 0x010fcc00078e0218 */
[----:B--2---:R-:W2:Y:S01]  /*29b0*/  LDG.E.64 R10, desc[UR10][R10.64] ;  /* 0x0000000a0a0a7981 */ /* 0x004ea2000c1e1b00 */
[----:B------:R-:W-:Y:S02]  /*29c0*/  VIADD R2, R2, 0x1 ;  /* 0x0000000102027836 */ /* 0x000fe40000000000 */
[----:B------:R-:W-:-:S03]  /*29d0*/  VIADD R27, R27, 0xc0 ;  /* 0x000000c01b1b7836 */ /* 0x000fc60000000000 */
[----:B------:R-:W-:Y:S02]  /*29e0*/  ISETP.NE.AND P0, PT, R2, RZ, PT ;  /* 0x000000ff0200720c */ /* 0x000fe40003f05270 */
[----:B--2---:R-:W-:-:S04]  /*29f0*/  SHF.R.U64 R26, R10, UR9, R11 ;  /* 0x000000090a1a7c19 */ /* 0x004fc8000800120b */
[----:B------:R-:W-:-:S04]  /*2a00*/  LOP3.LUT R26, R35, R26, RZ, 0xc0, !PT ;  /* 0x0000001a231a7212 */ /* 0x000fc800078ec0ff */
[----:B------:R-:W-:Y:S02]  /*2a10*/  SHF.R.U32.HI R29, RZ, 0x2, R26 ;  /* 0x00000002ff1d7819 */ /* 0x000fe4000001161a */
[----:B------:R-:W-:-:S03]  /*2a20*/  LOP3.LUT R26, R26, 0x3, RZ, 0xc0, !PT ;  /* 0x000000031a1a7812 */ /* 0x000fc600078ec0ff */
[----:B------:R-:W-:-:S04]  /*2a30*/  IMAD R29, R29, 0x300, R4 ;  /* 0x000003001d1d7824 */ /* 0x000fc800078e0204 */
[----:B------:R-:W-:-:S05]  /*2a40*/  IMAD.IADD R26, R29, 0x1, R26 ;  /* 0x000000011d1a7824 */ /* 0x000fca00078e021a */
[----:B------:R-:W2:Y:S02]  /*2a50*/  LDS.U8 R28, [R26] ;  /* 0x000000001a1c7984 */ /* 0x000ea40000000000 */
[----:B--2---:R-:W-:-:S05]  /*2a60*/  VIADD R29, R28, 0x1 ;  /* 0x000000011c1d7836 */ /* 0x004fca0000000000 */
[----:B------:R2:W-:Y:S01]  /*2a70*/  STS.U8 [R26], R29 ;  /* 0x0000001d1a007388 */ /* 0x0005e20000000000 */
[----:B------:R-:W-:Y:S05]  /*2a80*/  @P0 BRA `(.L_x_47) ;  /* 0xfffffffc00c40947 */ /* 0x000fea000383ffff */
.L_x_46:
[----:B--23--:R-:W-:Y:S05]  /*2a90*/  BSYNC.RECONVERGENT B1 ;  /* 0x0000000000017941 */ /* 0x00cfea0003800200 */
.L_x_45:
[----:B------:R-:W-:Y:S05]  /*2aa0*/  @!P1 BRA `(.L_x_44) ;  /* 0x0000000000c49947 */ /* 0x000fea0003800000 */
[----:B------:R-:W2:Y:S01]  /*2ab0*/  LDC.64 R30, c[0x0][0x380] ;  /* 0x0000e000ff1e7b82 */ /* 0x000ea20000000a00 */
[----:B------:R-:W-:Y:S01]  /*2ac0*/  IMAD.IADD R33, R32, 0x1, R3 ;  /* 0x0000000120217824 */ /* 0x000fe200078e0203 */
[----:B--2---:R-:W-:-:S05]  /*2ad0*/  IADD3 R30, P0, PT, R30, 0xc00, RZ ;  /* 0x00000c001e1e7810 */ /* 0x004fca0007f1e0ff */
[----:B------:R-:W-:-:S08]  /*2ae0*/  IMAD.X R31, RZ, RZ, R31, P0 ;  /* 0x000000ffff1f7224 */ /* 0x000fd000000e061f */
.L_x_48:
[----:B------:R-:W-:-:S05]  /*2af0*/  IMAD.WIDE R2, R33, 0x8, R30 ;  /* 0x0000000821027825 */ /* 0x000fca00078e021e */
[----:B----4-:R-:W2:Y:S04]  /*2b00*/  LDG.E.64 R10, desc[UR10][R2.64+-0xc00] ;  /* 0xfff4000a020a7981 */ /* 0x010ea8000c1e1b00 */
[----:B------:R-:W3:Y:S04]  /*2b10*/  LDG.E.64 R24, desc[UR10][R2.64+-0x600] ;  /* 0xfffa000a02187981 */ /* 0x000ee8000c1e1b00 */
[----:B------:R-:W4:Y:S04]  /*2b20*/  LDG.E.64 R26, desc[UR10][R2.64] ;  /* 0x0000000a021a7981 */ /* 0x000f28000c1e1b00 */
[----:B------:R4:W5:Y:S01]  /*2b30*/  LDG.E.64 R28, desc[UR10][R2.64+0x600] ;  /* 0x0006000a021c7981 */ /* 0x000962000c1e1b00 */
[----:B------:R-:W-:-:S02]  /*2b40*/  VIADD R32, R32, 0x300 ;  /* 0x0000030020207836 */ /* 0x000fc40000000000 */
[----:B------:R-:W-:-:S03]  /*2b50*/  VIADD R33, R33, 0x300 ;  /* 0x0000030021217836 */ /* 0x000fc60000000000 */
[----:B------:R-:W-:Y:S02]  /*2b60*/  ISETP.GE.AND P0, PT, R32, R45, PT ;  /* 0x0000002d2000720c */ /* 0x000fe40003f06270 */
[----:B--2---:R-:W-:-:S04]  /*2b70*/  SHF.R.U64 R10, R10, UR12, R11 ;  /* 0x0000000c0a0a7c19 */ /* 0x004fc8000800120b */
[C---:B------:R-:W-:Y:S02]  /*2b80*/  LOP3.LUT R10, R35.reuse, R10, RZ, 0xc0, !PT ;  /* 0x0000000a230a7212 */ /* 0x040fe400078ec0ff */
        /* <DEDUP_REMOVED lines=11> */
[----:B------:R-:W2:Y:S02]  /*2c40*/  LDS.U8 R11, [R10] ;  /* 0x000000000a0b7984 */ /* 0x000ea40000000000 */
[----:B------:R-:W-:Y:S01]  /*2c50*/  LOP3.LUT R26, R3, 0x3, RZ, 0xc0, !PT ;  /* 0x00000003031a7812 */ /* 0x000fe200078ec0ff */
[----:B------:R-:W-:Y:S01]  /*2c60*/  IMAD.IADD R24, R25, 0x1, R24 ;  /* 0x0000000119187824 */ /* 0x000fe200078e0218 */
[----:B------:R-:W-:-:S05]  /*2c70*/  SHF.R.U32.HI R25, RZ, 0x2, R3 ;  /* 0x00000002ff197819 */ /* 0x000fca0000011603 */
[----:B------:R-:W-:-:S04]  /*2c80*/  IMAD R25, R25, 0x300, R4 ;  /* 0x0000030019197824 */ /* 0x000fc800078e0204 */
[----:B------:R-:W-:Y:S02]  /*2c90*/  IMAD.IADD R25, R25, 0x1, R26 ;  /* 0x0000000119197824 */ /* 0x000fe400078e021a */
[----:B--2---:R-:W-:-:S05]  /*2ca0*/  VIADD R11, R11, 0x1 ;  /* 0x000000010b0b7836 */ /* 0x004fca0000000000 */
[----:B------:R5:W-:Y:S04]  /*2cb0*/  STS.U8 [R10], R11 ;  /* 0x0000000b0a007388 */ /* 0x000be80000000000 */
[----:B------:R-:W2:Y:S01]  /*2cc0*/  LDS.U8 R2, [R24] ;  /* 0x0000000018027984 */ /* 0x000ea20000000000 */
[----:B-----5:R-:W-:-:S04]  /*2cd0*/  SHF.R.U64 R10, R28, UR12, R29 ;  /* 0x0000000c1c0a7c19 */ /* 0x020fc8000800121d */
[----:B------:R-:W-:-:S04]  /*2ce0*/  LOP3.LUT R10, R35, R10, RZ, 0xc0, !PT ;  /* 0x0000000a230a7212 */ /* 0x000fc800078ec0ff */
[----:B------:R-:W-:Y:S02]  /*2cf0*/  SHF.R.U32.HI R11, RZ, 0x2, R10 ;  /* 0x00000002ff0b7819 */ /* 0x000fe4000001160a */
[----:B------:R-:W-:-:S03]  /*2d00*/  LOP3.LUT R10, R10, 0x3, RZ, 0xc0, !PT ;  /* 0x000000030a0a7812 */ /* 0x000fc600078ec0ff */
[----:B------:R-:W-:-:S04]  /*2d10*/  IMAD R11, R11, 0x300, R4 ;  /* 0x000003000b0b7824 */ /* 0x000fc800078e0204 */
[----:B------:R-:W-:Y:S02]  /*2d20*/  IMAD.IADD R10, R11, 0x1, R10 ;  /* 0x000000010b0a7824 */ /* 0x000fe400078e020a */
[----:B--2---:R-:W-:-:S05]  /*2d30*/  VIADD R3, R2, 0x1 ;  /* 0x0000000102037836 */ /* 0x004fca0000000000 */
[----:B------:R-:W-:Y:S04]  /*2d40*/  STS.U8 [R24], R3 ;  /* 0x0000000318007388 */ /* 0x000fe80000000000 */
[----:B------:R-:W2:Y:S02]  /*2d50*/  LDS.U8 R2, [R25] ;  /* 0x0000000019027984 */ /* 0x000ea40000000000 */
[----:B--2---:R-:W-:-:S05]  /*2d60*/  VIADD R2, R2, 0x1 ;  /* 0x0000000102027836 */ /* 0x004fca0000000000 */
[----:B------:R-:W-:Y:S04]  /*2d70*/  STS.U8 [R25], R2 ;  /* 0x0000000219007388 */ /* 0x000fe80000000000 */
[----:B------:R-:W2:Y:S02]  /*2d80*/  LDS.U8 R11, [R10] ;  /* 0x000000000a0b7984 */ /* 0x000ea40000000000 */
[----:B--2---:R-:W-:-:S05]  /*2d90*/  VIADD R11, R11, 0x1 ;  /* 0x000000010b0b7836 */ /* 0x004fca0000000000 */
[----:B------:R4:W-:Y:S01]  /*2da0*/  STS.U8 [R10], R11 ;  /* 0x0000000b0a007388 */ /* 0x0009e20000000000 */
[----:B------:R-:W-:Y:S05]  /*2db0*/  @!P0 BRA `(.L_x_48) ;  /* 0xfffffffc004c8947 */ /* 0x000fea000383ffff */
.L_x_44:
[----:B--23--:R-:W-:Y:S05]  /*2dc0*/  BSYNC.RECONVERGENT B0 ;  /* 0x0000000000007941 */ /* 0x00cfea0003800200 */
.L_x_43:
[----:B------:R-:W4:Y:S01]  /*2dd0*/  S2R R3, SR_LANEID ;  /* 0x0000000000037919 */ /* 0x000f220000000000 */
[C---:B------:R-:W-:Y:S01]  /*2de0*/  ISETP.GT.U32.AND P0, PT, R7.reuse, 0x1ff, PT ;  /* 0x000001ff0700780c */ /* 0x040fe20003f04070 */
[----:B------:R-:W-:Y:S01]  /*2df0*/  IMAD.MOV.U32 R6, RZ, RZ, RZ ;  /* 0x000000ffff067224 */ /* 0x000fe200078e00ff */
[--C-:B------:R-:W-:Y:S01]  /*2e00*/  SHF.R.U32.HI R2, RZ, 0x5, R7.reuse ;  /* 0x00000005ff027819 */ /* 0x100fe20000011607 */
[----:B------:R-:W-:Y:S01]  /*2e10*/  BAR.SYNC.DEFER_BLOCKING 0x0 ;  /* 0x0000000000007b1d */ /* 0x000fe20000010000 */
[C---:B------:R-:W-:Y:S01]  /*2e20*/  ISETP.GT.U32.AND P2, PT, R7.reuse, 0x13f, PT ;  /* 0x0000013f0700780c */ /* 0x040fe20003f44070 */
[C---:B------:R-:W-:Y:S01]  /*2e30*/  IMAD.HI.U32 R36, R7.reuse, 0x2aaaaaab, R6 ;  /* 0x2aaaaaab07247827 */ /* 0x040fe200078e0006 */
[C---:B------:R-:W-:Y:S02]  /*2e40*/  ISETP.GT.U32.AND P3, PT, R7.reuse, 0x7f, PT ;  /* 0x0000007f0700780c */ /* 0x040fe40003f64070 */
[----:B------:R-:W-:Y:S01]  /*2e50*/  ISETP.GT.U32.AND P1, PT, R7, 0x3f, PT ;  /* 0x0000003f0700780c */ /* 0x000fe20003f24070 */
[----:B------:R-:W-:Y:S01]  /*2e60*/  BSSY.RECONVERGENT B0, `(.L_x_49) ;  /* 0x0000030000007945 */ /* 0x000fe20003800200 */
[----:B----4-:R-:W-:-:S04]  /*2e70*/  IMAD R11, R3, 0x100, R5 ;  /* 0x00000100030b7824 */ /* 0x010fc800078e0205 */
[----:B------:R-:W-:Y:S01]  /*2e80*/  IMAD R34, R2, 0x10, R11 ;  /* 0x0000001002227824 */ /* 0x000fe200078e020b */
[----:B------:R-:W-:Y:S06]  /*2e90*/  @P0 BRA `(.L_x_50) ;  /* 0x0000000000b00947 */ /* 0x000fec0003800000 */
[----:B------:R-:W-:-:S04]  /*2ea0*/  IMAD R10, R2, 0x300, R5 ;  /* 0x00000300020a7824 */ /* 0x000fc800078e0205 */
[----:B------:R-:W-:-:S05]  /*2eb0*/  IMAD R35, R3, 0x4, R10 ;  /* 0x0000000403237824 */ /* 0x000fca00078e020a */
[----:B------:R-:W2:Y:S04]  /*2ec0*/  LDS R10, [R35] ;  /* 0x00000000230a7984 */ /* 0x000ea80000000800 */
[----:B------:R-:W3:Y:S04]  /*2ed0*/  LDS R26, [R35+0x80] ;  /* 0x00008000231a7984 */ /* 0x000ee80000000800 */
[----:B------:R-:W4:Y:S04]  /*2ee0*/  LDS R31, [R35+0x180] ;  /* 0x00018000231f7984 */ /* 0x000f280000000800 */
[----:B------:R-:W5:Y:S04]  /*2ef0*/  LDS R30, [R35+0x100] ;  /* 0x00010000231e7984 */ /* 0x000f680000000800 */
[----:B------:R-:W0:Y:S04]  /*2f00*/  LDS R32, [R35+0x200] ;  /* 0x0002000023207984 */ /* 0x000e280000000800 */
[----:B------:R-:W1:Y:S01]  /*2f10*/  LDS R33, [R35+0x280] ;  /* 0x0002800023217984 */ /* 0x000e620000000800 */
[----:B--2---:R-:W-:-:S02]  /*2f20*/  PRMT R11, R10, 0x7770, RZ ;  /* 0x000077700a0b7816 */ /* 0x004fc400000000ff */
[C---:B------:R-:W-:Y:S02]  /*2f30*/  PRMT R24, R10.reuse, 0x7771, RZ ;  /* 0x000077710a187816 */ /* 0x040fe400000000ff */
[----:B------:R-:W-:Y:S02]  /*2f40*/  PRMT R25, R10, 0x7772, RZ ;  /* 0x000077720a197816 */ /* 0x000fe400000000ff */
[C---:B---3--:R-:W-:Y:S02]  /*2f50*/  PRMT R27, R26.reuse, 0x7770, RZ ;  /* 0x000077701a1b7816 */ /* 0x048fe400000000ff */
[C---:B------:R-:W-:Y:S02]  /*2f60*/  PRMT R28, R26.reuse, 0x7771, RZ ;  /* 0x000077711a1c7816 */ /* 0x040fe400000000ff */
[----:B------:R-:W-:Y:S02]  /*2f70*/  PRMT R29, R26, 0x7772, RZ ;  /* 0x000077721a1d7816 */ /* 0x000fe400000000ff */
[----:B------:R-:W-:-:S02]  /*2f80*/  PRMT R10, R10, 0x7773, RZ ;  /* 0x000077730a0a7816 */ /* 0x000fc400000000ff */
[----:B------:R-:W-:Y:S02]  /*2f90*/  PRMT R26, R26, 0x7773, RZ ;  /* 0x000077731a1a7816 */ /* 0x000fe400000000ff */
[----:B------:R-:W-:Y:S02]  /*2fa0*/  IADD3 R11, PT, PT, R27, R20, R11 ;  /* 0x000000141b0b7210 */ /* 0x000fe40007ffe00b */
[----:B------:R-:W-:Y:S02]  /*2fb0*/  IADD3 R24, PT, PT, R28, R21, R24 ;  /* 0x000000151c187210 */ /* 0x000fe40007ffe018 */
[----:B------:R-:W-:Y:S02]  /*2fc0*/  IADD3 R10, PT, PT, R26, R23, R10 ;  /* 0x000000171a0a7210 */ /* 0x000fe40007ffe00a */
[----:B------:R-:W-:Y:S02]  /*2fd0*/  IADD3 R25, PT, PT, R29, R22, R25 ;  /* 0x000000161d197210 */ /* 0x000fe40007ffe019 */
[----:B----4-:R-:W-:-:S02]  /*2fe0*/  PRMT R26, R31, 0x7770, RZ ;  /* 0x000077701f1a7816 */ /* 0x010fc400000000ff */
[C---:B------:R-:W-:Y:S02]  /*2ff0*/  PRMT R27, R31.reuse, 0x7771, RZ ;  /* 0x000077711f1b7816 */ /* 0x040fe400000000ff */
[----:B------:R-:W-:Y:S02]  /*3000*/  PRMT R28, R31, 0x7772, RZ ;  /* 0x000077721f1c7816 */ /* 0x000fe400000000ff */
[C---:B-----5:R-:W-:Y:S02]  /*3010*/  PRMT R20, R30.reuse, 0x7770, RZ ;  /* 0x000077701e147816 */ /* 0x060fe400000000ff */
[C---:B------:R-:W-:Y:S02]  /*3020*/  PRMT R21, R30.reuse, 0x7771, RZ ;  /* 0x000077711e157816 */ /* 0x040fe400000000ff */
[C---:B------:R-:W-:Y:S02]  /*3030*/  PRMT R22, R30.reuse, 0x7772, RZ ;  /* 0x000077721e167816 */ /* 0x040fe400000000ff */
[----:B------:R-:W-:-:S02]  /*3040*/  PRMT R23, R30, 0x7773, RZ ;  /* 0x000077731e177816 */ /* 0x000fc400000000ff */
[----:B------:R-:W-:Y:S02]  /*3050*/  PRMT R31, R31, 0x7773, RZ ;  /* 0x000077731f1f7816 */ /* 0x000fe400000000ff */
[----:B------:R-:W-:Y:S02]  /*3060*/  IADD3 R20, PT, PT, R26, R11, R20 ;  /* 0x0000000b1a147210 */ /* 0x000fe40007ffe014 */
[----:B------:R-:W-:Y:S02]  /*3070*/  IADD3 R21, PT, PT, R27, R24, R21 ;  /* 0x000000181b157210 */ /* 0x000fe40007ffe015 */
[----:B------:R-:W-:Y:S02]  /*3080*/  IADD3 R22, PT, PT, R28, R25, R22 ;  /* 0x000000191c167210 */ /* 0x000fe40007ffe016 */
[----:B------:R-:W-:Y:S02]  /*3090*/  IADD3 R23, PT, PT, R31, R10, R23 ;  /* 0x0000000a1f177210 */ /* 0x000fe40007ffe017 */
[----:B0-----:R-:W-:-:S02]  /*30a0*/  PRMT R11, R32, 0x7770, RZ ;  /* 0x00007770200b7816 */ /* 0x001fc400000000ff */
        /* <DEDUP_REMOVED lines=10> */
[----:B------:R-:W-:-:S07]  /*3150*/  IADD3 R23, PT, PT, R33, R23, R32 ;  /* 0x0000001721177210 */ /* 0x000fce0007ffe020 */
.L_x_50:
[----:B------:R-:W-:Y:S05]  /*3160*/  BSYNC.RECONVERGENT B0 ;  /* 0x0000000000007941 */ /* 0x000fea0003800200 */
.L_x_49:
[----:B------:R-:W-:Y:S04]  /*3170*/  BSSY.RECONVERGENT B0, `(.L_x_51) ;  /* 0x000002e000007945 */ /* 0x000fe80003800200 */
[----:B------:R-:W-:Y:S05]  /*3180*/  @P2 BRA `(.L_x_52) ;  /* 0x0000000000b02947 */ /* 0x000fea0003800000 */
[----:B------:R-:W-:-:S04]  /*3190*/  IMAD R10, R2, 0x300, R5 ;  /* 0x00000300020a7824 */ /* 0x000fc800078e0205 */
[----:B------:R-:W-:-:S05]  /*31a0*/  IMAD R35, R3, 0x4, R10 ;  /* 0x0000000403237824 */ /* 0x000fca00078e020a */
[----:B------:R-:W2:Y:S04]  /*31b0*/  LDS R10, [R35+0x1200] ;  /* 0x00120000230a7984 */ /* 0x000ea80000000800 */
        /* <DEDUP_REMOVED lines=41> */
.L_x_52:
[----:B------:R-:W-:Y:S05]  /*3450*/  BSYNC.RECONVERGENT B0 ;  /* 0x0000000000007941 */ /* 0x000fea0003800200 */
.L_x_51:
        /* <DEDUP_REMOVED lines=46> */
.L_x_54:
[----:B------:R-:W-:Y:S05]  /*3740*/  BSYNC.RECONVERGENT B0 ;  /* 0x0000000000007941 */ /* 0x000fea0003800200 */
.L_x_53:
[----:B------:R-:W-:Y:S01]  /*3750*/  BAR.SYNC.DEFER_BLOCKING 0x0 ;  /* 0x0000000000007b1d */ /* 0x000fe20000010000 */
[----:B------:R-:W-:-:S05]  /*3760*/  IMAD R31, R36, 0x4, R5 ;  /* 0x00000004241f7824 */ /* 0x000fca00078e0205 */
[----:B------:R-:W-:Y:S01]  /*3770*/  BSSY.RECONVERGENT B0, `(.L_x_55) ;  /* 0x0000036000007945 */ /* 0x000fe20003800200 */
[----:B------:R2:W-:Y:S04]  /*3780*/  @!P0 STS.128 [R34], R20 ;  /* 0x0000001422008388 */ /* 0x0005e80000000c00 */
[----:B------:R2:W-:Y:S04]  /*3790*/  @!P2 STS.128 [R34+0x60], R16 ;  /* 0x000060102200a388 */ /* 0x0005e80000000c00 */
[----:B------:R2:W-:Y:S01]  /*37a0*/  @!P3 STS.128 [R34+0xc0], R12 ;  /* 0x0000c00c2200b388 */ /* 0x0005e20000000c00 */
[----:B------:R-:W-:Y:S06]  /*37b0*/  BAR.SYNC.DEFER_BLOCKING 0x0 ;  /* 0x0000000000007b1d */ /* 0x000fec0000010000 */
[----:B------:R-:W-:Y:S05]  /*37c0*/  @P1 BRA `(.L_x_56) ;  /* 0x0000000000c01947 */ /* 0x000fea0003800000 */
[----:B------:R-:W-:Y:S04]  /*37d0*/  LDS R10, [R4] ;  /* 0x00000000040a7984 */ /* 0x000fe80000000800 */
[----:B------:R-:W-:Y:S04]  /*37e0*/  LDS R11, [R4+0x100] ;  /* 0x00010000040b7984 */ /* 0x000fe80000000800 */
[----:B--2---:R-:W2:Y:S04]  /*37f0*/  LDS R12, [R4+0x200] ;  /* 0x00020000040c7984 */ /* 0x004ea80000000800 */
[----:B------:R-:W-:Y:S04]  /*3800*/  LDS R13, [R4+0x300] ;  /* 0x00030000040d7984 */ /* 0x000fe80000000800 */
[----:B------:R-:W3:Y:S04]  /*3810*/  LDS R14, [R4+0x400] ;  /* 0x00040000040e7984 */ /* 0x000ee80000000800 */
[----:B------:R-:W-:Y:S04]  /*3820*/  LDS R15, [R4+0x500] ;  /* 0x00050000040f7984 */ /* 0x000fe80000000800 */
[----:B------:R-:W4:Y:S04]  /*3830*/  LDS R16, [R4+0x600] ;  /* 0x0006000004107984 */ /* 0x000f280000000800 */
[----:B------:R-:W-:Y:S04]  /*3840*/  LDS R17, [R4+0x700] ;  /* 0x0007000004117984 */ /* 0x000fe80000000800 */
[----:B------:R-:W5:Y:S04]  /*3850*/  LDS R18, [R4+0x800] ;  /* 0x0008000004127984 */ /* 0x000f680000000800 */
[----:B------:R-:W-:Y:S04]  /*3860*/  LDS R19, [R4+0x900] ;  /* 0x0009000004137984 */ /* 0x000fe80000000800 */
[----:B------:R-:W0:Y:S04]  /*3870*/  LDS R20, [R4+0xa00] ;  /* 0x000a000004147984 */ /* 0x000e280000000800 */
[----:B------:R-:W-:Y:S04]  /*3880*/  LDS R21, [R4+0xb00] ;  /* 0x000b000004157984 */ /* 0x000fe80000000800 */
[----:B------:R-:W1:Y:S01]  /*3890*/  LDS R22, [R4+0xc00] ;  /* 0x000c000004167984 */ /* 0x000e620000000800 */
[----:B--2---:R-:W-:-:S03]  /*38a0*/  IADD3 R10, PT, PT, R12, R11, R10 ;  /* 0x0000000b0c0a7210 */ /* 0x004fc60007ffe00a */
[----:B------:R-:W-:Y:S04]  /*38b0*/  LDS R23, [R4+0xd00] ;  /* 0x000d000004177984 */ /* 0x000fe80000000800 */
[----:B------:R-:W2:Y:S01]  /*38c0*/  LDS R24, [R4+0xe00] ;  /* 0x000e000004187984 */ /* 0x000ea20000000800 */
[----:B---3--:R-:W-:-:S03]  /*38d0*/  IADD3 R10, PT, PT, R14, R13, R10 ;  /* 0x0000000d0e0a7210 */ /* 0x008fc60007ffe00a */
[----:B------:R-:W-:Y:S04]  /*38e0*/  LDS R25, [R4+0xf00] ;  /* 0x000f000004197984 */ /* 0x000fe80000000800 */
[----:B------:R-:W3:Y:S01]  /*38f0*/  LDS R26, [R4+0x1000] ;  /* 0x00100000041a7984 */ /* 0x000ee20000000800 */
        /* <DEDUP_REMOVED lines=9> */
[----:B-1----:R-:W-:-:S03]  /*3990*/  IADD3 R10, PT, PT, R22, R21, R10 ;  /* 0x00000015160a7210 */ /* 0x002fc60007ffe00a */
        /* <DEDUP_REMOVED lines=12> */
[----:B------:R-:W5:Y:S01]  /*3a60*/  LDS R21, [R4+0x1f00] ;  /* 0x001f000004157984 */ /* 0x000f620000000800 */
[----:B0-----:R-:W-:-:S04]  /*3a70*/  IADD3 R10, PT, PT, R12, R11, R10 ;  /* 0x0000000b0c0a7210 */ /* 0x001fc80007ffe00a */
[----:B-1----:R-:W-:-:S04]  /*3a80*/  IADD3 R10, PT, PT, R14, R13, R10 ;  /* 0x0000000d0e0a7210 */ /* 0x002fc80007ffe00a */
[----:B--2---:R-:W-:-:S04]  /*3a90*/  IADD3 R10, PT, PT, R16, R15, R10 ;  /* 0x0000000f100a7210 */ /* 0x004fc80007ffe00a */
[----:B---3--:R-:W-:-:S04]  /*3aa0*/  IADD3 R10, PT, PT, R18, R17, R10 ;  /* 0x00000011120a7210 */ /* 0x008fc80007ffe00a */
[----:B----4-:R-:W-:-:S05]  /*3ab0*/  IADD3 R10, PT, PT, R20, R19, R10 ;  /* 0x00000013140a7210 */ /* 0x010fca0007ffe00a */
[----:B-----5:R-:W-:-:S07]  /*3ac0*/  IMAD.IADD R10, R10, 0x1, R21 ;  /* 0x000000010a0a7824 */ /* 0x020fce00078e0215 */
.L_x_56:
[----:B------:R-:W-:Y:S05]  /*3ad0*/  BSYNC.RECONVERGENT B0 ;  /* 0x0000000000007941 */ /* 0x000fea0003800200 */
.L_x_55:
[----:B------:R-:W-:Y:S01]  /*3ae0*/  BAR.SYNC.DEFER_BLOCKING 0x0 ;  /* 0x0000000000007b1d */ /* 0x000fe20000010000 */
[----:B------:R-:W-:-:S05]  /*3af0*/  ISETP.GT.U32.AND P2, PT, R7, 0x1f, PT ;  /* 0x0000001f0700780c */ /* 0x000fca0003f44070 */
[----:B------:R-:W3:Y:S01]  /*3b00*/  LDCU UR12, c[0x0][0x3b4] ;  /* 0x00007680ff0c77ac */ /* 0x000ee20008000800 */
[----:B------:R-:W4:Y:S01]  /*3b10*/  LDCU UR7, c[0x0][0x3b8] ;  /* 0x00007700ff0777ac */ /* 0x000f220008000800 */
[----:B------:R-:W0:Y:S01]  /*3b20*/  LDCU.64 UR8, c[0x0][0x380] ;  /* 0x00007000ff0877ac */ /* 0x000e220008000a00 */
[----:B------:R0:W-:Y:S01]  /*3b30*/  STS [R31+0x210], R10 ;  /* 0x0002100a1f007388 */ /* 0x0001e20000000800 */
[----:B------:R-:W-:Y:S06]  /*3b40*/  BAR.SYNC.DEFER_BLOCKING 0x0 ;  /* 0x0000000000007b1d */ /* 0x000fec0000010000 */
[----:B------:R-:W-:Y:S05]  /*3b50*/  @P2 BRA `(.L_x_57) ;  /* 0x0000000000882947 */ /* 0x000fea0003800000 */
[----:B------:R-:W-:Y:S01]  /*3b60*/  IMAD R5, R7, 0x1c, R5 ;  /* 0x0000001c07057824 */ /* 0x000fe200078e0205 */
[----:B------:R-:W-:-:S04]  /*3b70*/  UMOV UR4, 0xffffffff ;  /* 0xffffffff00047882 */ /* 0x000fc80000000000 */
[----:B0-----:R-:W-:Y:S04]  /*3b80*/  LDS R10, [R5+0x210] ;  /* 0x00021000050a7984 */ /* 0x001fe80000000800 */
[----:B------:R-:W-:Y:S04]  /*3b90*/  LDS R11, [R5+0x214] ;  /* 0x00021400050b7984 */ /* 0x000fe80000000800 */
[----:B--2---:R-:W0:Y:S04]  /*3ba0*/  LDS R12, [R5+0x218] ;  /* 0x00021800050c7984 */ /* 0x004e280000000800 */
[----:B------:R-:W-:Y:S04]  /*3bb0*/  LDS R13, [R5+0x21c] ;  /* 0x00021c00050d7984 */ /* 0x000fe80000000800 */
[----:B------:R-:W2:Y:S04]  /*3bc0*/  LDS R14, [R5+0x220] ;  /* 0x00022000050e7984 */ /* 0x000ea80000000800 */
[----:B------:R-:W5:Y:S01]  /*3bd0*/  LDS R15, [R5+0x224] ;  /* 0x00022400050f7984 */ /* 0x000f620000000800 */
[----:B0-----:R-:W-:-:S04]  /*3be0*/  IADD3 R16, PT, PT, R12, R11, R10 ;  /* 0x0000000b0c107210 */ /* 0x001fc80007ffe00a */
[----:B--2---:R-:W-:-:S05]  /*3bf0*/  IADD3 R16, PT, PT, R14, R16, R13 ;  /* 0x000000100e107210 */ /* 0x004fca0007ffe00d */
[----:B-----5:R-:W-:Y:S01]  /*3c00*/  IMAD.IADD R15, R15, 0x1, R16 ;  /* 0x000000010f0f7824 */ /* 0x020fe200078e0210 */
        /* <DEDUP_REMOVED lines=9> */
[----:B------:R0:W2:Y:S02]  /*3ca0*/  SHFL.UP P0, R20, R19, 0x10, RZ ;  /* 0x0600000013147989 */ /* 0x0000a400000000ff */
.L_x_69:
[----:B--2---:R-:W-:-:S04]  /*3cb0*/  @P0 IMAD.IADD R20, R19, 0x1, R20 ;  /* 0x0000000113140824 */ /* 0x004fc800078e0214 */
        /* <DEDUP_REMOVED lines=12> */
.L_x_57:
[----:B------:R-:W-:Y:S05]  /*3d80*/  WARPSYNC.ALL ;  /* 0x0000000000007948 */ /* 0x000fea0003800000 */
[----:B------:R-:W-:Y:S06]  /*3d90*/  BAR.SYNC.DEFER_BLOCKING 0x0 ;  /* 0x0000000000007b1d */ /* 0x000fec0000010000 */
[----:B0-----:R-:W2:Y:S02]  /*3da0*/  LDS R31, [R31+0x210] ;  /* 0x000210001f1f7984 */ /* 0x001ea40000000800 */
[----:B--2---:R-:W-:Y:S01]  /*3db0*/  IMAD.IADD R10, R8, 0x1, R31 ;  /* 0x00000001080a7824 */ /* 0x004fe200078e021f */
        /* <DEDUP_REMOVED lines=9> */
[----:B------:R-:W0:Y:S02]  /*3e50*/  S2R R53, SR_TID.X ;  /* 0x0000000000357919 */ /* 0x000e240000002100 */
[----:B0-----:R-:W-:-:S04]  /*3e60*/  IMAD R30, R53, 0x4, R4 ;  /* 0x00000004351e7824 */ /* 0x001fc800078e0204 */
[----:B------:R-:W-:-:S07]  /*3e70*/  IMAD R6, R53, 0x90, R30 ;  /* 0x0000009035067824 */ /* 0x000fce00078e021e */
.L_x_61:
[----:B------:R-:W-:-:S04]  /*3e80*/  IADD3 R2, P0, PT, R53, R8, RZ ;  /* 0x0000000835027210 */ /* 0x000fc80007f1e0ff */
[----:B------:R-:W-:Y:S02]  /*3e90*/  LEA.HI.X.SX32 R5, R8, RZ, 0x1, P0 ;  /* 0x000000ff08057211 */ /* 0x000fe400000f0eff */
[----:B-1----:R-:W-:-:S04]  /*3ea0*/  LEA R12, P0, R2, UR8, 0x3 ;  /* 0x00000008020c7c11 */ /* 0x002fc8000f8018ff */
[----:B------:R-:W-:-:S05]  /*3eb0*/  LEA.HI.X R13, R2, UR9, R5, 0x3, P0 ;  /* 0x00000009020d7c11 */ /* 0x000fca00080f1c05 */
[----:B------:R-:W2:Y:S04]  /*3ec0*/  LDG.E.64 R14, desc[UR10][R12.64] ;  /* 0x0000000a0c0e7981 */ /* 0x000ea8000c1e1b00 */
[----:B------:R-:W5:Y:S04]  /*3ed0*/  LDG.E.64 R16, desc[UR10][R12.64+0x600] ;  /* 0x0006000a0c107981 */ /* 0x000f68000c1e1b00 */
        /* <DEDUP_REMOVED lines=17> */
[----:B------:R-:W-:Y:S05]  /*3ff0*/  WARPSYNC.ALL ;  /* 0x0000000000007948 */ /* 0x000fea0003800000 */
[----:B------:R-:W-:Y:S01]  /*4000*/  UMOV UR4, 0x1 ;  /* 0x0000000100047882 */ /* 0x000fe20000000000 */
[----:B------:R-:W-:Y:S01]  /*4010*/  IMAD R93, R53, -0x14, R6 ;  /* 0xffffffec355d7824 */ /* 0x000fe200078e0206 */
[----:B----4-:R-:W-:Y:S01]  /*4020*/  USHF.L.U32 UR4, UR4, UR7, URZ ;  /* 0x0000000704047299 */ /* 0x010fe200080006ff */
[----:B------:R-:W0:Y:S01]  /*4030*/  S2R R53, SR_TID.X ;  /* 0x0000000000357919 */ /* 0x000e220000002100 */
[----:B------:R-:W4:Y:S01]  /*4040*/  S2UR UR6, SR_CgaCtaId ;  /* 0x00000000000679c3 */ /* 0x000f220000008800 */
[----:B------:R-:W-:Y:S01]  /*4050*/  ISETP.NE.AND P1, PT, R3, 0x1f, PT ;  /* 0x0000001f0300780c */ /* 0x000fe20003f25270 */
[----:B------:R-:W-:Y:S01]  /*4060*/  UIADD3 UR4, UPT, UPT, UR4, -0x1, URZ ;  /* 0xffffffff04047890 */ /* 0x000fe2000fffe0ff */
[----:B------:R-:W-:Y:S01]  /*4070*/  VIADD R0, R0, 0xfffff1c0 ;  /* 0xfffff1c000007836 */ /* 0x000fe20000000000 */
[----:B------:R-:W-:Y:S01]  /*4080*/  UMOV UR5, 0x400 ;  /* 0x0000040000057882 */ /* 0x000fe20000000000 */
[----:B------:R-:W-:Y:S01]  /*4090*/  VIADD R8, R8, 0xe40 ;  /* 0x00000e4008087836 */ /* 0x000fe20000000000 */
[----:B----4-:R-:W-:Y:S01]  /*40a0*/  ULEA UR5, UR6, UR5, 0x18 ;  /* 0x0000000506057291 */ /* 0x010fe2000f8ec0ff */
[----:B0-----:R-:W-:Y:S01]  /*40b0*/  ISETP.GT.U32.AND P2, PT, R53, 0x1f, PT ;  /* 0x0000001f3500780c */ /* 0x001fe20003f44070 */
[----:B--2---:R-:W-:Y:S04]  /*40c0*/  STS.64 [R30], R14 ;  /* 0x0000000e1e007388 */ /* 0x004fe80000000a00 */
[----:B-----5:R-:W-:Y:S04]  /*40d0*/  STS.64 [R30+0x600], R16 ;  /* 0x000600101e007388 */ /* 0x020fe80000000a00 */
[----:B---3--:R-:W-:Y:S04]  /*40e0*/  STS.64 [R30+0xc00], R18 ;  /* 0x000c00121e007388 */ /* 0x008fe80000000a00 */
[----:B------:R-:W-:Y:S04]  /*40f0*/  STS.64 [R30+0x1200], R20 ;  /* 0x001200141e007388 */ /* 0x000fe80000000a00 */
        /* <DEDUP_REMOVED lines=14> */
[----:B------:R-:W-:Y:S01]  /*41e0*/  STS.64 [R30+0x6c00], R58 ;  /* 0x006c003a1e007388 */ /* 0x000fe20000000a00 */
[----:B------:R-:W-:Y:S06]  /*41f0*/  BAR.SYNC.DEFER_BLOCKING 0x0 ;  /* 0x0000000000007b1d */ /* 0x000fec0000010000 */
[----:B------:R-:W0:Y:S04]  /*4200*/  LDS.64 R12, [R6] ;  /* 0x00000000060c7984 */ /* 0x000e280000000a00 */
[----:B------:R-:W-:Y:S04]  /*4210*/  LDS.64 R14, [R6+0x90] ;  /* 0x00009000060e7984 */ /* 0x000fe80000000a00 */
[----:B------:R-:W2:Y:S04]  /*4220*/  LDS.64 R48, [R6+0x8] ;  /* 0x0000080006307984 */ /* 0x000ea80000000a00 */
[----:B------:R-:W3:Y:S04]  /*4230*/  LDS.64 R46, [R6+0x10] ;  /* 0x00001000062e7984 */ /* 0x000ee80000000a00 */
[----:B------:R-:W-:Y:S04]  /*4240*/  LDS.64 R44, [R6+0x18] ;  /* 0x00001800062c7984 */ /* 0x000fe80000000a00 */
[----:B------:R-:W-:Y:S04]  /*4250*/  LDS.64 R42, [R6+0x20] ;  /* 0x00002000062a7984 */ /* 0x000fe80000000a00 */
[----:B------:R-:W-:Y:S04]  /*4260*/  LDS.64 R40, [R6+0x28] ;  /* 0x0000280006287984 */ /* 0x000fe80000000a00 */
[----:B------:R-:W-:Y:S04]  /*4270*/  LDS.64 R38, [R6+0x30] ;  /* 0x0000300006267984 */ /* 0x000fe80000000a00 */
[----:B------:R-:W-:Y:S04]  /*4280*/  LDS.64 R36, [R6+0x38] ;  /* 0x0000380006247984 */ /* 0x000fe80000000a00 */
[----:B------:R-:W-:Y:S04]  /*4290*/  LDS.64 R34, [R6+0x40] ;  /* 0x0000400006227984 */ /* 0x000fe80000000a00 */
[----:B------:R-:W-:Y:S01]  /*42a0*/  LDS.64 R32, [R6+0x48] ;  /* 0x0000480006207984 */ /* 0x000fe20000000a00 */
[----:B0-----:R-:W-:-:S03]  /*42b0*/  SHF.R.U64 R2, R12, UR12, R13 ;  /* 0x0000000c0c027c19 */ /* 0x001fc6000800120d */
[----:B------:R-:W-:Y:S01]  /*42c0*/  LDS.64 R30, [R6+0x50] ;  /* 0x00005000061e7984 */ /* 0x000fe20000000a00 */
[----:B------:R-:W-:-:S03]  /*42d0*/  LOP3.LUT R2, R2, UR4, RZ, 0xc0, !PT ;  /* 0x0000000402027c12 */ /* 0x000fc6000f8ec0ff */
[----:B------:R-:W-:Y:S01]  /*42e0*/  LDS.64 R28, [R6+0x58] ;  /* 0x00005800061c7984 */ /* 0x000fe20000000a00 */
[----:B------:R-:W-:Y:S02]  /*42f0*/  LOP3.LUT R5, R2, 0x1f, RZ, 0xc0, !PT ;  /* 0x0000001f02057812 */ /* 0x000fe400078ec0ff */
[----:B------:R-:W-:Y:S01]  /*4300*/  SHF.R.U32.HI R2, RZ, 0x4, R2 ;  /* 0x00000004ff027819 */ /* 0x000fe20000011602 */
[----:B------:R-:W-:Y:S02]  /*4310*/  LDS.64 R26, [R6+0x60] ;  /* 0x00006000061a7984 */ /* 0x000fe40000000a00 */
[----:B------:R-:W-:Y:S01]  /*4320*/  IMAD R5, R5, 0x300, R4 ;  /* 0x0000030005057824 */ /* 0x000fe200078e0204 */
[----:B------:R-:W-:Y:S01]  /*4330*/  LOP3.LUT R2, R2, 0xffffffe, RZ, 0xc0, !PT ;  /* 0x0ffffffe02027812 */ /* 0x000fe200078ec0ff */
[----:B------:R-:W-:Y:S04]  /*4340*/  LDS.64 R24, [R6+0x68] ;  /* 0x0000680006187984 */ /* 0x000fe80000000a00 */
[----:B------:R-:W-:Y:S01]  /*4350*/  LDS.64 R22, [R6+0x70] ;  /* 0x0000700006167984 */ /* 0x000fe20000000a00 */
[----:B------:R-:W-:Y:S01]  /*4360*/  IMAD.IADD R54, R5, 0x1, R2 ;  /* 0x0000000105367824 */ /* 0x000fe200078e0202 */
[----:B--2---:R-:W-:-:S02]  /*4370*/  SHF.R.U64 R2, R48, UR12, R49 ;  /* 0x0000000c30027c19 */ /* 0x004fc40008001231 */
[----:B------:R-:W-:Y:S02]  /*4380*/  LDS.64 R20, [R6+0x78] ;  /* 0x0000780006147984 */ /* 0x000fe40000000a00 */
[----:B------:R-:W-:Y:S02]  /*4390*/  LOP3.LUT R2, R2, UR4, RZ, 0xc0, !PT ;  /* 0x0000000402027c12 */ /* 0x000fe4000f8ec0ff */
[----:B------:R-:W-:Y:S02]  /*43a0*/  LDS.64 R18, [R6+0x80] ;  /* 0x0000800006127984 */ /* 0x000fe40000000a00 */
[----:B------:R-:W-:Y:S02]  /*43b0*/  LOP3.LUT R5, R2, 0x1f, RZ, 0xc0, !PT ;  /* 0x0000001f02057812 */ /* 0x000fe400078ec0ff */
[----:B------:R-:W-:Y:S01]  /*43c0*/  LDS.64 R16, [R6+0x88] ;  /* 0x0000880006107984 */ /* 0x000fe20000000a00 */
[----:B------:R-:W-:Y:S02]  /*43d0*/  SHF.R.U32.HI R2, RZ, 0x4, R2 ;  /* 0x00000004ff027819 */ /* 0x000fe40000011602 */
[----:B------:R-:W-:Y:S01]  /*43e0*/  IMAD R57, R5, 0x300, R4 ;  /* 0x0000030005397824 */ /* 0x000fe200078e0204 */
[----:B------:R-:W-:Y:S01]  /*43f0*/  BAR.SYNC.DEFER_BLOCKING 0x0 ;  /* 0x0000000000007b1d */ /* 0x000fe20000010000 */
[----:B------:R-:W-:-:S05]  /*4400*/  LOP3.LUT R2, R2, 0xffffffe, RZ, 0xc0, !PT ;  /* 0x0ffffffe02027812 */ /* 0x000fca00078ec0ff */
[----:B------:R-:W-:Y:S01]  /*4410*/  IMAD.IADD R57, R57, 0x1, R2 ;  /* 0x0000000139397824 */ /* 0x000fe200078e0202 */
[----:B---3--:R-:W-:-:S04]  /*4420*/  SHF.R.U64 R2, R46, UR12, R47 ;  /* 0x0000000c2e027c19 */ /* 0x008fc8000800122f */
        /* <DEDUP_REMOVED lines=42> */
[----:B------:R-:W2:Y:S01]  /*46d0*/  LDS.U16 R58, [R57] ;  /* 0x00000000393a7984 */ /* 0x000ea20000000400 */
[----:B0-----:R-:W-:-:S04]  /*46e0*/  SHF.R.U64 R5, R44, UR12, R45 ;  /* 0x0000000c2c057c19 */ /* 0x001fc8000800122d */
[----:B------:R-:W-:-:S04]  /*46f0*/  LOP3.LUT R5, R5, UR4, RZ, 0xc0, !PT ;  /* 0x0000000405057c12 */ /* 0x000fc8000f8ec0ff */
[----:B------:R-:W-:Y:S02]  /*4700*/  LOP3.LUT R7, R5, 0x1f, RZ, 0xc0, !PT ;  /* 0x0000001f05077812 */ /* 0x000fe400078ec0ff */
[----:B------:R-:W-:-:S03]  /*4710*/  SHF.R.U32.HI R5, RZ, 0x4, R5 ;  /* 0x00000004ff057819 */ /* 0x000fc60000011605 */
[----:B------:R-:W-:Y:S01]  /*4720*/  IMAD R7, R7, 0x300, R4 ;  /* 0x0000030007077824 */ /* 0x000fe200078e0204 */
[----:B------:R-:W-:-:S05]  /*4730*/  LOP3.LUT R62, R5, 0xffffffe, RZ, 0xc0, !PT ;  /* 0x0ffffffe053e7812 */ /* 0x000fca00078ec0ff */
[----:B------:R-:W-:Y:S02]  /*4740*/  IMAD.IADD R61, R7, 0x1, R62 ;  /* 0x00000001073d7824 */ /* 0x000fe400078e023e */
[----:B--2---:R-:W-:-:S05]  /*4750*/  VIADD R2, R58, 0x1 ;  /* 0x000000013a027836 */ /* 0x004fca0000000000 */
        /* <DEDUP_REMOVED lines=8> */
[----:B------:R-:W-:Y:S01]  /*47e0*/  IMAD.IADD R63, R5, 0x1, R64 ;  /* 0x00000001053f7824 */ /* 0x000fe200078e0240 */
[----:B------:R-:W-:-:S04]  /*47f0*/  SHF.R.U64 R5, R40, UR12, R41 ;  /* 0x0000000c28057c19 */ /* 0x000fc80008001229 */
[----:B------:R-:W-:-:S04]  /*4800*/  LOP3.LUT R5, R5, UR4, RZ, 0xc0, !PT ;  /* 0x0000000405057c12 */ /* 0x000fc8000f8ec0ff */
[----:B------:R-:W-:Y:S02]  /*4810*/  LOP3.LUT R7, R5, 0x1f, RZ, 0xc0, !PT ;  /* 0x0000001f05077812 */ /* 0x000fe400078ec0ff */
[----:B------:R-:W-:-:S03]  /*4820*/  SHF.R.U32.HI R5, RZ, 0x4, R5 ;  /* 0x00000004ff057819 */ /* 0x000fc60000011605 */
[----:B------:R-:W-:Y:S01]  /*4830*/  IMAD R7, R7, 0x300, R4 ;  /* 0x0000030007077824 */ /* 0x000fe200078e0204 */
[----:B------:R-:W-:Y:S01]  /*4840*/  LOP3.LUT R66, R5, 0xffffffe, RZ, 0xc0, !PT ;  /* 0x0ffffffe05427812 */ /* 0x000fe200078ec0ff */
[----:B--2---:R-:W-:-:S04]  /*4850*/  VIADD R50, R60, 0x1 ;  /* 0x000000013c327836 */ /* 0x004fc80000000000 */
[----:B------:R-:W-:Y:S01]  /*4860*/  IMAD.IADD R65, R7, 0x1, R66 ;  /* 0x0000000107417824 */ /* 0x000fe200078e0242 */
[----:B------:R-:W-:Y:S04]  /*4870*/  STS.U16 [R59], R50 ;  /* 0x000000323b007388 */ /* 0x000fe80000000400 */
        /* <DEDUP_REMOVED lines=129> */
[----:B-1----:R-:W-:-:S05]  /*5090*/  LOP3.LUT R4, R2, 0xffffffe, RZ, 0xc0, !PT ;  /* 0x0ffffffe02047812 */ /* 0x002fca00078ec0ff */
[----:B------:R-:W-:Y:S02]  /*50a0*/  IMAD.IADD R91, R5, 0x1, R4 ;  /* 0x00000001055b7824 */ /* 0x000fe400078e0204 */
[----:B--2---:R-:W-:-:S05]  /*50b0*/  VIADD R50, R88, 0x1 ;  /* 0x0000000158327836 */ /* 0x004fca0000000000 */
        /* <DEDUP_REMOVED lines=32> */
[----:B-----5:R-:W-:-:S03]  /*52c0*/  IMAD.IADD R100, R100, 0x1, R99 ;  /* 0x0000000164647824 */ /* 0x020fc600078e0263 */
[----:B------:R-:W5:Y:S01]  /*52d0*/  LDS R111, [R93+0x44] ;  /* 0x000044005d6f7984 */ /* 0x000f620000000800 */
[----:B------:R-:W-:-:S03]  /*52e0*/  IMAD.IADD R101, R101, 0x1, R100 ;  /* 0x0000000165657824 */ /* 0x000fc600078e0264 */
        /* <DEDUP_REMOVED lines=29> */
[----:B------:R-:W-:-:S04]  /*54c0*/  IMAD.IADD R116, R116, 0x1, R115 ;  /* 0x0000000174747824 */ /* 0x000fc800078e0273 */
[----:B0-----:R-:W-:-:S04]  /*54d0*/  IMAD.IADD R117, R117, 0x1, R116 ;  /* 0x0000000175757824 */ /* 0x001fc800078e0274 */
[----:B-1----:R-:W-:-:S04]  /*54e0*/  IMAD.IADD R118, R118, 0x1, R117 ;  /* 0x0000000176767824 */ /* 0x002fc800078e0275 */
[----:B--2---:R-:W-:-:S04]  /*54f0*/  IMAD.IADD R119, R119, 0x1, R118 ;  /* 0x0000000177777824 */ /* 0x004fc800078e0276 */
[----:B---3--:R-:W-:-:S04]  /*5500*/  IMAD.IADD R120, R120, 0x1, R119 ;  /* 0x0000000178787824 */ /* 0x008fc800078e0277 */
[----:B----4-:R-:W-:-:S04]  /*5510*/  IMAD.IADD R121, R121, 0x1, R120 ;  /* 0x0000000179797824 */ /* 0x010fc800078e0278 */
[----:B-----5:R-:W-:-:S04]  /*5520*/  IMAD.IADD R122, R122, 0x1, R121 ;  /* 0x000000017a7a7824 */ /* 0x020fc800078e0279 */
[----:B------:R-:W-:-:S04]  /*5530*/  IMAD.IADD R123, R123, 0x1, R122 ;  /* 0x000000017b7b7824 */ /* 0x000fc800078e027a */
[----:B------:R-:W-:-:S04]  /*5540*/  IMAD.IADD R124, R124, 0x1, R123 ;  /* 0x000000017c7c7824 */ /* 0x000fc800078e027b */
[----:B------:R-:W-:-:S04]  /*5550*/  IMAD.IADD R125, R125, 0x1, R124 ;  /* 0x000000017d7d7824 */ /* 0x000fc800078e027c */
[----:B------:R-:W-:-:S05]  /*5560*/  IMAD.IADD R126, R2, 0x1, R125 ;  /* 0x00000001027e7824 */ /* 0x000fca00078e027d */
[----:B------:R-:W0:Y:S02]  /*5570*/  SHFL.UP P0, R5, R126, 0x1, RZ ;  /* 0x042000007e057989 */ /* 0x000e2400000000ff */
[----:B0-----:R-:W-:-:S05]  /*5580*/  @P0 IMAD.IADD R5, R126, 0x1, R5 ;  /* 0x000000017e050824 */ /* 0x001fca00078e0205 */
[----:B------:R-:W0:Y:S02]  /*5590*/  SHFL.UP P0, R2, R5, 0x2, RZ ;  /* 0x0440000005027989 */ /* 0x000e2400000000ff */
[----:B0-----:R-:W-:-:S05]  /*55a0*/  @P0 IMAD.IADD R2, R5, 0x1, R2 ;  /* 0x0000000105020824 */ /* 0x001fca00078e0202 */
[----:B------:R-:W0:Y:S02]  /*55b0*/  SHFL.UP P0, R7, R2, 0x4, RZ ;  /* 0x0480000002077989 */ /* 0x000e2400000000ff */
[----:B0-----:R-:W-:Y:S01]  /*55c0*/  @P0 IMAD.IADD R7, R2, 0x1, R7 ;  /* 0x0000000102070824 */ /* 0x001fe200078e0207 */
[----:B------:R-:W-:-:S04]  /*55d0*/  SHF.R.U32.HI R2, RZ, 0x5, R53 ;  /* 0x00000005ff027819 */ /* 0x000fc80000011635 */
[----:B------:R-:W0:Y:S01]  /*55e0*/  SHFL.UP P0, R128, R7, 0x8, RZ ;  /* 0x0500000007807989 */ /* 0x000e2200000000ff */
[----:B------:R-:W-:Y:S01]  /*55f0*/  ISETP.NE.AND P3, PT, R2, 0x5, PT ;  /* 0x000000050200780c */ /* 0x000fe20003f65270 */
[----:B0-----:R-:W-:-:S05]  /*5600*/  @P0 IMAD.IADD R128, R7, 0x1, R128 ;  /* 0x0000000107800824 */ /* 0x001fca00078e0280 */
[----:B------:R-:W0:Y:S02]  /*5610*/  SHFL.UP P0, R127, R128, 0x10, RZ ;  /* 0x06000000807f7989 */ /* 0x000e2400000000ff */
[----:B0-----:R-:W-:Y:S01]  /*5620*/  @P0 IMAD.IADD R127, R128, 0x1, R127 ;  /* 0x00000001807f0824 */ /* 0x001fe200078e027f */
[----:B------:R-:W-:-:S03]  /*5630*/  ISETP.NE.AND P0, PT, R2, 0x1, PT ;  /* 0x000000010200780c */ /* 0x000fc60003f05270 */
[----:B------:R-:W-:Y:S01]  /*5640*/  IMAD.IADD R126, R127, 0x1, -R126 ;  /* 0x000000017f7e7824 */ /* 0x000fe200078e0a7e */
[----:B------:R-:W-:Y:S01]  /*5650*/  @!P1 STS [R130+UR5+0x6300], R127 ;  /* 0x0063007f82009988 */ /* 0x000fe20008000805 */
[----:B------:R-:W-:Y:S01]  /*5660*/  BAR.SYNC.DEFER_BLOCKING 0x0 ;  /* 0x0000000000007b1d */ /* 0x000fe20000010000 */
[----:B------:R-:W-:-:S05]  /*5670*/  ISETP.NE.AND P1, PT, R2, 0x4, PT ;  /* 0x000000040200780c */ /* 0x000fca0003f25270 */
[----:B------:R-:W0:Y:S04]  /*5680*/  LDS.128 R4, [UR5+0x6300] ;  /* 0x00630005ff047984 */ /* 0x000e280008000c00 */
[----:B------:R-:W1:Y:S01]  /*5690*/  LDS.64 R50, [UR5+0x6310] ;  /* 0x00631005ff327984 */ /* 0x000e620008000a00 */
[C---:B0-----:R-:W-:Y:S01]  /*56a0*/  SEL R55, R4.reuse, R55, !P0 ;  /* 0x0000003704377207 */ /* 0x041fe20004000000 */
[----:B------:R-:W-:Y:S01]  /*56b0*/  IMAD.IADD R5, R4, 0x1, R5 ;  /* 0x0000000104057824 */ /* 0x000fe200078e0205 */
[----:B------:R-:W-:-:S03]  /*56c0*/  ISETP.NE.AND P0, PT, R2, 0x2, PT ;  /* 0x000000020200780c */ /* 0x000fc60003f05270 */
[----:B------:R-:W-:Y:S01]  /*56d0*/  IMAD.IADD R6, R6, 0x1, R5 ;  /* 0x0000000106067824 */ /* 0x000fe200078e0205 */
[----:B------:R-:W-:Y:S02]  /*56e0*/  SEL R55, R5, R55, !P0 ;  /* 0x0000003705377207 */ /* 0x000fe40004000000 */
[----:B------:R-:W-:Y:S01]  /*56f0*/  ISETP.NE.AND P0, PT, R2, 0x3, PT ;  /* 0x000000030200780c */ /* 0x000fe20003f05270 */
[----:B------:R-:W-:-:S03]  /*5700*/  IMAD.IADD R7, R7, 0x1, R6 ;  /* 0x0000000107077824 */ /* 0x000fc600078e0206 */
[----:B------:R-:W-:Y:S01]  /*5710*/  SEL R55, R6, R55, !P0 ;  /* 0x0000003706377207 */ /* 0x000fe20004000000 */
[----:B-1----:R-:W-:Y:S01]  /*5720*/  IMAD.IADD R50, R7, 0x1, R50 ;  /* 0x0000000107327824 */ /* 0x002fe200078e0232 */
[----:B------:R-:W-:Y:S02]  /*5730*/  ISETP.NE.AND P0, PT, R3, RZ, PT ;  /* 0x000000ff0300720c */ /* 0x000fe40003f05270 */
[----:B------:R-:W-:Y:S01]  /*5740*/  SEL R55, R7, R55, !P1 ;  /* 0x0000003707377207 */ /* 0x000fe20004800000 */
[----:B------:R-:W-:Y:S01]  /*5750*/  IMAD.IADD R51, R51, 0x1, R50 ;  /* 0x0000000133337824 */ /* 0x000fe200078e0232 */
[----:B------:R-:W-:Y:S01]  /*5760*/  ISETP.GT.U32.OR P1, PT, R53, 0x1f, P0 ;  /* 0x0000001f3500780c */ /* 0x000fe20000724470 */
[----:B------:R-:W-:Y:S01]  /*5770*/  IMAD.U32 R7, RZ, RZ, UR5 ;  /* 0x00000005ff077e24 */ /* 0x000fe2000f8e00ff */
[----:B------:R-:W-:Y:S02]  /*5780*/  SEL R4, R126, RZ, P0 ;  /* 0x000000ff7e047207 */ /* 0x000fe40000000000 */
[----:B------:R-:W-:-:S02]  /*5790*/  SEL R55, R50, R55, !P3 ;  /* 0x0000003732377207 */ /* 0x000fc40005800000 */
[----:B------:R-:W-:-:S03]  /*57a0*/  ISETP.NE.AND P0, PT, R53, RZ, PT ;  /* 0x000000ff3500720c */ /* 0x000fc60003f05270 */
[----:B------:R-:W-:-:S04]  /*57b0*/  @P2 IMAD.IADD R126, R55, 0x1, R4 ;  /* 0x00000001377e2824 */ /* 0x000fc800078e0204 */
[----:B------:R-:W-:-:S05]  /*57c0*/  @!P1 IMAD.U32 R126, R51, 0x10000, RZ ;  /* 0x00010000337e9824 */ /* 0x000fca00078e00ff */
[----:B------:R-:W-:Y:S01]  /*57d0*/  @!P1 STS [UR5+0x6320], R126 ;  /* 0x0063207eff009988 */ /* 0x000fe20008000805 */
[----:B------:R-:W-:Y:S01]  /*57e0*/  BAR.SYNC.DEFER_BLOCKING 0x0 ;  /* 0x0000000000007b1d */ /* 0x000fe20000010000 */
[----:B------:R-:W-:-:S13]  /*57f0*/  ISETP.GT.U32.AND P1, PT, R53, 0x3f, PT ;  /* 0x0000003f3500780c */ /* 0x000fda0003f24070 */
[----:B------:R-:W-:Y:S01]  /*5800*/  @!P1 LOP3.LUT R4, R53, 0x1f, RZ, 0xc0, !PT ;  /* 0x0000001f35049812 */ /* 0x000fe200078ec0ff */
[----:B------:R-:W-:-:S04]  /*5810*/  @!P1 IMAD.MOV.U32 R52, RZ, RZ, 0xe40 ;  /* 0x00000e40ff349424 */ /* 0x000fc800078e00ff */
[----:B------:R-:W-:Y:S01]  /*5820*/  @!P1 IMAD R4, R4, 0x300, R7 ;  /* 0x0000030004049824 */ /* 0x000fe200078e0207 */
[----:B------:R-:W0:Y:S02]  /*5830*/  @P0 LDS R5, [UR5+0x6320] ;  /* 0x00632005ff050984 */ /* 0x000e240008000800 */
[----:B0-----:R-:W-:Y:S01]  /*5840*/  @P0 IMAD.IADD R126, R126, 0x1, R5 ;  /* 0x000000017e7e0824 */ /* 0x001fe200078e0205 */
[----:B------:R-:W-:Y:S02]  /*5850*/  @!P1 SHF.R.U32.HI R5, RZ, 0x4, R53 ;  /* 0x00000004ff059819 */ /* 0x000fe40000011635 */
[----:B------:R-:W-:Y:S01]  /*5860*/  ISETP.GT.U32.AND P0, PT, R53, 0x3e, PT ;  /* 0x0000003e3500780c */ /* 0x000fe20003f04070 */
[--C-:B------:R-:W-:Y:S01]  /*5870*/  IMAD.IADD R94, R94, 0x1, R126.reuse ;  /* 0x000000015e5e7824 */ /* 0x100fe200078e027e */
[----:B------:R-:W-:Y:S01]  /*5880*/  STS [R93], R126 ;  /* 0x0000007e5d007388 */ /* 0x000fe20000000800 */
[--C-:B------:R-:W-:Y:S01]  /*5890*/  IMAD.IADD R6, R95, 0x1, R126.reuse ;  /* 0x000000015f067824 */ /* 0x100fe200078e027e */
[----:B------:R-:W-:Y:S01]  /*58a0*/  @!P1 LOP3.LUT R7, R5, 0x3e, RZ, 0xc0, !PT ;  /* 0x0000003e05079812 */ /* 0x000fe200078ec0ff */
[--C-:B------:R-:W-:Y:S01]  /*58b0*/  IMAD.IADD R96, R96, 0x1, R126.reuse ;  /* 0x0000000160607824 */ /* 0x100fe200078e027e */
[----:B------:R-:W-:Y:S01]  /*58c0*/  STS [R93+0x4], R94 ;  /* 0x0000045e5d007388 */ /* 0x000fe20000000800 */
[----:B------:R-:W-:-:S02]  /*58d0*/  IMAD.IADD R50, R97, 0x1, R126 ;  /* 0x0000000161327824 */ /* 0x000fc400078e027e */
[--C-:B------:R-:W-:Y:S01]  /*58e0*/  IMAD.IADD R98, R98, 0x1, R126.reuse ;  /* 0x0000000162627824 */ /* 0x100fe200078e027e */
[----:B------:R-:W-:Y:S01]  /*58f0*/  STS [R93+0x8], R6 ;  /* 0x000008065d007388 */ /* 0x000fe20000000800 */
[--C-:B------:R-:W-:Y:S02]  /*5900*/  IMAD.IADD R128, R99, 0x1, R126.reuse ;  /* 0x0000000163807824 */ /* 0x100fe400078e027e */
[--C-:B------:R-:W-:Y:S01]  /*5910*/  IMAD.IADD R100, R100, 0x1, R126.reuse ;  /* 0x0000000164647824 */ /* 0x100fe200078e027e */
[----:B------:R-:W-:Y:S01]  /*5920*/  STS [R93+0xc], R96 ;  /* 0x00000c605d007388 */ /* 0x000fe20000000800 */
[--C-:B------:R-:W-:Y:S02]  /*5930*/  IMAD.IADD R130, R101, 0x1, R126.reuse ;  /* 0x0000000165827824 */ /* 0x100fe400078e027e */
        /* <DEDUP_REMOVED lines=35> */
[----:B------:R-:W-:Y:S02]  /*5b70*/  IMAD.IADD R154, R125, 0x1, R126 ;  /* 0x000000017d9a7824 */ /* 0x000fe400078e027e */
[----:B------:R-:W-:Y:S01]  /*5b80*/  @!P1 IMAD.IADD R4, R4, 0x1, R7 ;  /* 0x0000000104049824 */ /* 0x000fe200078e0207 */
        /* <DEDUP_REMOVED lines=18> */
[----:B------:R0:W-:Y:S04]  /*5cb0*/  @!P1 LDS.U16 R11, [R4] ;  /* 0x00000000040b9984 */ /* 0x0001e80000000400 */
[----:B------:R-:W1:Y:S04]  /*5cc0*/  LDS.U16 R5, [R54] ;  /* 0x0000000036057984 */ /* 0x000e680000000400 */
[----:B------:R-:W2:Y:S01]  /*5cd0*/  LDS.U16 R57, [R57] ;  /* 0x0000000039397984 */ /* 0x000ea20000000400 */
[----:B0-----:R-:W-:-:S03]  /*5ce0*/  LEA R4, R53, UR5, 0x2 ;  /* 0x0000000535047c11 */ /* 0x001fc6000f8e10ff */
[----:B------:R-:W0:Y:S04]  /*5cf0*/  LDS.U16 R59, [R59] ;  /* 0x000000003b3b7984 */ /* 0x000e280000000400 */
[----:B------:R-:W3:Y:S04]  /*5d00*/  LDS.U16 R61, [R61] ;  /* 0x000000003d3d7984 */ /* 0x000ee80000000400 */
[----:B------:R-:W4:Y:S04]  /*5d10*/  LDS.U16 R63, [R63] ;  /* 0x000000003f3f7984 */ /* 0x000f280000000400 */
[----:B------:R-:W5:Y:S04]  /*5d20*/  LDS.U16 R65, [R65] ;  /* 0x0000000041417984 */ /* 0x000f680000000400 */
[----:B------:R-:W5:Y:S04]  /*5d30*/  LDS.U16 R67, [R67] ;  /* 0x0000000043437984 */ /* 0x000f680000000400 */
[----:B------:R-:W5:Y:S04]  /*5d40*/  LDS.U16 R69, [R69] ;  /* 0x0000000045457984 */ /* 0x000f680000000400 */
[----:B------:R-:W5:Y:S04]  /*5d50*/  LDS.U16 R71, [R71] ;  /* 0x0000000047477984 */ /* 0x000f680000000400 */
[----:B------:R-:W5:Y:S04]  /*5d60*/  LDS.U16 R73, [R73] ;  /* 0x0000000049497984 */ /* 0x000f680000000400 */
[----:B------:R-:W5:Y:S01]  /*5d70*/  LDS.U16 R75, [R75] ;  /* 0x000000004b4b7984 */ /* 0x000f620000000400 */
[----:B-1----:R-:W-:-:S02]  /*5d80*/  IMAD.IADD R56, R56, 0x1, R5 ;  /* 0x0000000138387824 */ /* 0x002fc400078e0205 */
[----:B------:R-:W-:Y:S01]  /*5d90*/  @!P1 IMAD.IADD R5, R10, 0x1, -R11 ;  /* 0x000000010a059824 */ /* 0x000fe200078e0a0b */
[----:B------:R-:W1:Y:S01]  /*5da0*/  LDS.U16 R77, [R77] ;  /* 0x000000004d4d7984 */ /* 0x000e620000000400 */
[----:B--2---:R-:W-:Y:S01]  /*5db0*/  IMAD.IADD R57, R58, 0x1, R57 ;  /* 0x000000013a397824 */ /* 0x004fe200078e0239 */
[----:B------:R-:W-:Y:S02]  /*5dc0*/  LEA R7, R56, UR5, 0x3 ;  /* 0x0000000538077c11 */ /* 0x000fe4000f8e18ff */
[----:B------:R-:W2:Y:S01]  /*5dd0*/  LDS.U16 R79, [R79] ;  /* 0x000000004f4f7984 */ /* 0x000ea20000000400 */
[----:B0-----:R-:W-:Y:S01]  /*5de0*/  IMAD.IADD R59, R60, 0x1, R59 ;  /* 0x000000013c3b7824 */ /* 0x001fe200078e023b */
[----:B------:R-:W-:Y:S02]  /*5df0*/  LEA R57, R57, UR5, 0x3 ;  /* 0x0000000539397c11 */ /* 0x000fe4000f8e18ff */
[----:B------:R-:W0:Y:S01]  /*5e00*/  LDS.U16 R81, [R81] ;  /* 0x0000000051517984 */ /* 0x000e220000000400 */
[----:B---3--:R-:W-:Y:S01]  /*5e10*/  IMAD.IADD R61, R62, 0x1, R61 ;  /* 0x000000013e3d7824 */ /* 0x008fe200078e023d */
[----:B------:R-:W-:-:S02]  /*5e20*/  LEA R59, R59, UR5, 0x3 ;  /* 0x000000053b3b7c11 */ /* 0x000fc4000f8e18ff */
[----:B------:R-:W3:Y:S01]  /*5e30*/  LDS.U16 R83, [R83] ;  /* 0x0000000053537984 */ /* 0x000ee20000000400 */
[----:B----4-:R-:W-:Y:S01]  /*5e40*/  IMAD.IADD R63, R64, 0x1, R63 ;  /* 0x00000001403f7824 */ /* 0x010fe200078e023f */
[----:B------:R-:W-:Y:S02]  /*5e50*/  LEA R61, R61, UR5, 0x3 ;  /* 0x000000053d3d7c11 */ /* 0x000fe4000f8e18ff */
[----:B------:R-:W4:Y:S01]  /*5e60*/  LDS.U16 R85, [R85] ;  /* 0x0000000055557984 */ /* 0x000f220000000400 */
[----:B-----5:R-:W-:Y:S01]  /*5e70*/  IMAD.IADD R65, R66, 0x1, R65 ;  /* 0x0000000142417824 */ /* 0x020fe200078e0241 */
[----:B------:R-:W-:Y:S02]  /*5e80*/  LEA R63, R63, UR5, 0x3 ;  /* 0x000000053f3f7c11 */ /* 0x000fe4000f8e18ff */
[----:B------:R-:W5:Y:S01]  /*5e90*/  LDS.U16 R87, [R87] ;  /* 0x0000000057577984 */ /* 0x000f620000000400 */
[----:B------:R-:W-:Y:S01]  /*5ea0*/  IMAD.IADD R67, R68, 0x1, R67 ;  /* 0x0000000144437824 */ /* 0x000fe200078e0243 */
[----:B------:R-:W-:-:S02]  /*5eb0*/  LEA R65, R65, UR5, 0x3 ;  /* 0x0000000541417c11 */ /* 0x000fc4000f8e18ff */
[----:B------:R-:W5:Y:S01]  /*5ec0*/  LDS.U16 R89, [R89] ;  /* 0x0000000059597984 */ /* 0x000f620000000400 */
[----:B------:R-:W-:Y:S01]  /*5ed0*/  IMAD.IADD R69, R70, 0x1, R69 ;  /* 0x0000000146457824 */ /* 0x000fe200078e0245 */
[----:B------:R-:W-:Y:S02]  /*5ee0*/  LEA R67, R67, UR5, 0x3 ;  /* 0x0000000543437c11 */ /* 0x000fe4000f8e18ff */
[----:B------:R-:W5:Y:S01]  /*5ef0*/  LDS.U16 R91, [R91] ;  /* 0x000000005b5b7984 */ /* 0x000f620000000400 */
[----:B------:R-:W-:Y:S01]  /*5f00*/  IMAD.IADD R71, R72, 0x1, R71 ;  /* 0x0000000148477824 */ /* 0x000fe200078e0247 */
[----:B------:R-:W-:Y:S01]  /*5f10*/  LEA R69, R69, UR5, 0x3 ;  /* 0x0000000545457c11 */ /* 0x000fe2000f8e18ff */
[----:B------:R-:W-:Y:S01]  /*5f20*/  BAR.SYNC.DEFER_BLOCKING 0x0 ;  /* 0x0000000000007b1d */ /* 0x000fe20000010000 */
[----:B------:R-:W-:Y:S02]  /*5f30*/  IMAD.IADD R73, R74, 0x1, R73 ;  /* 0x000000014a497824 */ /* 0x000fe400078e0249 */
[----:B------:R-:W-:Y:S01]  /*5f40*/  LEA R71, R71, UR5, 0x3 ;  /* 0x0000000547477c11 */ /* 0x000fe2000f8e18ff */
[----:B------:R-:W-:-:S02]  /*5f50*/  IMAD.IADD R75, R76, 0x1, R75 ;  /* 0x000000014c4b7824 */ /* 0x000fc400078e024b */
[----:B------:R-:W-:Y:S01]  /*5f60*/  LEA R73, R73, UR5, 0x3 ;  /* 0x0000000549497c11 */ /* 0x000fe2000f8e18ff */
[----:B-1----:R-:W-:Y:S02]  /*5f70*/  IMAD.IADD R77, R78, 0x1, R77 ;  /* 0x000000014e4d7824 */ /* 0x002fe400078e024d */
[----:B------:R-:W-:Y:S01]  /*5f80*/  LEA R75, R75, UR5, 0x3 ;  /* 0x000000054b4b7c11 */ /* 0x000fe2000f8e18ff */
[----:B--2---:R-:W-:Y:S02]  /*5f90*/  IMAD.IADD R79, R80, 0x1, R79 ;  /* 0x00000001504f7824 */ /* 0x004fe400078e024f */
[----:B------:R-:W-:Y:S01]  /*5fa0*/  LEA R77, R77, UR5, 0x3 ;  /* 0x000000054d4d7c11 */ /* 0x000fe2000f8e18ff */
[----:B0-----:R-:W-:Y:S02]  /*5fb0*/  IMAD.IADD R81, R82, 0x1, R81 ;  /* 0x0000000152517824 */ /* 0x001fe400078e0251 */
[----:B------:R-:W-:Y:S01]  /*5fc0*/  LEA R79, R79, UR5, 0x3 ;  /* 0x000000054f4f7c11 */ /* 0x000fe2000f8e18ff */
[----:B---3--:R-:W-:-:S02]  /*5fd0*/  IMAD.IADD R83, R84, 0x1, R83 ;  /* 0x0000000154537824 */ /* 0x008fc400078e0253 */
[----:B------:R-:W-:Y:S01]  /*5fe0*/  LEA R81, R81, UR5, 0x3 ;  /* 0x0000000551517c11 */ /* 0x000fe2000f8e18ff */
[----:B------:R-:W-:Y:S01]  /*5ff0*/  @!P1 STS [R4], R11 ;  /* 0x0000000b04009388 */ /* 0x000fe20000000800 */
[----:B----4-:R-:W-:Y:S01]  /*6000*/  IMAD.IADD R85, R86, 0x1, R85 ;  /* 0x0000000156557824 */ /* 0x010fe200078e0255 */
[----:B------:R-:W-:Y:S01]  /*6010*/  LEA R83, R83, UR5, 0x3 ;  /* 0x0000000553537c11 */ /* 0x000fe2000f8e18ff */
[----:B------:R-:W-:Y:S01]  /*6020*/  BAR.SYNC.DEFER_BLOCKING 0x0 ;  /* 0x0000000000007b1d */ /* 0x000fe20000010000 */
[----:B-----5:R-:W-:Y:S02]  /*6030*/  IMAD.IADD R87, R88, 0x1, R87 ;  /* 0x0000000158577824 */ /* 0x020fe400078e0257 */
[----:B------:R-:W-:Y:S01]  /*6040*/  LEA R85, R85, UR5, 0x3 ;  /* 0x0000000555557c11 */ /* 0x000fe2000f8e18ff */
[----:B------:R-:W-:Y:S02]  /*6050*/  IMAD.IADD R89, R90, 0x1, R89 ;  /* 0x000000015a597824 */ /* 0x000fe400078e0259 */
[----:B------:R-:W-:Y:S01]  /*6060*/  LEA R87, R87, UR5, 0x3 ;  /* 0x0000000557577c11 */ /* 0x000fe2000f8e18ff */
[----:B------:R-:W-:-:S02]  /*6070*/  IMAD.IADD R91, R92, 0x1, R91 ;  /* 0x000000015c5b7824 */ /* 0x000fc400078e025b */
[----:B------:R-:W-:-:S03]  /*6080*/  LEA R89, R89, UR5, 0x3 ;  /* 0x0000000559597c11 */ /* 0x000fc6000f8e18ff */
[----:B------:R-:W-:Y:S01]  /*6090*/  LEA R91, R91, UR5, 0x3 ;  /* 0x000000055b5b7c11 */ /* 0x000fe2000f8e18ff */
[----:B------:R-:W0:Y:S01]  /*60a0*/  @!P0 LDS R52, [R4+0x4] ;  /* 0x0000040004348984 */ /* 0x000e220000000800 */
[----:B------:R-:W-:Y:S01]  /*60b0*/  BAR.SYNC.DEFER_BLOCKING 0x0 ;  /* 0x0000000000007b1d */ /* 0x000fe20000010000 */
[----:B------:R-:W-:-:S05]  /*60c0*/  ISETP.GT.AND P0, PT, R0, 0xe3f, PT ;  /* 0x00000e3f0000780c */ /* 0x000fca0003f04270 */
[----:B------:R-:W-:Y:S02]  /*60d0*/  @!P1 STS [R4+0x7200], R5 ;  /* 0x0072000504009388 */ /* 0x000fe40000000800 */
[----:B------:R-:W-:Y:S01]  /*60e0*/  BAR.SYNC.DEFER_BLOCKING 0x0 ;  /* 0x0000000000007b1d */ /* 0x000fe20000010000 */
[----:B0-----:R-:W-:-:S05]  /*60f0*/  @!P1 IMAD.IADD R10, R52, 0x1, R5 ;  /* 0x00000001340a9824 */ /* 0x001fca00078e0205 */
[----:B------:R0:W-:Y:S04]  /*6100*/  STS.64 [R7], R12 ;  /* 0x0000000c07007388 */ /* 0x0001e80000000a00 */
[----:B------:R-:W-:Y:S04]  /*6110*/  STS.64 [R57], R48 ;  /* 0x0000003039007388 */ /* 0x000fe80000000a00 */
[----:B------:R-:W-:Y:S04]  /*6120*/  STS.64 [R59], R46 ;  /* 0x0000002e3b007388 */ /* 0x000fe80000000a00 */
[----:B------:R-:W-:Y:S01]  /*6130*/  STS.64 [R61], R44 ;  /* 0x0000002c3d007388 */ /* 0x000fe20000000a00 */
[----:B0-----:R-:W0:Y:S03]  /*6140*/  LDC.64 R6, c[0x0][0x388] ;  /* 0x0000e200ff067b82 */ /* 0x001e260000000a00 */
[----:B------:R-:W-:Y:S04]  /*6150*/  STS.64 [R63], R42 ;  /* 0x0000002a3f007388 */ /* 0x000fe80000000a00 */
[----:B------:R-:W-:Y:S04]  /*6160*/  STS.64 [R65], R40 ;  /* 0x0000002841007388 */ /* 0x000fe80000000a00 */
[----:B------:R-:W-:Y:S04]  /*6170*/  STS.64 [R67], R38 ;  /* 0x0000002643007388 */ /* 0x000fe80000000a00 */
[----:B------:R-:W-:Y:S04]  /*6180*/  STS.64 [R69], R36 ;  /* 0x0000002445007388 */ /* 0x000fe80000000a00 */
[----:B------:R-:W-:Y:S04]  /*6190*/  STS.64 [R71], R34 ;  /* 0x0000002247007388 */ /* 0x000fe80000000a00 */
[----:B------:R-:W-:Y:S04]  /*61a0*/  STS.64 [R73], R32 ;  /* 0x0000002049007388 */ /* 0x000fe80000000a00 */
[----:B------:R1:W-:Y:S04]  /*61b0*/  STS.64 [R75], R30 ;  /* 0x0000001e4b007388 */ /* 0x0003e80000000a00 */
[----:B------:R-:W-:Y:S04]  /*61c0*/  STS.64 [R77], R28 ;  /* 0x0000001c4d007388 */ /* 0x000fe80000000a00 */
[----:B------:R-:W-:Y:S04]  /*61d0*/  STS.64 [R79], R26 ;  /* 0x0000001a4f007388 */ /* 0x000fe80000000a00 */
[----:B------:R-:W-:Y:S01]  /*61e0*/  STS.64 [R81], R24 ;  /* 0x0000001851007388 */ /* 0x000fe20000000a00 */
[----:B-1----:R-:W-:-:S03]  /*61f0*/  IMAD R30, R53, 0x4, R4 ;  /* 0x00000004351e7824 */ /* 0x002fc600078e0204 */
[----:B------:R-:W-:Y:S04]  /*6200*/  STS.64 [R83], R22 ;  /* 0x0000001653007388 */ /* 0x000fe80000000a00 */
[----:B------:R-:W-:Y:S04]  /*6210*/  STS.64 [R85], R20 ;  /* 0x0000001455007388 */ /* 0x000fe80000000a00 */
[----:B------:R-:W-:Y:S04]  /*6220*/  STS.64 [R87], R18 ;  /* 0x0000001257007388 */ /* 0x000fe80000000a00 */
[----:B------:R-:W-:Y:S04]  /*6230*/  STS.64 [R89], R16 ;  /* 0x0000001059007388 */ /* 0x000fe80000000a00 */
[----:B------:R-:W-:Y:S01]  /*6240*/  STS.64 [R91], R14 ;  /* 0x0000000e5b007388 */ /* 0x000fe20000000a00 */
[----:B------:R-:W-:Y:S06]  /*6250*/  BAR.SYNC.DEFER_BLOCKING 0x0 ;  /* 0x0000000000007b1d */ /* 0x000fec0000010000 */
[----:B------:R-:W1:Y:S04]  /*6260*/  LDS.64 R50, [R30] ;  /* 0x000000001e327984 */ /* 0x000e680000000a00 */
[----:B------:R-:W2:Y:S04]  /*6270*/  LDS.64 R48, [R30+0x600] ;  /* 0x000600001e307984 */ /* 0x000ea80000000a00 */
[----:B------:R-:W3:Y:S04]  /*6280*/  LDS.64 R46, [R30+0xc00] ;  /* 0x000c00001e2e7984 */ /* 0x000ee80000000a00 */
[----:B------:R-:W4:Y:S04]  /*6290*/  LDS.64 R44, [R30+0x1200] ;  /* 0x001200001e2c7984 */ /* 0x000f280000000a00 */
[----:B------:R-:W5:Y:S04]  /*62a0*/  LDS.64 R42, [R30+0x1800] ;  /* 0x001800001e2a7984 */ /* 0x000f680000000a00 */
[----:B------:R-:W0:Y:S04]  /*62b0*/  LDS.64 R40, [R30+0x1e00] ;  /* 0x001e00001e287984 */ /* 0x000e280000000a00 */
[----:B------:R-:W0:Y:S04]  /*62c0*/  LDS.64 R38, [R30+0x2400] ;  /* 0x002400001e267984 */ /* 0x000e280000000a00 */
[----:B------:R-:W0:Y:S04]  /*62d0*/  LDS.64 R36, [R30+0x2a00] ;  /* 0x002a00001e247984 */ /* 0x000e280000000a00 */
[----:B------:R-:W0:Y:S04]  /*62e0*/  LDS.64 R34, [R30+0x3000] ;  /* 0x003000001e227984 */ /* 0x000e280000000a00 */
[----:B------:R-:W0:Y:S04]  /*62f0*/  LDS.64 R26, [R30+0x4200] ;  /* 0x004200001e1a7984 */ /* 0x000e280000000a00 */
[----:B------:R-:W0:Y:S01]  /*6300*/  LDS.64 R32, [R30+0x3600] ;  /* 0x003600001e207984 */ /* 0x000e220000000a00 */
[----:B-1----:R-:W-:-:S03]  /*6310*/  SHF.R.U64 R31, R50, UR12, R51 ;  /* 0x0000000c321f7c19 */ /* 0x002fc60008001233 */
[----:B------:R-:W1:Y:S01]  /*6320*/  LDS.64 R28, [R30+0x3c00] ;  /* 0x003c00001e1c7984 */ /* 0x000e620000000a00 */
[----:B--2---:R-:W-:Y:S02]  /*6330*/  SHF.R.U64 R54, R48, UR12, R49 ;  /* 0x0000000c30367c19 */ /* 0x004fe40008001231 */
[----:B------:R-:W-:Y:S01]  /*6340*/  LOP3.LUT R31, R31, UR4, RZ, 0xc0, !PT ;  /* 0x000000041f1f7c12 */ /* 0x000fe2000f8ec0ff */
[----:B------:R-:W2:Y:S01]  /*6350*/  LDS.64 R24, [R30+0x4800] ;  /* 0x004800001e187984 */ /* 0x000ea20000000a00 */
[----:B------:R-:W-:Y:S02]  /*6360*/  LOP3.LUT R54, R54, UR4, RZ, 0xc0, !PT ;  /* 0x0000000436367c12 */ /* 0x000fe4000f8ec0ff */
[----:B------:R-:W-:Y:S01]  /*6370*/  LEA R66, R31, UR5, 0x2 ;  /* 0x000000051f427c11 */ /* 0x000fe2000f8e10ff */
[----:B------:R-:W2:Y:S01]  /*6380*/  LDS.64 R16, [R30+0x6000] ;  /* 0x006000001e107984 */ /* 0x000ea20000000a00 */
[----:B------:R-:W-:Y:S02]  /*6390*/  LEA R68, R54, UR5, 0x2 ;  /* 0x0000000536447c11 */ /* 0x000fe4000f8e10ff */
[----:B---3--:R-:W-:Y:S01]  /*63a0*/  SHF.R.U64 R56, R46, UR12, R47 ;  /* 0x0000000c2e387c19 */ /* 0x008fe2000800122f */
[----:B------:R-:W3:Y:S01]  /*63b0*/  LDS.64 R22, [R30+0x4e00] ;  /* 0x004e00001e167984 */ /* 0x000ee20000000a00 */
[----:B----4-:R-:W-:-:S02]  /*63c0*/  SHF.R.U64 R57, R44, UR12, R45 ;  /* 0x0000000c2c397c19 */ /* 0x010fc4000800122d */
[----:B-----5:R-:W-:Y:S01]  /*63d0*/  SHF.R.U64 R59, R42, UR12, R43 ;  /* 0x0000000c2a3b7c19 */ /* 0x020fe2000800122b */
[----:B------:R-:W4:Y:S01]  /*63e0*/  LDS.64 R20, [R30+0x5400] ;  /* 0x005400001e147984 */ /* 0x000f220000000a00 */
[----:B0-----:R-:W-:Y:S02]  /*63f0*/  SHF.R.U64 R61, R40, UR12, R41 ;  /* 0x0000000c283d7c19 */ /* 0x001fe40008001229 */
[----:B------:R-:W-:Y:S01]  /*6400*/  LOP3.LUT R56, R56, UR4, RZ, 0xc0, !PT ;  /* 0x0000000438387c12 */ /* 0x000fe2000f8ec0ff */
[----:B------:R-:W0:Y:S01]  /*6410*/  LDS.64 R18, [R30+0x5a00] ;  /* 0x005a00001e127984 */ /* 0x000e220000000a00 */
[----:B------:R-:W-:Y:S02]  /*6420*/  SHF.R.U64 R62, R38, UR12, R39 ;  /* 0x0000000c263e7c19 */ /* 0x000fe40008001227 */
[----:B------:R-:W-:Y:S01]  /*6430*/  LOP3.LUT R57, R57, UR4, RZ, 0xc0, !PT ;  /* 0x0000000439397c12 */ /* 0x000fe2000f8ec0ff */
[----:B------:R-:W5:Y:S01]  /*6440*/  LDS.64 R14, [R30+0x6600] ;  /* 0x006600001e0e7984 */ /* 0x000f620000000a00 */
[----:B------:R-:W-:-:S02]  /*6450*/  SHF.R.U64 R63, R36, UR12, R37 ;  /* 0x0000000c243f7c19 */ /* 0x000fc40008001225 */
[----:B------:R-:W-:Y:S01]  /*6460*/  LOP3.LUT R59, R59, UR4, RZ, 0xc0, !PT ;  /* 0x000000043b3b7c12 */ /* 0x000fe2000f8ec0ff */
[----:B------:R-:W5:Y:S01]  /*6470*/  LDS.64 R12, [R30+0x6c00] ;  /* 0x006c00001e0c7984 */ /* 0x000f620000000a00 */
[----:B------:R-:W-:Y:S02]  /*6480*/  SHF.R.U64 R64, R34, UR12, R35 ;  /* 0x0000000c22407c19 */ /* 0x000fe40008001223 */
[----:B------:R-:W-:Y:S01]  /*6490*/  LOP3.LUT R61, R61, UR4, RZ, 0xc0, !PT ;  /* 0x000000043d3d7c12 */ /* 0x000fe2000f8ec0ff */
[----:B------:R-:W5:Y:S01]  /*64a0*/  LDS R54, [R66+0x7200] ;  /* 0x0072000042367984 */ /* 0x000f620000000800 */
[----:B------:R-:W-:Y:S02]  /*64b0*/  LEA R58, R56, UR5, 0x2 ;  /* 0x00000005383a7c11 */ /* 0x000fe4000f8e10ff */
[----:B------:R-:W-:Y:S01]  /*64c0*/  SHF.R.U64 R72, R26, UR12, R27 ;  /* 0x0000000c1a487c19 */ /* 0x000fe2000800121b */
[----:B------:R-:W5:Y:S01]  /*64d0*/  LDS R56, [R68+0x7200] ;  /* 0x0072000044387984 */ /* 0x000f620000000800 */
[----:B------:R-:W-:-:S02]  /*64e0*/  LOP3.LUT R62, R62, UR4, RZ, 0xc0, !PT ;  /* 0x000000043e3e7c12 */ /* 0x000fc4000f8ec0ff */
[----:B------:R-:W-:Y:S01]  /*64f0*/  LEA R60, R57, UR5, 0x2 ;  /* 0x00000005393c7c11 */ /* 0x000fe2000f8e10ff */
[----:B------:R-:W5:Y:S01]  /*6500*/  LDS R58, [R58+0x7200] ;  /* 0x007200003a3a7984 */ /* 0x000f620000000800 */
[----:B------:R-:W-:Y:S02]  /*6510*/  LOP3.LUT R63, R63, UR4, RZ, 0xc0, !PT ;  /* 0x000000043f3f7c12 */ /* 0x000fe4000f8ec0ff */
[----:B------:R-:W-:Y:S02]  /*6520*/  LOP3.LUT R64, R64, UR4, RZ, 0xc0, !PT ;  /* 0x0000000440407c12 */ /* 0x000fe4000f8ec0ff */
[----:B------:R-:W-:Y:S01]  /*6530*/  LEA R75, R59, UR5, 0x2 ;  /* 0x000000053b4b7c11 */ /* 0x000fe2000f8e10ff */
[----:B------:R-:W5:Y:S01]  /*6540*/  LDS R60, [R60+0x7200] ;  /* 0x007200003c3c7984 */ /* 0x000f620000000800 */
[----:B------:R-:W-:Y:S02]  /*6550*/  LEA R76, R61, UR5, 0x2 ;  /* 0x000000053d4c7c11 */ /* 0x000fe4000f8e10ff */
[----:B------:R-:W-:-:S02]  /*6560*/  SHF.R.U64 R65, R32, UR12, R33 ;  /* 0x0000000c20417c19 */ /* 0x000fc40008001221 */
[----:B-1----:R-:W-:Y:S01]  /*6570*/  SHF.R.U64 R67, R28, UR12, R29 ;  /* 0x0000000c1c437c19 */ /* 0x002fe2000800121d */
[----:B------:R-:W-:Y:S01]  /*6580*/  LDS R66, [R76+0x7200] ;  /* 0x007200004c427984 */ /* 0x000fe20000000800 */
[----:B--2---:R-:W-:Y:S02]  /*6590*/  SHF.R.U64 R70, R24, UR12, R25 ;  /* 0x0000000c18467c19 */ /* 0x004fe40008001219 */
[----:B------:R-:W-:Y:S02]  /*65a0*/  LOP3.LUT R31, R72, UR4, RZ, 0xc0, !PT ;  /* 0x00000004481f7c12 */ /* 0x000fe4000f8ec0ff */
[----:B------:R-:W-:Y:S02]  /*65b0*/  LEA R62, R62, UR5, 0x2 ;  /* 0x000000053e3e7c11 */ /* 0x000fe4000f8e10ff */
[----:B------:R-:W-:Y:S02]  /*65c0*/  LEA R63, R63, UR5, 0x2 ;  /* 0x000000053f3f7c11 */ /* 0x000fe4000f8e10ff */
[----:B------:R-:W-:Y:S01]  /*65d0*/  LEA R72, R64, UR5, 0x2 ;  /* 0x0000000540487c11 */ /* 0x000fe2000f8e10ff */
[----:B------:R-:W-:Y:S01]  /*65e0*/  LDS R68, [R62+0x7200] ;  /* 0x007200003e447984 */ /* 0x000fe20000000800 */
[----:B------:R-:W-:-:S02]  /*65f0*/  SHF.R.U64 R74, R16, UR12, R17 ;  /* 0x0000000c104a7c19 */ /* 0x000fc40008001211 */
[----:B---3--:R-:W-:Y:S01]  /*6600*/  SHF.R.U64 R69, R22, UR12, R23 ;  /* 0x0000000c16457c19 */ /* 0x008fe20008001217 */
[----:B------:R1:W2:Y:S01]  /*6610*/  LDS R64, [R75+0x7200] ;  /* 0x007200004b407984 */ /* 0x0002a20000000800 */
[----:B------:R-:W-:Y:S02]  /*6620*/  LOP3.LUT R65, R65, UR4, RZ, 0xc0, !PT ;  /* 0x0000000441417c12 */ /* 0x000fe4000f8ec0ff */
[----:B------:R-:W-:Y:S01]  /*6630*/  LOP3.LUT R67, R67, UR4, RZ, 0xc0, !PT ;  /* 0x0000000443437c12 */ /* 0x000fe2000f8ec0ff */
[----:B------:R-:W-:Y:S01]  /*6640*/  LDS R72, [R72+0x7200] ;  /* 0x0072000048487984 */ /* 0x000fe20000000800 */
[----:B----4-:R-:W-:Y:S02]  /*6650*/  SHF.R.U64 R71, R20, UR12, R21 ;  /* 0x0000000c14477c19 */ /* 0x010fe40008001215 */
[----:B------:R-:W-:Y:S02]  /*6660*/  LOP3.LUT R57, R70, UR4, RZ, 0xc0, !PT ;  /* 0x0000000446397c12 */ /* 0x000fe4000f8ec0ff */
[----:B0-----:R-:W-:Y:S01]  /*6670*/  SHF.R.U64 R73, R18, UR12, R19 ;  /* 0x0000000c12497c19 */ /* 0x001fe20008001213 */
[----:B------:R0:W3:Y:S01]  /*6680*/  LDS R70, [R63+0x7200] ;  /* 0x007200003f467984 */ /* 0x0000e20000000800 */
[----:B-----5:R-:W-:-:S02]  /*6690*/  SHF.R.U64 R78, R14, UR12, R15 ;  /* 0x0000000c0e4e7c19 */ /* 0x020fc4000800120f */
[----:B------:R-:W-:Y:S02]  /*66a0*/  LOP3.LUT R74, R74, UR4, RZ, 0xc0, !PT ;  /* 0x000000044a4a7c12 */ /* 0x000fe4000f8ec0ff */
[----:B------:R-:W-:Y:S02]  /*66b0*/  LOP3.LUT R69, R69, UR4, RZ, 0xc0, !PT ;  /* 0x0000000445457c12 */ /* 0x000fe4000f8ec0ff */
[----:B------:R-:W-:Y:S02]  /*66c0*/  LEA R65, R65, UR5, 0x2 ;  /* 0x0000000541417c11 */ /* 0x000fe4000f8e10ff */
[----:B------:R-:W-:Y:S02]  /*66d0*/  LEA R67, R67, UR5, 0x2 ;  /* 0x0000000543437c11 */ /* 0x000fe4000f8e10ff */
[----:B------:R-:W-:Y:S02]  /*66e0*/  SHF.R.U64 R77, R12, UR12, R13 ;  /* 0x0000000c0c4d7c19 */ /* 0x000fe4000800120d */
[----:B------:R-:W-:Y:S01]  /*66f0*/  LOP3.LUT R71, R71, UR4, RZ, 0xc0, !PT ;  /* 0x0000000447477c12 */ /* 0x000fe2000f8ec0ff */
[----:B------:R-:W4:Y:S01]  /*6700*/  LDS R76, [R67+0x7200] ;  /* 0x00720000434c7984 */ /* 0x000f220000000800 */
[----:B------:R-:W-:-:S02]  /*6710*/  LOP3.LUT R73, R73, UR4, RZ, 0xc0, !PT ;  /* 0x0000000449497c12 */ /* 0x000fc4000f8ec0ff */
[----:B------:R-:W-:Y:S02]  /*6720*/  LEA R31, R31, UR5, 0x2 ;  /* 0x000000051f1f7c11 */ /* 0x000fe4000f8e10ff */
[----:B------:R-:W-:Y:S01]  /*6730*/  LEA R80, R57, UR5, 0x2 ;  /* 0x0000000539507c11 */ /* 0x000fe2000f8e10ff */
[----:B------:R-:W-:Y:S01]  /*6740*/  IMAD.IADD R57, R54, 0x1, R53 ;  /* 0x0000000136397824 */ /* 0x000fe200078e0235 */
[----:B------:R-:W-:Y:S02]  /*6750*/  LOP3.LUT R59, R78, UR4, RZ, 0xc0, !PT ;  /* 0x000000044e3b7c12 */ /* 0x000fe4000f8ec0ff */
[----:B------:R-:W-:Y:S01]  /*6760*/  LEA R69, R69, UR5, 0x2 ;  /* 0x0000000545457c11 */ /* 0x000fe2000f8e10ff */
[----:B------:R-:W5:Y:S01]  /*6770*/  LDS R78, [R31+0x7200] ;  /* 0x007200001f4e7984 */ /* 0x000f620000000800 */
[----:B------:R-:W-:Y:S02]  /*6780*/  LEA R88, R74, UR5, 0x2 ;  /* 0x000000054a587c11 */ /* 0x000fe4000f8e10ff */
[----:B------:R-:W-:Y:S01]  /*6790*/  LOP3.LUT R61, R77, UR4, RZ, 0xc0, !PT ;  /* 0x000000044d3d7c12 */ /* 0x000fe2000f8ec0ff */
[----:B------:R2:W-:Y:S01]  /*67a0*/  LDS R74, [R65+0x7200] ;  /* 0x00720000414a7984 */ /* 0x0005e20000000800 */
[----:B------:R-:W-:-:S02]  /*67b0*/  LEA R71, R71, UR5, 0x2 ;  /* 0x0000000547477c11 */ /* 0x000fc4000f8e10ff */
[----:B------:R-:W-:Y:S01]  /*67c0*/  LEA R73, R73, UR5, 0x2 ;  /* 0x0000000549497c11 */ /* 0x000fe2000f8e10ff */
[----:B------:R-:W5:Y:S01]  /*67d0*/  LDS R80, [R80+0x7200] ;  /* 0x0072000050507984 */ /* 0x000f620000000800 */
[----:B------:R-:W-:Y:S02]  /*67e0*/  LEA R90, R59, UR5, 0x2 ;  /* 0x000000053b5a7c11 */ /* 0x000fe4000f8e10ff */
[----:B-1----:R-:W-:Y:S01]  /*67f0*/  LEA R75, R61, UR5, 0x2 ;  /* 0x000000053d4b7c11 */ /* 0x002fe2000f8e10ff */
[----:B------:R3:W1:Y:S01]  /*6800*/  LDS R82, [R69+0x7200] ;  /* 0x0072000045527984 */ /* 0x0006620000000800 */
[----:B------:R-:W-:Y:S01]  /*6810*/  IADD3 R59, PT, PT, R53, 0xc0, R56 ;  /* 0x000000c0353b7810 */ /* 0x000fe20007ffe038 */
[----:B------:R-:W-:Y:S01]  /*6820*/  IMAD.WIDE.U32 R56, R57, 0x8, R6 ;  /* 0x0000000839387825 */ /* 0x000fe200078e0006 */
[C---:B------:R-:W-:Y:S01]  /*6830*/  IADD3 R61, PT, PT, R53.reuse, 0x180, R58 ;  /* 0x00000180353d7810 */ /* 0x040fe20007ffe03a */
[----:B------:R3:W-:Y:S01]  /*6840*/  LDS R84, [R71+0x7200] ;  /* 0x0072000047547984 */ /* 0x0007e20000000800 */
[----:B0-----:R-:W-:Y:S01]  /*6850*/  IADD3 R63, PT, PT, R53, 0x240, R60 ;  /* 0x00000240353f7810 */ /* 0x001fe20007ffe03c */
[----:B------:R-:W-:Y:S01]  /*6860*/  IMAD.WIDE.U32 R58, R59, 0x8, R6 ;  /* 0x000000083b3a7825 */ /* 0x000fe200078e0006 */
[C---:B--2---:R-:W-:Y:S01]  /*6870*/  IADD3 R65, PT, PT, R53.reuse, 0x300, R64 ;  /* 0x0000030035417810 */ /* 0x044fe20007ffe040 */
[----:B------:R-:W0:Y:S01]  /*6880*/  LDS R86, [R73+0x7200] ;  /* 0x0072000049567984 */ /* 0x000e220000000800 */
[----:B------:R-:W-:Y:S01]  /*6890*/  IADD3 R67, PT, PT, R53, 0x3c0, R66 ;  /* 0x000003c035437810 */ /* 0x000fe20007ffe042 */
[----:B------:R-:W-:Y:S01]  /*68a0*/  IMAD.WIDE.U32 R60, R61, 0x8, R6 ;  /* 0x000000083d3c7825 */ /* 0x000fe200078e0006 */
[C---:B------:R-:W-:Y:S01]  /*68b0*/  IADD3 R31, PT, PT, R53.reuse, 0x480, R68 ;  /* 0x00000480351f7810 */ /* 0x040fe20007ffe044 */
[----:B------:R-:W-:Y:S01]  /*68c0*/  LDS R88, [R88+0x7200] ;  /* 0x0072000058587984 */ /* 0x000fe20000000800 */
[----:B---3--:R-:W-:Y:S01]  /*68d0*/  IADD3 R69, PT, PT, R53, 0x540, R70 ;  /* 0x0000054035457810 */ /* 0x008fe20007ffe046 */
[----:B------:R-:W-:Y:S01]  /*68e0*/  IMAD.WIDE.U32 R62, R63, 0x8, R6 ;  /* 0x000000083f3e7825 */ /* 0x000fe200078e0006 */
[----:B------:R-:W-:Y:S01]  /*68f0*/  IADD3 R71, PT, PT, R53, 0x600, R72 ;  /* 0x0000060035477810 */ /* 0x000fe20007ffe048 */
[----:B------:R-:W-:Y:S02]  /*6900*/  LDS R90, [R90+0x7200] ;  /* 0x007200005a5a7984 */ /* 0x000fe40000000800 */
[----:B------:R-:W-:-:S02]  /*6910*/  IMAD.WIDE.U32 R64, R65, 0x8, R6 ;  /* 0x0000000841407825 */ /* 0x000fc400078e0006 */
[----:B------:R-:W2:Y:S02]  /*6920*/  LDS R54, [R75+0x7200] ;  /* 0x007200004b367984 */ /* 0x000ea40000000800 */
[--C-:B------:R-:W-:Y:S02]  /*6930*/  IMAD.WIDE.U32 R66, R67, 0x8, R6.reuse ;  /* 0x0000000843427825 */ /* 0x100fe400078e0006 */
[----:B------:R3:W-:Y:S04]  /*6940*/  STG.E.64 desc[UR10][R56.64], R50 ;  /* 0x0000003238007986 */ /* 0x0007e8000c101b0a */
[----:B------:R1:W-:Y:S04]  /*6950*/  STG.E.64 desc[UR10][R58.64], R48 ;  /* 0x000000303a007986 */ /* 0x0003e8000c101b0a */
[----:B------:R0:W-:Y:S04]  /*6960*/  STG.E.64 desc[UR10][R60.64], R46 ;  /* 0x0000002e3c007986 */ /* 0x0001e8000c101b0a */
[----:B------:R0:W-:Y:S01]  /*6970*/  STG.E.64 desc[UR10][R62.64], R44 ;  /* 0x0000002c3e007986 */ /* 0x0001e2000c101b0a */
[----:B---3--:R-:W-:Y:S01]  /*6980*/  IMAD.WIDE.U32 R50, R31, 0x8, R6 ;  /* 0x000000081f327825 */ /* 0x008fe200078e0006 */
[----:B----4-:R-:W-:-:S02]  /*6990*/  IADD3 R31, PT, PT, R53, 0x780, R76 ;  /* 0x00000780351f7810 */ /* 0x010fc40007ffe04c */
[----:B------:R3:W-:Y:S01]  /*69a0*/  STG.E.64 desc[UR10][R64.64], R42 ;  /* 0x0000002a40007986 */ /* 0x0007e2000c101b0a */
[----:B-----5:R-:W-:Y:S01]  /*69b0*/  IADD3 R57, PT, PT, R53, 0x840, R78 ;  /* 0x0000084035397810 */ /* 0x020fe20007ffe04e */
[----:B-1----:R-:W-:Y:S01]  /*69c0*/  IMAD.WIDE.U32 R48, R69, 0x8, R6 ;  /* 0x0000000845307825 */ /* 0x002fe200078e0006 */
[----:B------:R-:W-:Y:S01]  /*69d0*/  IADD3 R59, PT, PT, R53, 0x900, R80 ;  /* 0x00000900353b7810 */ /* 0x000fe20007ffe050 */
[----:B------:R1:W-:Y:S02]  /*69e0*/  STG.E.64 desc[UR10][R66.64], R40 ;  /* 0x0000002842007986 */ /* 0x0003e4000c101b0a */
[----:B0-----:R-:W-:Y:S01]  /*69f0*/  IMAD.WIDE.U32 R46, R71, 0x8, R6 ;  /* 0x00000008472e7825 */ /* 0x001fe200078e0006 */
[C---:B------:R-:W-:Y:S01]  /*6a00*/  IADD3 R61, PT, PT, R53.reuse, 0x9c0, R82 ;  /* 0x000009c0353d7810 */ /* 0x040fe20007ffe052 */
[----:B------:R2:W-:Y:S01]  /*6a10*/  STG.E.64 desc[UR10][R50.64], R38 ;  /* 0x0000002632007986 */ /* 0x0005e2000c101b0a */
[----:B------:R-:W-:-:S03]  /*6a20*/  IADD3 R45, PT, PT, R53, 0x6c0, R74 ;  /* 0x000006c0352d7810 */ /* 0x000fc60007ffe04a */
[----:B------:R0:W-:Y:S01]  /*6a30*/  STG.E.64 desc[UR10][R48.64], R36 ;  /* 0x0000002430007986 */ /* 0x0001e2000c101b0a */
[----:B---3--:R-:W-:Y:S01]  /*6a40*/  IMAD.WIDE.U32 R42, R31, 0x8, R6 ;  /* 0x000000081f2a7825 */ /* 0x008fe200078e0006 */
[----:B------:R-:W-:Y:S02]  /*6a50*/  IADD3 R31, PT, PT, R53, 0xb40, R86 ;  /* 0x00000b40351f7810 */ /* 0x000fe40007ffe056 */
[----:B------:R3:W-:Y:S01]  /*6a60*/  STG.E.64 desc[UR10][R46.64], R34 ;  /* 0x000000222e007986 */ /* 0x0007e2000c101b0a */
[----:B------:R-:W-:-:S04]  /*6a70*/  IMAD.WIDE.U32 R44, R45, 0x8, R6 ;  /* 0x000000082d2c7825 */ /* 0x000fc800078e0006 */
[----:B-1----:R-:W-:Y:S01]  /*6a80*/  IMAD.WIDE.U32 R40, R57, 0x8, R6 ;  /* 0x0000000839287825 */ /* 0x002fe200078e0006 */
[----:B--2---:R-:W-:Y:S01]  /*6a90*/  IADD3 R51, PT, PT, R53, 0xd80, R54 ;  /* 0x00000d8035337810 */ /* 0x004fe20007ffe036 */
[----:B------:R1:W-:Y:S02]  /*6aa0*/  STG.E.64 desc[UR10][R44.64], R32 ;  /* 0x000000202c007986 */ /* 0x0003e4000c101b0a */
[----:B------:R-:W-:Y:S01]  /*6ab0*/  IMAD.WIDE.U32 R38, R59, 0x8, R6 ;  /* 0x000000083b267825 */ /* 0x000fe200078e0006 */
[C---:B0-----:R-:W-:Y:S01]  /*6ac0*/  IADD3 R49, PT, PT, R53.reuse, 0xcc0, R90 ;  /* 0x00000cc035317810 */ /* 0x041fe20007ffe05a */
[----:B------:R0:W-:Y:S01]  /*6ad0*/  STG.E.64 desc[UR10][R42.64], R28 ;  /* 0x0000001c2a007986 */ /* 0x0001e2000c101b0a */
[----:B---3--:R-:W-:Y:S01]  /*6ae0*/  IADD3 R35, PT, PT, R53, 0xa80, R84 ;  /* 0x00000a8035237810 */ /* 0x008fe20007ffe054 */
[----:B------:R-:W-:Y:S01]  /*6af0*/  IMAD.WIDE.U32 R36, R61, 0x8, R6 ;  /* 0x000000083d247825 */ /* 0x000fe200078e0006 */
[----:B------:R-:W-:Y:S01]  /*6b00*/  IADD3 R47, PT, PT, R53, 0xc00, R88 ;  /* 0x00000c00352f7810 */ /* 0x000fe20007ffe058 */
[----:B------:R2:W-:Y:S02]  /*6b10*/  STG.E.64 desc[UR10][R40.64], R26 ;  /* 0x0000001a28007986 */ /* 0x0005e4000c101b0a */
[----:B------:R-:W-:-:S02]  /*6b20*/  IMAD.WIDE.U32 R34, R35, 0x8, R6 ;  /* 0x0000000823227825 */ /* 0x000fc400078e0006 */
[----:B------:R3:W-:Y:S02]  /*6b30*/  STG.E.64 desc[UR10][R38.64], R24 ;  /* 0x0000001826007986 */ /* 0x0007e4000c101b0a */
[--C-:B-1----:R-:W-:Y:S02]  /*6b40*/  IMAD.WIDE.U32 R32, R31, 0x8, R6.reuse ;  /* 0x000000081f207825 */ /* 0x102fe400078e0006 */
[----:B------:R1:W-:Y:S02]  /*6b50*/  STG.E.64 desc[UR10][R36.64], R22 ;  /* 0x0000001624007986 */ /* 0x0003e4000c101b0a */
[--C-:B0-----:R-:W-:Y:S02]  /*6b60*/  IMAD.WIDE.U32 R28, R47, 0x8, R6.reuse ;  /* 0x000000082f1c7825 */ /* 0x101fe400078e0006 */
[----:B------:R1:W-:Y:S02]  /*6b70*/  STG.E.64 desc[UR10][R34.64], R20 ;  /* 0x0000001422007986 */ /* 0x0003e4000c101b0a */
[----:B--2---:R-:W-:-:S02]  /*6b80*/  IMAD.WIDE.U32 R26, R49, 0x8, R6 ;  /* 0x00000008311a7825 */ /* 0x004fc400078e0006 */
[----:B------:R1:W-:Y:S02]  /*6b90*/  STG.E.64 desc[UR10][R32.64], R18 ;  /* 0x0000001220007986 */ /* 0x0003e4000c101b0a */
[----:B---3--:R-:W-:Y:S02]  /*6ba0*/  IMAD.WIDE.U32 R24, R51, 0x8, R6 ;  /* 0x0000000833187825 */ /* 0x008fe400078e0006 */
[----:B------:R1:W-:Y:S02]  /*6bb0*/  STG.E.64 desc[UR10][R28.64], R16 ;  /* 0x000000101c007986 */ /* 0x0003e4000c101b0a */
[----:B------:R-:W-:Y:S02]  /*6bc0*/  IMAD R6, R53, 0x90, R30 ;  /* 0x0000009035067824 */ /* 0x000fe400078e021e */
[----:B------:R1:W-:Y:S04]  /*6bd0*/  STG.E.64 desc[UR10][R26.64], R14 ;  /* 0x0000000e1a007986 */ /* 0x0003e8000c101b0a */
[----:B------:R1:W-:Y:S01]  /*6be0*/  STG.E.64 desc[UR10][R24.64], R12 ;  /* 0x0000000c18007986 */ /* 0x0003e2000c101b0a */
[----:B------:R-:W-:Y:S06]  /*6bf0*/  BAR.SYNC.DEFER_BLOCKING 0x0 ;  /* 0x0000000000007b1d */ /* 0x000fec0000010000 */
[----:B------:R-:W-:Y:S05]  /*6c00*/  @P0 BRA `(.L_x_61) ;  /* 0xffffffd0009c0947 */ /* 0x000fea000383ffff */
.L_x_60:
[----:B------:R-:W-:-:S13]  /*6c10*/  ISETP.GE.AND P0, PT, R8, R9, PT ;  /* 0x000000090800720c */ /* 0x000fda0003f06270 */
[----:B---34-:R-:W-:Y:S05]  /*6c20*/  @P0 EXIT ;  /* 0x000000000000094d */ /* 0x018fea0003800000 */
[----:B------:R-:W-:Y:S05]  /*6c30*/  WARPSYNC.ALL ;  /* 0x0000000000007948 */ /* 0x000fea0003800000 */
[----:B------:R-:W0:Y:S01]  /*6c40*/  S2R R79, SR_TID.X ;  /* 0x00000000004f7919 */ /* 0x000e220000002100 */
[----:B------:R-:W2:Y:S01]  /*6c50*/  LDCU.64 UR4, c[0x0][0x380] ;  /* 0x00007000ff0477ac */ /* 0x000ea20008000a00 */
[----:B-1----:R-:W-:Y:S01]  /*6c60*/  IMAD.MOV.U32 R4, RZ, RZ, -0x1 ;  /* 0xffffffffff047424 */ /* 0x002fe200078e00ff */
[----:B------:R-:W1:Y:S01]  /*6c70*/  SHFL.IDX PT, R34, R0, RZ, 0x1f ;  /* 0x00001fff00227589 */ /* 0x000e6200000e0000 */
[----:B------:R-:W-:Y:S01]  /*6c80*/  IMAD.MOV.U32 R5, RZ, RZ, -0x1 ;  /* 0xffffffffff057424 */ /* 0x000fe200078e00ff */
[----:B------:R-:W3:Y:S01]  /*6c90*/  LDCU UR13, c[0x0][0x3b4] ;  /* 0x00007680ff0d77ac */ /* 0x000ee20008000800 */
[----:B------:R-:W-:-:S02]  /*6ca0*/  IMAD.MOV.U32 R9, RZ, RZ, -0x1 ;  /* 0xffffffffff097424 */ /* 0x000fc400078e00ff */
[----:B------:R-:W-:Y:S02]  /*6cb0*/  IMAD.MOV.U32 R12, RZ, RZ, -0x1 ;  /* 0xffffffffff0c7424 */ /* 0x000fe400078e00ff */
[----:B------:R-:W-:Y:S02]  /*6cc0*/  IMAD.MOV.U32 R13, RZ, RZ, -0x1 ;  /* 0xffffffffff0d7424 */ /* 0x000fe400078e00ff */
[----:B------:R-:W-:Y:S02]  /*6cd0*/  IMAD.MOV.U32 R14, RZ, RZ, -0x1 ;  /* 0xffffffffff0e7424 */ /* 0x000fe400078e00ff */
[----:B------:R-:W-:Y:S02]  /*6ce0*/  IMAD.MOV.U32 R15, RZ, RZ, -0x1 ;  /* 0xffffffffff0f7424 */ /* 0x000fe400078e00ff */
[----:B------:R-:W-:Y:S02]  /*6cf0*/  IMAD.MOV.U32 R16, RZ, RZ, -0x1 ;  /* 0xffffffffff107424 */ /* 0x000fe400078e00ff */
[----:B------:R-:W-:-:S02]  /*6d00*/  IMAD.MOV.U32 R17, RZ, RZ, -0x1 ;  /* 0xffffffffff117424 */ /* 0x000fc400078e00ff */
[----:B------:R-:W-:Y:S02]  /*6d10*/  IMAD.MOV.U32 R18, RZ, RZ, -0x1 ;  /* 0xffffffffff127424 */ /* 0x000fe400078e00ff */
[----:B------:R-:W-:Y:S02]  /*6d20*/  IMAD.MOV.U32 R19, RZ, RZ, -0x1 ;  /* 0xffffffffff137424 */ /* 0x000fe400078e00ff */
[----:B------:R-:W-:Y:S02]  /*6d30*/  IMAD.MOV.U32 R20, RZ, RZ, -0x1 ;  /* 0xffffffffff147424 */ /* 0x000fe400078e00ff */
[----:B------:R-:W-:Y:S02]  /*6d40*/  IMAD.MOV.U32 R21, RZ, RZ, -0x1 ;  /* 0xffffffffff157424 */ /* 0x000fe400078e00ff */
[----:B------:R-:W-:Y:S02]  /*6d50*/  IMAD.MOV.U32 R22, RZ, RZ, -0x1 ;  /* 0xffffffffff167424 */ /* 0x000fe400078e00ff */
[----:B------:R-:W-:Y:S01]  /*6d60*/  IMAD.MOV.U32 R23, RZ, RZ, -0x1 ;  /* 0xffffffffff177424 */ /* 0x000fe200078e00ff */
[C---:B0-----:R-:W-:Y:S01]  /*6d70*/  IADD3 R6, P0, PT, R79.reuse, R8, RZ ;  /* 0x000000084f067210 */ /* 0x041fe20007f1e0ff */
[C---:B------:R-:W-:Y:S01]  /*6d80*/  VIADD R81, R79.reuse, 0xc0 ;  /* 0x000000c04f517836 */ /* 0x040fe20000000000 */
[CC--:B-1----:R-:W-:Y:S01]  /*6d90*/  ISETP.GE.AND P5, PT, R79.reuse, R34.reuse, PT ;  /* 0x000000224f00720c */ /* 0x0c2fe20003fa6270 */
[C---:B------:R-:W-:Y:S01]  /*6da0*/  VIADD R83, R79.reuse, 0x180 ;  /* 0x000001804f537836 */ /* 0x040fe20000000000 */
[----:B------:R-:W-:Y:S01]  /*6db0*/  LEA.HI.X.SX32 R7, R8, RZ, 0x1, P0 ;  /* 0x000000ff08077211 */ /* 0x000fe200000f0eff */
[----:B------:R-:W-:Y:S01]  /*6dc0*/  VIADD R85, R79, 0x240 ;  /* 0x000002404f557836 */ /* 0x000fe20000000000 */
[C---:B--2---:R-:W-:Y:S01]  /*6dd0*/  LEA R42, P0, R6.reuse, UR4, 0x3 ;  /* 0x00000004062a7c11 */ /* 0x044fe2000f8018ff */
[----:B------:R-:W-:Y:S01]  /*6de0*/  IMAD.MOV.U32 R8, RZ, RZ, -0x1 ;  /* 0xffffffffff087424 */ /* 0x000fe200078e00ff */
[-C--:B------:R-:W-:Y:S01]  /*6df0*/  ISETP.GE.AND P6, PT, R81, R34.reuse, PT ;  /* 0x000000225100720c */ /* 0x080fe20003fc6270 */
[----:B------:R-:W-:Y:S01]  /*6e00*/  VIADD R77, R79, 0x300 ;  /* 0x000003004f4d7836 */ /* 0x000fe20000000000 */
[----:B------:R-:W-:Y:S01]  /*6e10*/  LEA.HI.X R43, R6, UR5, R7, 0x3, P0 ;  /* 0x00000005062b7c11 */ /* 0x000fe200080f1c07 */
[----:B------:R-:W-:Y:S01]  /*6e20*/  IMAD.MOV.U32 R6, RZ, RZ, -0x1 ;  /* 0xffffffffff067424 */ /* 0x000fe200078e00ff */
[-C--:B------:R-:W-:Y:S01]  /*6e30*/  ISETP.GE.AND P0, PT, R83, R34.reuse, PT ;  /* 0x000000225300720c */ /* 0x080fe20003f06270 */
[----:B------:R-:W-:Y:S01]  /*6e40*/  IMAD.MOV.U32 R7, RZ, RZ, -0x1 ;  /* 0xffffffffff077424 */ /* 0x000fe200078e00ff */
[-C--:B------:R-:W-:Y:S01]  /*6e50*/  ISETP.GE.AND P3, PT, R85, R34.reuse, PT ;  /* 0x000000225500720c */ /* 0x080fe20003f66270 */
[C---:B------:R-:W-:Y:S01]  /*6e60*/  VIADD R75, R79.reuse, 0x3c0 ;  /* 0x000003c04f4b7836 */ /* 0x040fe20000000000 */
[----:B------:R-:W2:Y:S01]  /*6e70*/  @!P5 LDG.E.64 R4, desc[UR10][R42.64] ;  /* 0x0000000a2a04d981 */ /* 0x000ea2000c1e1b00 */
[----:B------:R-:W-:Y:S01]  /*6e80*/  VIADD R73, R79, 0x480 ;  /* 0x000004804f497836 */ /* 0x000fe20000000000 */
[----:B------:R-:W-:Y:S01]  /*6e90*/  ISETP.GE.AND P4, PT, R77, R34, PT ;  /* 0x000000224d00720c */ /* 0x000fe20003f86270 */
[----:B------:R-:W-:-:S02]  /*6ea0*/  VIADD R71, R79, 0x540 ;  /* 0x000005404f477836 */ /* 0x000fc40000000000 */
[----:B------:R-:W-:Y:S01]  /*6eb0*/  VIADD R69, R79, 0x600 ;  /* 0x000006004f457836 */ /* 0x000fe20000000000 */
[----:B------:R-:W4:Y:S01]  /*6ec0*/  @!P6 LDG.E.64 R6, desc[UR10][R42.64+0x600] ;  /* 0x0006000a2a06e981 */ /* 0x000f22000c1e1b00 */
[-C--:B------:R-:W-:Y:S01]  /*6ed0*/  ISETP.GE.AND P5, PT, R75, R34.reuse, PT ;  /* 0x000000224b00720c */ /* 0x080fe20003fa6270 */
[----:B------:R-:W-:Y:S01]  /*6ee0*/  VIADD R67, R79, 0x6c0 ;  /* 0x000006c04f437836 */ /* 0x000fe20000000000 */
[-C--:B------:R-:W-:Y:S01]  /*6ef0*/  ISETP.GE.AND P6, PT, R73, R34.reuse, PT ;  /* 0x000000224900720c */ /* 0x080fe20003fc6270 */
[----:B------:R-:W5:Y:S01]  /*6f00*/  @!P0 LDG.E.64 R8, desc[UR10][R42.64+0xc00] ;  /* 0x000c000a2a088981 */ /* 0x000f62000c1e1b00 */
[-C--:B------:R-:W-:Y:S01]  /*6f10*/  ISETP.GE.AND P0, PT, R71, R34.reuse, PT ;  /* 0x000000224700720c */ /* 0x080fe20003f06270 */
[----:B------:R-:W-:Y:S02]  /*6f20*/  VIADD R65, R79, 0x780 ;  /* 0x000007804f417836 */ /* 0x000fe40000000000 */
[----:B------:R-:W3:Y:S01]  /*6f30*/  @!P3 LDG.E.64 R12, desc[UR10][R42.64+0x1200] ;  /* 0x0012000a2a0cb981 */ /* 0x000ee2000c1e1b00 */
[----:B------:R-:W-:Y:S01]  /*6f40*/  ISETP.GE.AND P3, PT, R69, R34, PT ;  /* 0x000000224500720c */ /* 0x000fe20003f66270 */
[----:B------:R-:W-:-:S02]  /*6f50*/  VIADD R55, R79, 0x840 ;  /* 0x000008404f377836 */ /* 0x000fc40000000000 */
[C---:B------:R-:W-:Y:S01]  /*6f60*/  VIADD R53, R79.reuse, 0x900 ;  /* 0x000009004f357836 */ /* 0x040fe20000000000 */
[----:B------:R-:W3:Y:S01]  /*6f70*/  @!P4 LDG.E.64 R14, desc[UR10][R42.64+0x1800] ;  /* 0x0018000a2a0ec981 */ /* 0x000ee2000c1e1b00 */
[----:B------:R-:W-:Y:S01]  /*6f80*/  VIADD R51, R79, 0x9c0 ;  /* 0x000009c04f337836 */ /* 0x000fe20000000000 */
[-C--:B------:R-:W-:Y:S01]  /*6f90*/  ISETP.GE.AND P4, PT, R67, R34.reuse, PT ;  /* 0x000000224300720c */ /* 0x080fe20003f86270 */
[----:B------:R-:W-:Y:S01]  /*6fa0*/  IMAD.MOV.U32 R24, RZ, RZ, -0x1 ;  /* 0xffffffffff187424 */ /* 0x000fe200078e00ff */
[----:B------:R-:W3:Y:S01]  /*6fb0*/  @!P5 LDG.E.64 R16, desc[UR10][R42.64+0x1e00] ;  /* 0x001e000a2a10d981 */ /* 0x000ee2000c1e1b00 */
[-C--:B------:R-:W-:Y:S01]  /*6fc0*/  ISETP.GE.AND P5, PT, R65, R34.reuse, PT ;  /* 0x000000224100720c */ /* 0x080fe20003fa6270 */
[----:B------:R-:W-:Y:S02]  /*6fd0*/  IMAD.MOV.U32 R25, RZ, RZ, -0x1 ;  /* 0xffffffffff197424 */ /* 0x000fe400078e00ff */
[----:B------:R-:W3:Y:S01]  /*6fe0*/  @!P6 LDG.E.64 R18, desc[UR10][R42.64+0x2400] ;  /* 0x0024000a2a12e981 */ /* 0x000ee2000c1e1b00 */
[----:B------:R-:W-:Y:S01]  /*6ff0*/  ISETP.GE.AND P6, PT, R55, R34, PT ;  /* 0x000000223700720c */ /* 0x000fe20003fc6270 */
[----:B------:R-:W-:-:S02]  /*7000*/  IMAD.MOV.U32 R26, RZ, RZ, -0x1 ;  /* 0xffffffffff1a7424 */ /* 0x000fc400078e00ff */
[----:B------:R-:W3:Y:S01]  /*7010*/  @!P0 LDG.E.64 R20, desc[UR10][R42.64+0x2a00] ;  /* 0x002a000a2a148981 */ /* 0x000ee2000c1e1b00 */
[-C--:B------:R-:W-:Y:S01]  /*7020*/  ISETP.GE.AND P0, PT, R53, R34.reuse, PT ;  /* 0x000000223500720c */ /* 0x080fe20003f06270 */
[----:B------:R-:W-:Y:S02]  /*7030*/  IMAD.MOV.U32 R27, RZ, RZ, -0x1 ;  /* 0xffffffffff1b7424 */ /* 0x000fe400078e00ff */
[----:B------:R-:W3:Y:S01]  /*7040*/  @!P3 LDG.E.64 R22, desc[UR10][R42.64+0x3000] ;  /* 0x0030000a2a16b981 */ /* 0x000ee2000c1e1b00 */
[----:B------:R-:W-:Y:S01]  /*7050*/  ISETP.GE.AND P3, PT, R51, R34, PT ;  /* 0x000000223300720c */ /* 0x000fe20003f66270 */
[----:B------:R-:W-:Y:S02]  /*7060*/  IMAD.MOV.U32 R28, RZ, RZ, -0x1 ;  /* 0xffffffffff1c7424 */ /* 0x000fe400078e00ff */
[----:B------:R-:W-:Y:S02]  /*7070*/  IMAD.MOV.U32 R29, RZ, RZ, -0x1 ;  /* 0xffffffffff1d7424 */ /* 0x000fe400078e00ff */
[----:B------:R-:W-:-:S02]  /*7080*/  IMAD.MOV.U32 R30, RZ, RZ, -0x1 ;  /* 0xffffffffff1e7424 */ /* 0x000fc400078e00ff */
[----:B------:R-:W-:Y:S02]  /*7090*/  IMAD.MOV.U32 R31, RZ, RZ, -0x1 ;  /* 0xffffffffff1f7424 */ /* 0x000fe400078e00ff */
[----:B------:R-:W-:Y:S02]  /*70a0*/  IMAD.MOV.U32 R32, RZ, RZ, -0x1 ;  /* 0xffffffffff207424 */ /* 0x000fe400078e00ff */
[----:B------:R-:W-:Y:S01]  /*70b0*/  IMAD.MOV.U32 R33, RZ, RZ, -0x1 ;  /* 0xffffffffff217424 */ /* 0x000fe200078e00ff */
[C---:B------:R-:W-:Y:S01]  /*70c0*/  LOP3.LUT R63, R79.reuse, 0xc00, RZ, 0xfc, !PT ;  /* 0x00000c004f3f7812 */ /* 0x040fe200078efcff */
[C---:B------:R-:W-:Y:S01]  /*70d0*/  VIADD R59, R79.reuse, 0xa80 ;  /* 0x00000a804f3b7836 */ /* 0x040fe20000000000 */
[----:B------:R-:W3:Y:S01]  /*70e0*/  @!P4 LDG.E.64 R24, desc[UR10][R42.64+0x3600] ;  /* 0x0036000a2a18c981 */ /* 0x000ee2000c1e1b00 */
[C---:B------:R-:W-:Y:S02]  /*70f0*/  VIADD R57, R79.reuse, 0xb40 ;  /* 0x00000b404f397836 */ /* 0x040fe40000000000 */
[C---:B------:R-:W-:Y:S01]  /*7100*/  VIADD R61, R79.reuse, 0xcc0 ;  /* 0x00000cc04f3d7836 */ /* 0x040fe20000000000 */
[----:B------:R-:W3:Y:S01]  /*7110*/  @!P5 LDG.E.64 R26, desc[UR10][R42.64+0x3c00] ;  /* 0x003c000a2a1ad981 */ /* 0x000ee2000c1e1b00 */
[----:B------:R-:W-:Y:S01]  /*7120*/  VIADD R11, R79, 0xd80 ;  /* 0x00000d804f0b7836 */ /* 0x000fe20000000000 */
[----:B------:R-:W-:-:S02]  /*7130*/  ISETP.GE.AND P4, PT, R59, R34, PT ;  /* 0x000000223b00720c */ /* 0x000fc40003f86270 */
[----:B------:R-:W3:Y:S01]  /*7140*/  @!P6 LDG.E.64 R28, desc[UR10][R42.64+0x4200] ;  /* 0x0042000a2a1ce981 */ /* 0x000ee2000c1e1b00 */
[-C--:B------:R-:W-:Y:S02]  /*7150*/  ISETP.GE.AND P5, PT, R57, R34.reuse, PT ;  /* 0x000000223900720c */ /* 0x080fe40003fa6270 */
[-C--:B------:R-:W-:Y:S01]  /*7160*/  ISETP.GE.AND P6, PT, R63, R34.reuse, PT ;  /* 0x000000223f00720c */ /* 0x080fe20003fc6270 */
[----:B------:R-:W3:Y:S01]  /*7170*/  @!P0 LDG.E.64 R30, desc[UR10][R42.64+0x4800] ;  /* 0x0048000a2a1e8981 */ /* 0x000ee2000c1e1b00 */
[----:B------:R-:W-:-:S03]  /*7180*/  ISETP.GE.AND P0, PT, R61, R34, PT ;  /* 0x000000223d00720c */ /* 0x000fc60003f06270 */
[----:B------:R-:W3:Y:S01]  /*7190*/  @!P3 LDG.E.64 R32, desc[UR10][R42.64+0x4e00] ;  /* 0x004e000a2a20b981 */ /* 0x000ee2000c1e1b00 */
[----:B------:R-:W-:Y:S01]  /*71a0*/  ISETP.GE.AND P3, PT, R11, R34, PT ;  /* 0x000000220b00720c */ /* 0x000fe20003f66270 */
[----:B------:R-:W-:Y:S02]  /*71b0*/  IMAD.MOV.U32 R34, RZ, RZ, -0x1 ;  /* 0xffffffffff227424 */ /* 0x000fe400078e00ff */
[----:B------:R-:W-:Y:S02]  /*71c0*/  IMAD.MOV.U32 R35, RZ, RZ, -0x1 ;  /* 0xffffffffff237424 */ /* 0x000fe400078e00ff */
[----:B------:R-:W-:Y:S02]  /*71d0*/  IMAD.MOV.U32 R36, RZ, RZ, -0x1 ;  /* 0xffffffffff247424 */ /* 0x000fe400078e00ff */
[----:B------:R-:W-:Y:S02]  /*71e0*/  IMAD.MOV.U32 R37, RZ, RZ, -0x1 ;  /* 0xffffffffff257424 */ /* 0x000fe400078e00ff */
[----:B------:R-:W-:Y:S01]  /*71f0*/  IMAD.MOV.U32 R38, RZ, RZ, -0x1 ;  /* 0xffffffffff267424 */ /* 0x000fe200078e00ff */
[----:B------:R-:W3:Y:S01]  /*7200*/  @!P4 LDG.E.64 R34, desc[UR10][R42.64+0x5400] ;  /* 0x0054000a2a22c981 */ /* 0x000ee2000c1e1b00 */
[----:B------:R-:W-:-:S02]  /*7210*/  IMAD.MOV.U32 R39, RZ, RZ, -0x1 ;  /* 0xffffffffff277424 */ /* 0x000fc400078e00ff */
[----:B------:R-:W-:Y:S01]  /*7220*/  IMAD.MOV.U32 R40, RZ, RZ, -0x1 ;  /* 0xffffffffff287424 */ /* 0x000fe200078e00ff */
[----:B------:R-:W3:Y:S01]  /*7230*/  @!P5 LDG.E.64 R36, desc[UR10][R42.64+0x5a00] ;  /* 0x005a000a2a24d981 */ /* 0x000ee2000c1e1b00 */
[----:B------:R-:W-:Y:S02]  /*7240*/  IMAD.MOV.U32 R41, RZ, RZ, -0x1 ;  /* 0xffffffffff297424 */ /* 0x000fe400078e00ff */
[----:B------:R-:W-:Y:S01]  /*7250*/  IMAD.MOV.U32 R48, RZ, RZ, -0x1 ;  /* 0xffffffffff307424 */ /* 0x000fe200078e00ff */
[----:B------:R-:W3:Y:S01]  /*7260*/  @!P6 LDG.E.64 R38, desc[UR10][R42.64+0x6000] ;  /* 0x0060000a2a26e981 */ /* 0x000ee2000c1e1b00 */
[----:B------:R-:W-:-:S03]  /*7270*/  IMAD.MOV.U32 R49, RZ, RZ, -0x1 ;  /* 0xffffffffff317424 */ /* 0x000fc600078e00ff */
[----:B------:R-:W3:Y:S04]  /*7280*/  @!P0 LDG.E.64 R40, desc[UR10][R42.64+0x6600] ;  /* 0x0066000a2a288981 */ /* 0x000ee8000c1e1b00 */
[----:B------:R-:W3:Y:S01]  /*7290*/  @!P3 LDG.E.64 R48, desc[UR10][R42.64+0x6c00] ;  /* 0x006c000a2a30b981 */ /* 0x000ee2000c1e1b00 */
[----:B------:R-:W0:Y:S01]  /*72a0*/  S2UR UR5, SR_CgaCtaId ;  /* 0x00000000000579c3 */ /* 0x000e220000008800 */
[----:B------:R-:W-:Y:S02]  /*72b0*/  UMOV UR4, 0x400 ;  /* 0x0000040000047882 */ /* 0x000fe40000000000 */
[----:B0-----:R-:W-:Y:S01]  /*72c0*/  ULEA UR4, UR5, UR4, 0x18 ;  /* 0x0000000405047291 */ /* 0x001fe2000f8ec0ff */
[----:B------:R-:W0:Y:S05]  /*72d0*/  LDCU UR5, c[0x0][0x3b8] ;  /* 0x00007700ff0577ac */ /* 0x000e2a0008000800 */
[----:B------:R-:W-:-:S05]  /*72e0*/  LEA R52, R79, UR4, 0x2 ;  /* 0x000000044f347c11 */ /* 0x000fca000f8e10ff */
[----:B------:R-:W-:Y:S01]  /*72f0*/  IMAD R50, R79, 0x4, R52 ;  /* 0x000000044f327824 */ /* 0x000fe200078e0234 */
[----:B------:R-:W-:Y:S02]  /*7300*/  UMOV UR6, 0x1 ;  /* 0x0000000100067882 */ /* 0x000fe40000000000 */
[----:B0-----:R-:W-:-:S04]  /*7310*/  USHF.L.U32 UR5, UR6, UR5, URZ ;  /* 0x0000000506057299 */ /* 0x001fc800080006ff */
[----:B------:R-:W-:Y:S01]  /*7320*/  UIADD3 UR5, UPT, UPT, UR5, -0x1, URZ ;  /* 0xffffffff05057890 */ /* 0x000fe2000fffe0ff */
[----:B--2---:R0:W-:Y:S04]  /*7330*/  STS.64 [R50], R4 ;  /* 0x0000000432007388 */ /* 0x0041e80000000a00 */
[----:B----4-:R-:W-:Y:S04]  /*7340*/  STS.64 [R50+0x600], R6 ;  /* 0x0006000632007388 */ /* 0x010fe80000000a00 */
        /* <DEDUP_REMOVED lines=17> */
[----:B0-----:R-:W-:Y:S01]  /*7460*/  IMAD R4, R79, 0x90, R50 ;  /* 0x000000904f047824 */ /* 0x001fe200078e0232 */
[----:B------:R-:W-:Y:S06]  /*7470*/  BAR.SYNC.DEFER_BLOCKING 0x0 ;  /* 0x0000000000007b1d */ /* 0x000fec0000010000 */
[----:B------:R-:W0:Y:S04]  /*7480*/  LDS.64 R46, [R4] ;  /* 0x00000000042e7984 */ /* 0x000e280000000a00 */
[----:B------:R-:W1:Y:S04]  /*7490*/  LDS.64 R44, [R4+0x8] ;  /* 0x00000800042c7984 */ /* 0x000e680000000a00 */
[----:B------:R-:W-:Y:S04]  /*74a0*/  LDS.64 R42, [R4+0x10] ;  /* 0x00001000042a7984 */ /* 0x000fe80000000a00 */
[----:B------:R-:W-:Y:S04]  /*74b0*/  LDS.64 R40, [R4+0x18] ;  /* 0x0000180004287984 */ /* 0x000fe80000000a00 */
        /* <DEDUP_REMOVED lines=16> */
[----:B------:R-:W-:Y:S01]  /*75c0*/  BAR.SYNC.DEFER_BLOCKING 0x0 ;  /* 0x0000000000007b1d */ /* 0x000fe20000010000 */
[----:B------:R-:W-:-:S04]  /*75d0*/  LOP3.LUT R5, R5, UR5, RZ, 0xc0, !PT ;  /* 0x0000000505057c12 */ /* 0x000fc8000f8ec0ff */
[----:B------:R-:W-:Y:S02]  /*75e0*/  LOP3.LUT R7, R5, 0x1f, RZ, 0xc0, !PT ;  /* 0x0000001f05077812 */ /* 0x000fe400078ec0ff */
[----:B------:R-:W-:-:S03]  /*75f0*/  SHF.R.U32.HI R5, RZ, 0x4, R5 ;  /* 0x00000004ff057819 */ /* 0x000fc60000011605 */
[----:B------:R-:W-:Y:S01]  /*7600*/  IMAD R7, R7, 0x300, R52 ;  /* 0x0000030007077824 */ /* 0x000fe200078e0234 */
[----:B------:R-:W-:-:S05]  /*7610*/  LOP3.LUT R56, R5, 0xffffffe, RZ, 0xc0, !PT ;  /* 0x0ffffffe05387812 */ /* 0x000fca00078ec0ff */
[----:B------:R-:W-:Y:S01]  /*7620*/  IMAD.IADD R56, R7, 0x1, R56 ;  /* 0x0000000107387824 */ /* 0x000fe200078e0238 */
[----:B------:R-:W-:Y:S04]  /*7630*/  STS [R52], RZ ;  /* 0x000000ff34007388 */ /* 0x000fe80000000800 */
        /* <DEDUP_REMOVED lines=213> */
[----:B------:R-:W-:Y:S02]  /*8390*/  IMAD R108, R79, -0x14, R4 ;  /* 0xffffffec4f6c7824 */ /* 0x000fe400078e0204 */
        /* <DEDUP_REMOVED lines=73> */
[----:B0-----:R-:W-:-:S05]  /*8830*/  @P0 IMAD.IADD R142, R5, 0x1, R142 ;  /* 0x00000001058e0824 */ /* 0x001fca00078e028e */
[----:B------:R-:W0:Y:S01]  /*8840*/  SHFL.UP P0, R143, R142, 0x8, RZ ;  /* 0x050000008e8f7989 */ /* 0x000e2200000000ff */
[----:B------:R-:W-:Y:S01]  /*8850*/  ISETP.NE.AND P3, PT, R3, 0x1f, PT ;  /* 0x0000001f0300780c */ /* 0x000fe20003f65270 */
[----:B0-----:R-:W-:-:S05]  /*8860*/  @P0 IMAD.IADD R143, R142, 0x1, R143 ;  /* 0x000000018e8f0824 */ /* 0x001fca00078e028f */
[----:B------:R-:W0:Y:S07]  /*8870*/  SHFL.UP P0, R144, R143, 0x10, RZ ;  /* 0x060000008f907989 */ /* 0x000e2e00000000ff */
[----:B------:R-:W-:-:S04]  /*8880*/  @!P3 SHF.R.U32.HI R6, RZ, 0x3, R79 ;  /* 0x00000003ff06b819 */ /* 0x000fc8000001164f */
[----:B------:R-:W-:Y:S01]  /*8890*/  @!P3 LOP3.LUT R145, R6, 0x7c, RZ, 0xc0, !PT ;  /* 0x0000007c0691b812 */ /* 0x000fe200078ec0ff */
[----:B0-----:R-:W-:-:S05]  /*88a0*/  @P0 IMAD.IADD R144, R143, 0x1, R144 ;  /* 0x000000018f900824 */ /* 0x001fca00078e0290 */
[----:B------:R-:W-:Y:S01]  /*88b0*/  @!P3 STS [R145+UR4+0x6300], R144 ;  /* 0x006300909100b988 */ /* 0x000fe20008000804 */
[----:B------:R-:W-:Y:S06]  /*88c0*/  BAR.SYNC.DEFER_BLOCKING 0x0 ;  /* 0x0000000000007b1d */ /* 0x000fec0000010000 */
[----:B------:R-:W0:Y:S04]  /*88d0*/  LDS.128 R4, [UR4+0x6300] ;  /* 0x00630004ff047984 */ /* 0x000e280008000c00 */
[----:B------:R-:W1:Y:S01]  /*88e0*/  LDS.64 R48, [UR4+0x6310] ;  /* 0x00631004ff307984 */ /* 0x000e620008000a00 */
[----:B------:R-:W-:-:S02]  /*88f0*/  ISETP.NE.AND P0, PT, R2, 0x2, PT ;  /* 0x000000020200780c */ /* 0x000fc40003f05270 */
[----:B------:R-:W-:-:S04]  /*8900*/  ISETP.NE.AND P4, PT, R3, RZ, PT ;  /* 0x000000ff0300720c */ /* 0x000fc80003f85270 */
[----:B------:R-:W-:Y:S02]  /*8910*/  ISETP.GT.U32.OR P5, PT, R79, 0x1f, P4 ;  /* 0x0000001f4f00780c */ /* 0x000fe400027a4470 */
[----:B------:R-:W-:Y:S01]  /*8920*/  ISETP.NE.AND P3, PT, R2, 0x5, PT ;  /* 0x000000050200780c */ /* 0x000fe20003f65270 */
[----:B0-----:R-:W-:-:S04]  /*8930*/  IMAD.IADD R5, R4, 0x1, R5 ;  /* 0x0000000104057824 */ /* 0x001fc800078e0205 */
[----:B------:R-:W-:Y:S01]  /*8940*/  IMAD.IADD R6, R6, 0x1, R5 ;  /* 0x0000000106067824 */ /* 0x000fe200078e0205 */
[----:B------:R-:W-:Y:S02]  /*8950*/  SEL R4, R5, R4, !P0 ;  /* 0x0000000405047207 */ /* 0x000fe40004000000 */
[----:B------:R-:W-:Y:S01]  /*8960*/  ISETP.NE.AND P0, PT, R2, 0x3, PT ;  /* 0x000000030200780c */ /* 0x000fe20003f05270 */
[----:B------:R-:W-:-:S03]  /*8970*/  IMAD.IADD R7, R7, 0x1, R6 ;  /* 0x0000000107077824 */ /* 0x000fc600078e0206 */
[----:B------:R-:W-:Y:S02]  /*8980*/  SEL R4, R6, R4, !P0 ;  /* 0x0000000406047207 */ /* 0x000fe40004000000 */
[----:B------:R-:W-:Y:S01]  /*8990*/  ISETP.NE.AND P0, PT, R2, 0x4, PT ;  /* 0x000000040200780c */ /* 0x000fe20003f05270 */
[----:B------:R-:W-:Y:S02]  /*89a0*/  IMAD.IADD R5, R144, 0x1, -R141 ;  /* 0x0000000190057824 */ /* 0x000fe400078e0a8d */
[C---:B-1----:R-:W-:Y:S01]  /*89b0*/  IMAD.IADD R48, R7.reuse, 0x1, R48 ;  /* 0x0000000107307824 */ /* 0x042fe200078e0230 */
[----:B------:R-:W-:Y:S02]  /*89c0*/  SEL R4, R7, R4, !P0 ;  /* 0x0000000407047207 */ /* 0x000fe40004000000 */
[----:B------:R-:W-:Y:S02]  /*89d0*/  SEL R7, R5, RZ, P4 ;  /* 0x000000ff05077207 */ /* 0x000fe40002000000 */
[----:B------:R-:W-:Y:S01]  /*89e0*/  SEL R4, R48, R4, !P3 ;  /* 0x0000000430047207 */ /* 0x000fe20005800000 */
[----:B------:R-:W-:-:S04]  /*89f0*/  IMAD.IADD R49, R49, 0x1, R48 ;  /* 0x0000000131317824 */ /* 0x000fc800078e0230 */
[----:B------:R-:W-:Y:S02]  /*8a00*/  @P2 IMAD.IADD R5, R4, 0x1, R7 ;  /* 0x0000000104052824 */ /* 0x000fe400078e0207 */
[----:B------:R-:W-:-:S05]  /*8a10*/  @!P5 IMAD.U32 R5, R49, 0x10000, RZ ;  /* 0x000100003105d824 */ /* 0x000fca00078e00ff */
[----:B------:R-:W-:Y:S01]  /*8a20*/  @!P5 STS [UR4+0x6320], R5 ;  /* 0x00632005ff00d988 */ /* 0x000fe20008000804 */
[----:B------:R-:W-:Y:S01]  /*8a30*/  ISETP.NE.AND P0, PT, R79, RZ, PT ;  /* 0x000000ff4f00720c */ /* 0x000fe20003f05270 */
[----:B------:R-:W-:-:S12]  /*8a40*/  BAR.SYNC.DEFER_BLOCKING 0x0 ;  /* 0x0000000000007b1d */ /* 0x000fd80000010000 */
[----:B------:R-:W0:Y:S01]  /*8a50*/  @P0 LDS R2, [UR4+0x6320] ;  /* 0x00632004ff020984 */ /* 0x000e220008000800 */
[----:B------:R-:W-:Y:S01]  /*8a60*/  @!P1 LOP3.LUT R4, R79, 0x1f, RZ, 0xc0, !PT ;  /* 0x0000001f4f049812 */ /* 0x000fe200078ec0ff */
[----:B------:R-:W-:Y:S01]  /*8a70*/  IMAD.U32 R7, RZ, RZ, UR4 ;  /* 0x00000004ff077e24 */ /* 0x000fe2000f8e00ff */
[----:B------:R-:W-:-:S03]  /*8a80*/  @!P1 SHF.R.U32.HI R6, RZ, 0x4, R79 ;  /* 0x00000004ff069819 */ /* 0x000fc6000001164f */
[----:B------:R-:W-:Y:S01]  /*8a90*/  @!P1 IMAD R4, R4, 0x300, R7 ;  /* 0x0000030004049824 */ /* 0x000fe200078e0207 */
[----:B------:R-:W-:Y:S01]  /*8aa0*/  @!P1 LOP3.LUT R7, R6, 0x3e, RZ, 0xc0, !PT ;  /* 0x0000003e06079812 */ /* 0x000fe200078ec0ff */
[----:B0-----:R-:W-:-:S04]  /*8ab0*/  @P0 IMAD.IADD R5, R5, 0x1, R2 ;  /* 0x0000000105050824 */ /* 0x001fc800078e0202 */
[----:B------:R-:W-:Y:S02]  /*8ac0*/  @!P1 IMAD.IADD R2, R4, 0x1, R7 ;  /* 0x0000000104029824 */ /* 0x000fe400078e0207 */
        /* <DEDUP_REMOVED lines=67> */
[----:B------:R-:W-:Y:S04]  /*8f00*/  LDS.U16 R5, [R56] ;  /* 0x0000000038057984 */ /* 0x000fe80000000400 */
[----:B------:R-:W-:Y:S04]  /*8f10*/  LDS.U16 R7, [R58] ;  /* 0x000000003a077984 */ /* 0x000fe80000000400 */
[----:B------:R-:W-:Y:S04]  /*8f20*/  LDS.U16 R49, [R62] ;  /* 0x000000003e317984 */ /* 0x000fe80000000400 */
[----:B------:R-:W-:Y:S04]  /*8f30*/  LDS.U16 R109, [R66] ;  /* 0x00000000426d7984 */ /* 0x000fe80000000400 */
[----:B------:R-:W-:Y:S04]  /*8f40*/  LDS.U16 R111, [R70] ;  /* 0x00000000466f7984 */ /* 0x000fe80000000400 */
[----:B------:R-:W-:Y:S04]  /*8f50*/  LDS.U16 R113, [R74] ;  /* 0x000000004a717984 */ /* 0x000fe80000000400 */
[----:B------:R-:W-:Y:S04]  /*8f60*/  LDS.U16 R115, [R78] ;  /* 0x000000004e737984 */ /* 0x000fe80000000400 */
[----:B------:R-:W-:Y:S04]  /*8f70*/  LDS.U16 R117, [R82] ;  /* 0x0000000052757984 */ /* 0x000fe80000000400 */
[----:B------:R-:W1:Y:S04]  /*8f80*/  LDS.U16 R86, [R86] ;  /* 0x0000000056567984 */ /* 0x000e680000000400 */
[----:B------:R-:W2:Y:S04]  /*8f90*/  LDS.U16 R88, [R88] ;  /* 0x0000000058587984 */ /* 0x000ea80000000400 */
[----:B------:R-:W3:Y:S04]  /*8fa0*/  LDS.U16 R90, [R90] ;  /* 0x000000005a5a7984 */ /* 0x000ee80000000400 */
[----:B------:R-:W4:Y:S04]  /*8fb0*/  LDS.U16 R92, [R92] ;  /* 0x000000005c5c7984 */ /* 0x000f280000000400 */
[----:B------:R-:W5:Y:S04]  /*8fc0*/  LDS.U16 R94, [R94] ;  /* 0x000000005e5e7984 */ /* 0x000f680000000400 */
[----:B------:R-:W5:Y:S04]  /*8fd0*/  LDS.U16 R96, [R96] ;  /* 0x0000000060607984 */ /* 0x000f680000000400 */
[----:B------:R-:W5:Y:S04]  /*8fe0*/  LDS.U16 R98, [R98] ;  /* 0x0000000062627984 */ /* 0x000f680000000400 */
[----:B------:R-:W5:Y:S04]  /*8ff0*/  LDS.U16 R100, [R100] ;  /* 0x0000000064647984 */ /* 0x000f680000000400 */
[----:B------:R-:W5:Y:S04]  /*9000*/  LDS.U16 R102, [R102] ;  /* 0x0000000066667984 */ /* 0x000f680000000400 */
[----:B------:R-:W5:Y:S04]  /*9010*/  LDS.U16 R104, [R104] ;  /* 0x0000000068687984 */ /* 0x000f680000000400 */
[----:B------:R-:W5:Y:S01]  /*9020*/  LDS.U16 R106, [R106] ;  /* 0x000000006a6a7984 */ /* 0x000f620000000400 */
[----:B------:R-:W-:Y:S06]  /*9030*/  BAR.SYNC.DEFER_BLOCKING 0x0 ;  /* 0x0000000000007b1d */ /* 0x000fec0000010000 */
[----:B0-----:R0:W-:Y:S01]  /*9040*/  @!P1 STS [R52], R3 ;  /* 0x0000000334009388 */ /* 0x0011e20000000800 */
[----:B-1----:R-:W-:-:S02]  /*9050*/  IMAD.IADD R86, R87, 0x1, R86 ;  /* 0x0000000157567824 */ /* 0x002fc400078e0256 */
[----:B------:R-:W-:Y:S01]  /*9060*/  @!P1 IMAD.IADD R87, R10, 0x1, -R3 ;  /* 0x000000010a579824 */ /* 0x000fe200078e0a03 */
[----:B------:R-:W-:Y:S08]  /*9070*/  BAR.SYNC.DEFER_BLOCKING 0x0 ;  /* 0x0000000000007b1d */ /* 0x000ff00000010000 */
[----:B------:R-:W-:Y:S01]  /*9080*/  BAR.SYNC.DEFER_BLOCKING 0x0 ;  /* 0x0000000000007b1d */ /* 0x000fe20000010000 */
[----:B------:R-:W-:-:S02]  /*9090*/  IMAD.IADD R5, R54, 0x1, R5 ;  /* 0x0000000136057824 */ /* 0x000fc400078e0205 */
[----:B------:R-:W-:Y:S02]  /*90a0*/  IMAD.IADD R7, R60, 0x1, R7 ;  /* 0x000000013c077824 */ /* 0x000fe400078e0207 */
[----:B------:R-:W-:Y:S01]  /*90b0*/  IMAD.IADD R49, R64, 0x1, R49 ;  /* 0x0000000140317824 */ /* 0x000fe200078e0231 */
[----:B------:R-:W-:Y:S01]  /*90c0*/  @!P1 STS [R52+0x7200], R87 ;  /* 0x0072005734009388 */ /* 0x000fe20000000800 */
[----:B------:R-:W-:Y:S01]  /*90d0*/  IMAD.IADD R109, R68, 0x1, R109 ;  /* 0x00000001446d7824 */ /* 0x000fe200078e026d */
[----:B------:R-:W-:Y:S01]  /*90e0*/  LEA R5, R5, UR4, 0x3 ;  /* 0x0000000405057c11 */ /* 0x000fe2000f8e18ff */
[----:B------:R-:W-:Y:S01]  /*90f0*/  BAR.SYNC.DEFER_BLOCKING 0x0 ;  /* 0x0000000000007b1d */ /* 0x000fe20000010000 */
[----:B------:R-:W-:Y:S01]  /*9100*/  IMAD.IADD R111, R72, 0x1, R111 ;  /* 0x00000001486f7824 */ /* 0x000fe200078e026f */
[----:B------:R-:W-:Y:S01]  /*9110*/  LEA R7, R7, UR4, 0x3 ;  /* 0x0000000407077c11 */ /* 0x000fe2000f8e18ff */
[----:B------:R-:W-:Y:S01]  /*9120*/  IMAD.IADD R113, R76, 0x1, R113 ;  /* 0x000000014c717824 */ /* 0x000fe200078e0271 */
[----:B------:R-:W-:Y:S01]  /*9130*/  LEA R49, R49, UR4, 0x3 ;  /* 0x0000000431317c11 */ /* 0x000fe2000f8e18ff */
[----:B------:R-:W-:Y:S01]  /*9140*/  IMAD.IADD R115, R80, 0x1, R115 ;  /* 0x0000000150737824 */ /* 0x000fe200078e0273 */
[----:B------:R-:W-:Y:S01]  /*9150*/  LEA R109, R109, UR4, 0x3 ;  /* 0x000000046d6d7c11 */ /* 0x000fe2000f8e18ff */
[----:B------:R-:W-:Y:S01]  /*9160*/  IMAD.IADD R117, R84, 0x1, R117 ;  /* 0x0000000154757824 */ /* 0x000fe200078e0275 */
[----:B------:R-:W-:Y:S01]  /*9170*/  LEA R111, R111, UR4, 0x3 ;  /* 0x000000046f6f7c11 */ /* 0x000fe2000f8e18ff */
[----:B--2---:R-:W-:Y:S01]  /*9180*/  IMAD.IADD R88, R89, 0x1, R88 ;  /* 0x0000000159587824 */ /* 0x004fe200078e0258 */
[----:B------:R-:W-:Y:S01]  /*9190*/  LEA R113, R113, UR4, 0x3 ;  /* 0x0000000471717c11 */ /* 0x000fe2000f8e18ff */
[----:B---3--:R-:W-:Y:S01]  /*91a0*/  IMAD.IADD R90, R91, 0x1, R90 ;  /* 0x000000015b5a7824 */ /* 0x008fe200078e025a */
[----:B------:R-:W-:Y:S01]  /*91b0*/  LEA R115, R115, UR4, 0x3 ;  /* 0x0000000473737c11 */ /* 0x000fe2000f8e18ff */
[----:B----4-:R-:W-:Y:S01]  /*91c0*/  IMAD.IADD R92, R93, 0x1, R92 ;  /* 0x000000015d5c7824 */ /* 0x010fe200078e025c */
[----:B------:R-:W-:Y:S01]  /*91d0*/  LEA R117, R117, UR4, 0x3 ;  /* 0x0000000475757c11 */ /* 0x000fe2000f8e18ff */
[----:B-----5:R-:W-:Y:S01]  /*91e0*/  IMAD.IADD R94, R95, 0x1, R94 ;  /* 0x000000015f5e7824 */ /* 0x020fe200078e025e */
[----:B0-----:R-:W-:Y:S01]  /*91f0*/  LEA R3, R86, UR4, 0x3 ;  /* 0x0000000456037c11 */ /* 0x001fe2000f8e18ff */
[----:B------:R-:W-:-:S02]  /*9200*/  IMAD.IADD R96, R97, 0x1, R96 ;  /* 0x0000000161607824 */ /* 0x000fc400078e0260 */
[----:B------:R-:W-:Y:S01]  /*9210*/  IMAD.IADD R98, R99, 0x1, R98 ;  /* 0x0000000163627824 */ /* 0x000fe200078e0262 */
[----:B------:R0:W-:Y:S04]  /*9220*/  STS.64 [R5], R46 ;  /* 0x0000002e05007388 */ /* 0x0001e80000000a00 */
[----:B------:R1:W-:Y:S01]  /*9230*/  STS.64 [R7], R44 ;  /* 0x0000002c07007388 */ /* 0x0003e20000000a00 */
[----:B------:R-:W-:-:S03]  /*9240*/  IMAD.IADD R100, R101, 0x1, R100 ;  /* 0x0000000165647824 */ /* 0x000fc600078e0264 */
[----:B------:R2:W-:Y:S01]  /*9250*/  STS.64 [R49], R42 ;  /* 0x0000002a31007388 */ /* 0x0005e20000000a00 */
[----:B------:R-:W-:-:S03]  /*9260*/  IMAD.IADD R102, R103, 0x1, R102 ;  /* 0x0000000167667824 */ /* 0x000fc600078e0266 */
[----:B------:R3:W-:Y:S01]  /*9270*/  STS.64 [R109], R40 ;  /* 0x000000286d007388 */ /* 0x0007e20000000a00 */
[----:B0-----:R-:W-:-:S03]  /*9280*/  LEA R5, R88, UR4, 0x3 ;  /* 0x0000000458057c11 */ /* 0x001fc6000f8e18ff */
[----:B------:R-:W-:Y:S01]  /*9290*/  STS.64 [R111], R38 ;  /* 0x000000266f007388 */ /* 0x000fe20000000a00 */
[----:B-1----:R-:W-:Y:S01]  /*92a0*/  LEA R7, R90, UR4, 0x3 ;  /* 0x000000045a077c11 */ /* 0x002fe2000f8e18ff */
[----:B------:R-:W-:Y:S02]  /*92b0*/  IMAD.IADD R104, R105, 0x1, R104 ;  /* 0x0000000169687824 */ /* 0x000fe400078e0268 */
[----:B------:R0:W-:Y:S01]  /*92c0*/  STS.64 [R113], R36 ;  /* 0x0000002471007388 */ /* 0x0001e20000000a00 */
[----:B--2---:R-:W-:Y:S01]  /*92d0*/  LEA R43, R94, UR4, 0x3 ;  /* 0x000000045e2b7c11 */ /* 0x004fe2000f8e18ff */
[----:B------:R-:W-:Y:S02]  /*92e0*/  IMAD.IADD R106, R107, 0x1, R106 ;  /* 0x000000016b6a7824 */ /* 0x000fe400078e026a */
[----:B------:R1:W-:Y:S01]  /*92f0*/  STS.64 [R115], R34 ;  /* 0x0000002273007388 */ /* 0x0003e20000000a00 */
[----:B---3--:R-:W-:Y:S02]  /*9300*/  LEA R41, R92, UR4, 0x3 ;  /* 0x000000045c297c11 */ /* 0x008fe4000f8e18ff */
[----:B------:R-:W-:Y:S01]  /*9310*/  LEA R45, R96, UR4, 0x3 ;  /* 0x00000004602d7c11 */ /* 0x000fe2000f8e18ff */
[----:B------:R2:W-:Y:S04]  /*9320*/  STS.64 [R117], R32 ;  /* 0x0000002075007388 */ /* 0x0005e80000000a00 */
[----:B------:R3:W-:Y:S01]  /*9330*/  STS.64 [R3], R30 ;  /* 0x0000001e03007388 */ /* 0x0007e20000000a00 */
[----:B0-----:R-:W-:-:S03]  /*9340*/  LEA R37, R104, UR4, 0x3 ;  /* 0x0000000468257c11 */ /* 0x001fc6000f8e18ff */
[----:B------:R-:W-:Y:S01]  /*9350*/  STS.64 [R5], R28 ;  /* 0x0000001c05007388 */ /* 0x000fe20000000a00 */
[----:B-1----:R-:W-:-:S03]  /*9360*/  LEA R35, R102, UR4, 0x3 ;  /* 0x0000000466237c11 */ /* 0x002fc6000f8e18ff */
[----:B------:R-:W-:Y:S01]  /*9370*/  STS.64 [R7], R26 ;  /* 0x0000001a07007388 */ /* 0x000fe20000000a00 */
[----:B--2---:R-:W-:Y:S02]  /*9380*/  LEA R33, R100, UR4, 0x3 ;  /* 0x0000000464217c11 */ /* 0x004fe4000f8e18ff */
[----:B---3--:R-:W-:Y:S01]  /*9390*/  LEA R3, R98, UR4, 0x3 ;  /* 0x0000000462037c11 */ /* 0x008fe2000f8e18ff */
[----:B------:R-:W-:Y:S01]  /*93a0*/  STS.64 [R41], R24 ;  /* 0x0000001829007388 */ /* 0x000fe20000000a00 */
[----:B------:R-:W-:-:S03]  /*93b0*/  LEA R39, R106, UR4, 0x3 ;  /* 0x000000046a277c11 */ /* 0x000fc6000f8e18ff */
[----:B------:R-:W-:Y:S04]  /*93c0*/  STS.64 [R43], R22 ;  /* 0x000000162b007388 */ /* 0x000fe80000000a00 */
[----:B------:R-:W-:Y:S04]  /*93d0*/  STS.64 [R45], R20 ;  /* 0x000000142d007388 */ /* 0x000fe80000000a00 */
[----:B------:R0:W-:Y:S04]  /*93e0*/  STS.64 [R3], R18 ;  /* 0x0000001203007388 */ /* 0x0001e80000000a00 */
        /* <DEDUP_REMOVED lines=8> */
[----:B------:R-:W4:Y:S01]  /*9470*/  LDS.64 R30, [R50+0x1200] ;  /* 0x00120000321e7984 */ /* 0x000f220000000a00 */
[----:B------:R-:W-:-:S02]  /*9480*/  ISETP.GE.AND P0, PT, R79, R0, PT ;  /* 0x000000004f00720c */ /* 0x000fc40003f06270 */
[-C--:B------:R-:W-:Y:S01]  /*9490*/  ISETP.GE.AND P1, PT, R81, R0.reuse, PT ;  /* 0x000000005100720c */ /* 0x080fe20003f26270 */
[----:B------:R-:W-:Y:S01]  /*94a0*/  LDS.64 R14, [R50+0x1e00] ;  /* 0x001e0000320e7984 */ /* 0x000fe20000000a00 */
[-C--:B------:R-:W-:Y:S02]  /*94b0*/  ISETP.GE.AND P2, PT, R83, R0.reuse, PT ;  /* 0x000000005300720c */ /* 0x080fe40003f46270 */
[----:B------:R-:W-:Y:S01]  /*94c0*/  ISETP.GE.AND P5, PT, R85, R0, PT ;  /* 0x000000005500720c */ /* 0x000fe20003fa6270 */
[----:B------:R-:W-:Y:S04]  /*94d0*/  LDS.64 R16, [R50+0x1800] ;  /* 0x0018000032107984 */ /* 0x000fe80000000a00 */
[----:B------:R-:W-:Y:S02]  /*94e0*/  LDS.64 R12, [R50+0x2400] ;  /* 0x00240000320c7984 */ /* 0x000fe40000000a00 */
[----:B0-----:R-:W0:Y:S02]  /*94f0*/  @!P0 LDC.64 R18, c[0x0][0x388] ;  /* 0x0000e200ff128b82 */ /* 0x001e240000000a00 */
[----:B------:R-:W-:Y:S04]  /*9500*/  LDS.64 R8, [R50+0x2a00] ;  /* 0x002a000032087984 */ /* 0x000fe80000000a00 */
[----:B------:R-:W-:Y:S02]  /*9510*/  LDS.64 R6, [R50+0x3000] ;  /* 0x0030000032067984 */ /* 0x000fe40000000a00 */
[----:B------:R-:W5:Y:S01]  /*9520*/  @!P1 LDC.64 R24, c[0x0][0x388] ;  /* 0x0000e200ff189b82 */ /* 0x000f620000000a00 */
[----:B-1----:R-:W-:-:S07]  /*9530*/  SHF.R.U64 R2, R20, UR13, R21 ;  /* 0x0000000d14027c19 */ /* 0x002fce0008001215 */
[----:B------:R-:W1:Y:S01]  /*9540*/  @!P2 LDC.64 R28, c[0x0][0x388] ;  /* 0x0000e200ff1cab82 */ /* 0x000e620000000a00 */
[----:B--2---:R-:W-:Y:S02]  /*9550*/  SHF.R.U64 R3, R22, UR13, R23 ;  /* 0x0000000d16037c19 */ /* 0x004fe40008001217 */
[----:B------:R-:W-:Y:S02]  /*9560*/  @!P0 LOP3.LUT R2, R2, UR5, RZ, 0xc0, !PT ;  /* 0x0000000502028c12 */ /* 0x000fe4000f8ec0ff */
[----:B---3--:R-:W-:Y:S02]  /*9570*/  SHF.R.U64 R4, R26, UR13, R27 ;  /* 0x0000000d1a047c19 */ /* 0x008fe4000800121b */
[----:B------:R-:W-:Y:S01]  /*9580*/  @!P1 LOP3.LUT R3, R3, UR5, RZ, 0xc0, !PT ;  /* 0x0000000503039c12 */ /* 0x000fe2000f8ec0ff */
[----:B------:R-:W2:Y:S01]  /*9590*/  @!P5 LDC.64 R32, c[0x0][0x388] ;  /* 0x0000e200ff20db82 */ /* 0x000ea20000000a00 */
[----:B----4-:R-:W-:Y:S02]  /*95a0*/  SHF.R.U64 R5, R30, UR13, R31 ;  /* 0x0000000d1e057c19 */ /* 0x010fe4000800121f */
[----:B------:R-:W-:-:S02]  /*95b0*/  @!P2 LOP3.LUT R4, R4, UR5, RZ, 0xc0, !PT ;  /* 0x000000050404ac12 */ /* 0x000fc4000f8ec0ff */
[----:B------:R-:W-:Y:S02]  /*95c0*/  @!P0 LEA R2, R2, UR4, 0x2 ;  /* 0x0000000402028c11 */ /* 0x000fe4000f8e10ff */
[----:B------:R-:W-:Y:S02]  /*95d0*/  @!P5 LOP3.LUT R5, R5, UR5, RZ, 0xc0, !PT ;  /* 0x000000050505dc12 */ /* 0x000fe4000f8ec0ff */
[----:B------:R-:W-:Y:S01]  /*95e0*/  @!P1 LEA R3, R3, UR4, 0x2 ;  /* 0x0000000403039c11 */ /* 0x000fe2000f8e10ff */
[----:B------:R-:W3:Y:S01]  /*95f0*/  @!P0 LDS R10, [R2+0x7200] ;  /* 0x00720000020a8984 */ /* 0x000ee20000000800 */
[----:B------:R-:W-:Y:S02]  /*9600*/  @!P2 LEA R4, R4, UR4, 0x2 ;  /* 0x000000040404ac11 */ /* 0x000fe4000f8e10ff */
[----:B------:R-:W-:Y:S01]  /*9610*/  @!P5 LEA R35, R5, UR4, 0x2 ;  /* 0x000000040523dc11 */ /* 0x000fe2000f8e10ff */
[----:B------:R-:W4:Y:S04]  /*9620*/  @!P1 LDS R34, [R3+0x7200] ;  /* 0x0072000003229984 */ /* 0x000f280000000800 */
[----:B------:R-:W5:Y:S04]  /*9630*/  @!P2 LDS R36, [R4+0x7200] ;  /* 0x007200000424a984 */ /* 0x000f680000000800 */
[----:B------:R-:W1:Y:S04]  /*9640*/  @!P5 LDS R38, [R35+0x7200] ;  /* 0x007200002326d984 */ /* 0x000e680000000800 */
[----:B------:R-:W2:Y:S04]  /*9650*/  LDS.64 R4, [R50+0x3600] ;  /* 0x0036000032047984 */ /* 0x000ea80000000a00 */
[----:B------:R-:W2:Y:S01]  /*9660*/  LDS.64 R2, [R50+0x3c00] ;  /* 0x003c000032027984 */ /* 0x000ea20000000a00 */
[----:B------:R-:W-:-:S02]  /*9670*/  ISETP.GE.AND P4, PT, R75, R0, PT ;  /* 0x000000004b00720c */ /* 0x000fc40003f86270 */
[-C--:B------:R-:W-:Y:S02]  /*9680*/  ISETP.GE.AND P3, PT, R77, R0.reuse, PT ;  /* 0x000000004d00720c */ /* 0x080fe40003f66270 */
[----:B------:R-:W-:Y:S01]  /*9690*/  ISETP.GE.AND P6, PT, R73, R0, PT ;  /* 0x000000004900720c */ /* 0x000fe20003fc6270 */
[----:B---3--:R-:W-:Y:S02]  /*96a0*/  @!P0 IMAD.IADD R79, R10, 0x1, R79 ;  /* 0x000000010a4f8824 */ /* 0x008fe400078e024f */
[----:B----4-:R-:W-:Y:S02]  /*96b0*/  @!P1 IMAD.IADD R81, R81, 0x1, R34 ;  /* 0x0000000151519824 */ /* 0x010fe400078e0222 */
[----:B0-----:R-:W-:Y:S01]  /*96c0*/  @!P0 IMAD.WIDE.U32 R18, R79, 0x8, R18 ;  /* 0x000000084f128825 */ /* 0x001fe200078e0012 */
[----:B------:R-:W-:-:S03]  /*96d0*/  SHF.R.U64 R34, R14, UR13, R15 ;  /* 0x0000000d0e227c19 */ /* 0x000fc6000800120f */
[----:B-----5:R-:W-:Y:S02]  /*96e0*/  @!P2 IMAD.IADD R83, R83, 0x1, R36 ;  /* 0x000000015353a824 */ /* 0x020fe400078e0224 */
[----:B-1----:R-:W-:Y:S02]  /*96f0*/  @!P5 IMAD.IADD R85, R85, 0x1, R38 ;  /* 0x000000015555d824 */ /* 0x002fe400078e0226 */
[----:B------:R-:W-:Y:S01]  /*9700*/  @!P1 IMAD.WIDE.U32 R24, R81, 0x8, R24 ;  /* 0x0000000851189825 */ /* 0x000fe200078e0018 */
[----:B------:R0:W-:Y:S01]  /*9710*/  @!P0 STG.E.64 desc[UR10][R18.64], R20 ;  /* 0x0000001412008986 */ /* 0x0001e2000c101b0a */
[----:B------:R-:W-:Y:S01]  /*9720*/  SHF.R.U64 R10, R16, UR13, R17 ;  /* 0x0000000d100a7c19 */ /* 0x000fe20008001211 */
[----:B------:R-:W1:Y:S01]  /*9730*/  @!P6 LDC.64 R36, c[0x0][0x388] ;  /* 0x0000e200ff24eb82 */ /* 0x000e620000000a00 */
[----:B------:R-:W-:Y:S01]  /*9740*/  @!P2 IMAD.WIDE.U32 R28, R83, 0x8, R28 ;  /* 0x00000008531ca825 */ /* 0x000fe200078e001c */
[----:B------:R-:W-:Y:S03]  /*9750*/  @!P1 STG.E.64 desc[UR10][R24.64], R22 ;  /* 0x0000001618009986 */ /* 0x000fe6000c101b0a */
[----:B--2---:R-:W-:Y:S01]  /*9760*/  @!P5 IMAD.WIDE.U32 R32, R85, 0x8, R32 ;  /* 0x000000085520d825 */ /* 0x004fe200078e0020 */
[----:B------:R-:W-:Y:S01]  /*9770*/  @!P2 STG.E.64 desc[UR10][R28.64], R26 ;  /* 0x0000001a1c00a986 */ /* 0x000fe2000c101b0a */
[----:B0-----:R-:W-:-:S03]  /*9780*/  @!P4 LOP3.LUT R18, R34, UR5, RZ, 0xc0, !PT ;  /* 0x000000052212cc12 */ /* 0x001fc6000f8ec0ff */
[----:B------:R0:W-:Y:S01]  /*9790*/  @!P5 STG.E.64 desc[UR10][R32.64], R30 ;  /* 0x0000001e2000d986 */ /* 0x0001e2000c101b0a */
[-C--:B------:R-:W-:Y:S01]  /*97a0*/  ISETP.GE.AND P5, PT, R71, R0.reuse, PT ;  /* 0x000000004700720c */ /* 0x080fe20003fa6270 */
[----:B------:R-:W2:Y:S01]  /*97b0*/  @!P4 LDC.64 R34, c[0x0][0x388] ;  /* 0x0000e200ff22cb82 */ /* 0x000ea20000000a00 */
[----:B------:R-:W-:Y:S01]  /*97c0*/  @!P4 LEA R18, R18, UR4, 0x2 ;  /* 0x000000041212cc11 */ /* 0x000fe2000f8e10ff */
[----:B------:R-:W-:Y:S01]  /*97d0*/  LDS.64 R26, [R50+0x4200] ;  /* 0x00420000321a7984 */ /* 0x000fe20000000a00 */
[-C--:B------:R-:W-:Y:S02]  /*97e0*/  ISETP.GE.AND P0, PT, R69, R0.reuse, PT ;  /* 0x000000004500720c */ /* 0x080fe40003f06270 */
[-C--:B------:R-:W-:Y:S01]  /*97f0*/  ISETP.GE.AND P1, PT, R67, R0.reuse, PT ;  /* 0x000000004300720c */ /* 0x080fe20003f26270 */
[----:B------:R-:W3:Y:S01]  /*9800*/  @!P4 LDS R22, [R18+0x7200] ;  /* 0x007200001216c984 */ /* 0x000ee20000000800 */
[----:B------:R-:W-:Y:S02]  /*9810*/  ISETP.GE.AND P2, PT, R65, R0, PT ;  /* 0x000000004100720c */ /* 0x000fe40003f46270 */
[----:B------:R-:W-:Y:S01]  /*9820*/  @!P3 LOP3.LUT R10, R10, UR5, RZ, 0xc0, !PT ;  /* 0x000000050a0abc12 */ /* 0x000fe2000f8ec0ff */
[----:B------:R-:W-:Y:S01]  /*9830*/  LDS.64 R28, [R50+0x4800] ;  /* 0x00480000321c7984 */ /* 0x000fe20000000a00 */
[----:B------:R-:W-:Y:S01]  /*9840*/  SHF.R.U64 R19, R12, UR13, R13 ;  /* 0x0000000d0c137c19 */ /* 0x000fe2000800120d */
[----:B0-----:R-:W0:Y:S01]  /*9850*/  @!P3 LDC.64 R32, c[0x0][0x388] ;  /* 0x0000e200ff20bb82 */ /* 0x001e220000000a00 */
[----:B------:R-:W-:-:S02]  /*9860*/  @!P3 LEA R10, R10, UR4, 0x2 ;  /* 0x000000040a0abc11 */ /* 0x000fc4000f8e10ff */
[----:B------:R-:W-:Y:S02]  /*9870*/  SHF.R.U64 R20, R8, UR13, R9 ;  /* 0x0000000d08147c19 */ /* 0x000fe40008001209 */
[----:B------:R-:W-:Y:S02]  /*9880*/  SHF.R.U64 R21, R6, UR13, R7 ;  /* 0x0000000d06157c19 */ /* 0x000fe40008001207 */
[----:B------:R-:W-:Y:S01]  /*9890*/  @!P6 LOP3.LUT R19, R19, UR5, RZ, 0xc0, !PT ;  /* 0x000000051313ec12 */ /* 0x000fe2000f8ec0ff */
[----:B------:R-:W4:Y:S01]  /*98a0*/  @!P3 LDS R10, [R10+0x7200] ;  /* 0x007200000a0ab984 */ /* 0x000f220000000800 */
[----:B------:R-:W-:Y:S01]  /*98b0*/  SHF.R.U64 R23, R4, UR13, R5 ;  /* 0x0000000d04177c19 */ /* 0x000fe20008001205 */
[----:B------:R-:W5:Y:S01]  /*98c0*/  @!P5 LDC.64 R38, c[0x0][0x388] ;  /* 0x0000e200ff26db82 */ /* 0x000f620000000a00 */
[----:B------:R-:W-:Y:S02]  /*98d0*/  SHF.R.U64 R24, R2, UR13, R3 ;  /* 0x0000000d02187c19 */ /* 0x000fe40008001203 */
[----:B------:R-:W-:-:S02]  /*98e0*/  @!P5 LOP3.LUT R20, R20, UR5, RZ, 0xc0, !PT ;  /* 0x000000051414dc12 */ /* 0x000fc4000f8ec0ff */
[----:B------:R-:W-:Y:S02]  /*98f0*/  @!P6 LEA R19, R19, UR4, 0x2 ;  /* 0x000000041313ec11 */ /* 0x000fe4000f8e10ff */
[----:B------:R-:W-:Y:S01]  /*9900*/  @!P0 LOP3.LUT R21, R21, UR5, RZ, 0xc0, !PT ;  /* 0x0000000515158c12 */ /* 0x000fe2000f8ec0ff */
[----:B------:R-:W5:Y:S01]  /*9910*/  @!P0 LDC.64 R40, c[0x0][0x388] ;  /* 0x0000e200ff288b82 */ /* 0x000f620000000a00 */
[----:B------:R-:W-:Y:S01]  /*9920*/  @!P1 LOP3.LUT R23, R23, UR5, RZ, 0xc0, !PT ;  /* 0x0000000517179c12 */ /* 0x000fe2000f8ec0ff */
[----:B------:R-:W1:Y:S01]  /*9930*/  @!P6 LDS R46, [R19+0x7200] ;  /* 0x00720000132ee984 */ /* 0x000e620000000800 */
[----:B------:R-:W-:Y:S02]  /*9940*/  @!P2 LOP3.LUT R24, R24, UR5, RZ, 0xc0, !PT ;  /* 0x000000051818ac12 */ /* 0x000fe4000f8ec0ff */
[----:B------:R-:W-:Y:S01]  /*9950*/  @!P5 LEA R20, R20, UR4, 0x2 ;  /* 0x000000041414dc11 */ /* 0x000fe2000f8e10ff */
[----:B------:R-:W-:Y:S01]  /*9960*/  LDS.64 R18, [R50+0x5400] ;  /* 0x0054000032127984 */ /* 0x000fe20000000a00 */
[----:B------:R-:W-:Y:S01]  /*9970*/  @!P0 LEA R21, R21, UR4, 0x2 ;  /* 0x0000000415158c11 */ /* 0x000fe2000f8e10ff */
[----:B------:R-:W5:Y:S01]  /*9980*/  @!P1 LDC.64 R42, c[0x0][0x388] ;  /* 0x0000e200ff2a9b82 */ /* 0x000f620000000a00 */
[----:B------:R-:W-:Y:S01]  /*9990*/  @!P1 LEA R23, R23, UR4, 0x2 ;  /* 0x0000000417179c11 */ /* 0x000fe2000f8e10ff */
[----:B------:R-:W2:Y:S01]  /*99a0*/  @!P5 LDS R48, [R20+0x7200] ;  /* 0x007200001430d984 */ /* 0x000ea20000000800 */
[----:B------:R-:W-:-:S03]  /*99b0*/  @!P2 LEA R30, R24, UR4, 0x2 ;  /* 0x00000004181eac11 */ /* 0x000fc6000f8e10ff */
[----:B------:R-:W5:Y:S01]  /*99c0*/  @!P0 LDS R52, [R21+0x7200] ;  /* 0x0072000015348984 */ /* 0x000f620000000800 */
[----:B---3--:R-:W-:Y:S01]  /*99d0*/  @!P4 IMAD.IADD R75, R75, 0x1, R22 ;  /* 0x000000014b4bc824 */ /* 0x008fe200078e0216 */
[----:B------:R-:W3:Y:S02]  /*99e0*/  @!P2 LDC.64 R44, c[0x0][0x388] ;  /* 0x0000e200ff2cab82 */ /* 0x000ee40000000a00 */
[----:B------:R-:W5:Y:S04]  /*99f0*/  @!P1 LDS R54, [R23+0x7200] ;  /* 0x0072000017369984 */ /* 0x000f680000000800 */
[----:B------:R-:W3:Y:S04]  /*9a00*/  @!P2 LDS R56, [R30+0x7200] ;  /* 0x007200001e38a984 */ /* 0x000ee80000000800 */
[----:B------:R-:W3:Y:S04]  /*9a10*/  LDS.64 R24, [R50+0x4e00] ;  /* 0x004e000032187984 */ /* 0x000ee80000000a00 */
[----:B------:R-:W3:Y:S04]  /*9a20*/  LDS.64 R20, [R50+0x5a00] ;  /* 0x005a000032147984 */ /* 0x000ee80000000a00 */
[----:B------:R-:W3:Y:S04]  /*9a30*/  LDS.64 R22, [R50+0x6000] ;  /* 0x0060000032167984 */ /* 0x000ee80000000a00 */
[----:B------:R-:W3:Y:S01]  /*9a40*/  LDS.64 R30, [R50+0x6600] ;  /* 0x00660000321e7984 */ /* 0x000ee20000000a00 */
[----:B----4-:R-:W-:-:S02]  /*9a50*/  @!P3 IMAD.IADD R77, R77, 0x1, R10 ;  /* 0x000000014d4db824 */ /* 0x010fc400078e020a */
[----:B-1----:R-:W-:Y:S02]  /*9a60*/  @!P6 IMAD.IADD R73, R73, 0x1, R46 ;  /* 0x000000014949e824 */ /* 0x002fe400078e022e */
[----:B0-----:R-:W-:-:S04]  /*9a70*/  @!P3 IMAD.WIDE.U32 R32, R77, 0x8, R32 ;  /* 0x000000084d20b825 */ /* 0x001fc800078e0020 */
[----:B--2---:R-:W-:Y:S01]  /*9a80*/  @!P4 IMAD.WIDE.U32 R34, R75, 0x8, R34 ;  /* 0x000000084b22c825 */ /* 0x004fe200078e0022 */
[----:B------:R0:W-:Y:S01]  /*9a90*/  @!P3 STG.E.64 desc[UR10][R32.64], R16 ;  /* 0x000000102000b986 */ /* 0x0001e2000c101b0a */
[----:B------:R-:W-:Y:S02]  /*9aa0*/  ISETP.GE.AND P3, PT, R55, R0, PT ;  /* 0x000000003700720c */ /* 0x000fe40003f66270 */
[----:B------:R-:W-:Y:S02]  /*9ab0*/  @!P5 IMAD.IADD R71, R71, 0x1, R48 ;  /* 0x000000014747d824 */ /* 0x000fe400078e0230 */
[----:B------:R-:W-:-:S04]  /*9ac0*/  @!P6 IMAD.WIDE.U32 R36, R73, 0x8, R36 ;  /* 0x000000084924e825 */ /* 0x000fc800078e0024 */
[----:B-----5:R-:W-:Y:S02]  /*9ad0*/  @!P0 IMAD.IADD R69, R69, 0x1, R52 ;  /* 0x0000000145458824 */ /* 0x020fe400078e0234 */
[----:B------:R-:W-:Y:S02]  /*9ae0*/  @!P1 IMAD.IADD R67, R67, 0x1, R54 ;  /* 0x0000000143439824 */ /* 0x000fe400078e0236 */
[----:B---3--:R-:W-:Y:S01]  /*9af0*/  @!P2 IMAD.IADD R65, R65, 0x1, R56 ;  /* 0x000000014141a824 */ /* 0x008fe200078e0238 */
[----:B------:R-:W-:Y:S01]  /*9b00*/  @!P4 STG.E.64 desc[UR10][R34.64], R14 ;  /* 0x0000000e2200c986 */ /* 0x000fe2000c101b0a */
[----:B------:R-:W-:-:S03]  /*9b10*/  @!P5 IMAD.WIDE.U32 R38, R71, 0x8, R38 ;  /* 0x000000084726d825 */ /* 0x000fc600078e0026 */
[----:B------:R1:W-:Y:S01]  /*9b20*/  @!P6 STG.E.64 desc[UR10][R36.64], R12 ;  /* 0x0000000c2400e986 */ /* 0x0003e2000c101b0a */
[----:B------:R-:W-:Y:S01]  /*9b30*/  @!P0 IMAD.WIDE.U32 R40, R69, 0x8, R40 ;  /* 0x0000000845288825 */ /* 0x000fe200078e0028 */
[----:B------:R-:W-:-:S03]  /*9b40*/  ISETP.GE.AND P6, PT, R51, R0, PT ;  /* 0x000000003300720c */ /* 0x000fc60003fc6270 */
[----:B------:R-:W-:Y:S01]  /*9b50*/  @!P1 IMAD.WIDE.U32 R42, R67, 0x8, R42 ;  /* 0x00000008432a9825 */ /* 0x000fe200078e002a */
[----:B------:R2:W-:Y:S03]  /*9b60*/  @!P5 STG.E.64 desc[UR10][R38.64], R8 ;  /* 0x000000082600d986 */ /* 0x0005e6000c101b0a */
[----:B0-----:R-:W-:Y:S01]  /*9b70*/  @!P2 IMAD.WIDE.U32 R16, R65, 0x8, R44 ;  /* 0x000000084110a825 */ /* 0x001fe200078e002c */
[-C--:B------:R-:W-:Y:S01]  /*9b80*/  ISETP.GE.AND P4, PT, R53, R0.reuse, PT ;  /* 0x000000003500720c */ /* 0x080fe20003f86270 */
[----:B------:R0:W-:Y:S01]  /*9b90*/  @!P0 STG.E.64 desc[UR10][R40.64], R6 ;  /* 0x0000000628008986 */ /* 0x0001e2000c101b0a */
[-C--:B------:R-:W-:Y:S02]  /*9ba0*/  ISETP.GE.AND P5, PT, R59, R0.reuse, PT ;  /* 0x000000003b00720c */ /* 0x080fe40003fa6270 */
[----:B-1----:R-:W-:Y:S01]  /*9bb0*/  SHF.R.U64 R12, R26, UR13, R27 ;  /* 0x0000000d1a0c7c19 */ /* 0x002fe2000800121b */
[----:B------:R-:W-:Y:S01]  /*9bc0*/  @!P1 STG.E.64 desc[UR10][R42.64], R4 ;  /* 0x000000042a009986 */ /* 0x000fe2000c101b0a */
[----:B------:R-:W-:-:S03]  /*9bd0*/  ISETP.GE.AND P1, PT, R63, R0, PT ;  /* 0x000000003f00720c */ /* 0x000fc60003f26270 */
[----:B------:R1:W-:Y:S01]  /*9be0*/  @!P2 STG.E.64 desc[UR10][R16.64], R2 ;  /* 0x000000021000a986 */ /* 0x0003e2000c101b0a */
[-C--:B------:R-:W-:Y:S02]  /*9bf0*/  ISETP.GE.AND P2, PT, R57, R0.reuse, PT ;  /* 0x000000003900720c */ /* 0x080fe40003f46270 */
[----:B------:R-:W-:Y:S01]  /*9c00*/  ISETP.GE.AND P0, PT, R61, R0, PT ;  /* 0x000000003d00720c */ /* 0x000fe20003f06270 */
[----:B------:R-:W-:Y:S01]  /*9c10*/  LDS.64 R16, [R50+0x6c00] ;  /* 0x006c000032107984 */ /* 0x000fe20000000a00 */
[----:B--2---:R-:W-:Y:S02]  /*9c20*/  @!P3 LOP3.LUT R8, R12, UR5, RZ, 0xc0, !PT ;  /* 0x000000050c08bc12 */ /* 0x004fe4000f8ec0ff */
[----:B0-----:R-:W-:Y:S02]  /*9c30*/  SHF.R.U64 R6, R24, UR13, R25 ;  /* 0x0000000d18067c19 */ /* 0x001fe40008001219 */
[----:B------:R-:W-:Y:S01]  /*9c40*/  SHF.R.U64 R10, R28, UR13, R29 ;  /* 0x0000000d1c0a7c19 */ /* 0x000fe2000800121d */
[----:B------:R-:W0:Y:S01]  /*9c50*/  @!P1 LDC.64 R14, c[0x0][0x388] ;  /* 0x0000e200ff0e9b82 */ /* 0x000e220000000a00 */
[----:B------:R-:W-:-:S02]  /*9c60*/  @!P3 LEA R8, R8, UR4, 0x2 ;  /* 0x000000040808bc11 */ /* 0x000fc4000f8e10ff */
[----:B------:R-:W-:Y:S02]  /*9c70*/  SHF.R.U64 R9, R18, UR13, R19 ;  /* 0x0000000d12097c19 */ /* 0x000fe40008001213 */
[----:B-1----:R-:W-:Y:S02]  /*9c80*/  @!P6 LOP3.LUT R2, R6, UR5, RZ, 0xc0, !PT ;  /* 0x000000050602ec12 */ /* 0x002fe4000f8ec0ff */
[----:B------:R-:W-:Y:S01]  /*9c90*/  SHF.R.U64 R3, R20, UR13, R21 ;  /* 0x0000000d14037c19 */ /* 0x000fe20008001215 */
[----:B------:R-:W1:Y:S01]  /*9ca0*/  @!P2 LDC.64 R12, c[0x0][0x388] ;  /* 0x0000e200ff0cab82 */ /* 0x000e620000000a00 */
[----:B------:R-:W-:Y:S02]  /*9cb0*/  @!P4 LOP3.LUT R4, R10, UR5, RZ, 0xc0, !PT ;  /* 0x000000050a04cc12 */ /* 0x000fe4000f8ec0ff */
[----:B------:R-:W-:Y:S01]  /*9cc0*/  SHF.R.U64 R5, R22, UR13, R23 ;  /* 0x0000000d16057c19 */ /* 0x000fe20008001217 */
[----:B------:R2:W3:Y:S01]  /*9cd0*/  @!P3 LDS R10, [R8+0x7200] ;  /* 0x00720000080ab984 */ /* 0x0004e20000000800 */
[----:B------:R-:W-:-:S02]  /*9ce0*/  SHF.R.U64 R7, R30, UR13, R31 ;  /* 0x0000000d1e077c19 */ /* 0x000fc4000800121f */
[----:B------:R-:W-:Y:S02]  /*9cf0*/  @!P6 LEA R6, R2, UR4, 0x2 ;  /* 0x000000040206ec11 */ /* 0x000fe4000f8e10ff */
[----:B------:R-:W-:Y:S02]  /*9d00*/  @!P5 LOP3.LUT R2, R9, UR5, RZ, 0xc0, !PT ;  /* 0x000000050902dc12 */ /* 0x000fe4000f8ec0ff */
[----:B------:R-:W-:Y:S01]  /*9d10*/  @!P2 LOP3.LUT R3, R3, UR5, RZ, 0xc0, !PT ;  /* 0x000000050303ac12 */ /* 0x000fe2000f8ec0ff */
[----:B------:R-:W-:Y:S01]  /*9d20*/  @!P6 LDS R36, [R6+0x7200] ;  /* 0x007200000624e984 */ /* 0x000fe20000000800 */
[----:B------:R-:W-:Y:S01]  /*9d30*/  @!P4 LEA R4, R4, UR4, 0x2 ;  /* 0x000000040404cc11 */ /* 0x000fe2000f8e10ff */
[----:B--2---:R-:W2:Y:S01]  /*9d40*/  @!P5 LDC.64 R8, c[0x0][0x388] ;  /* 0x0000e200ff08db82 */ /* 0x004ea20000000a00 */
[----:B------:R-:W-:Y:S02]  /*9d50*/  @!P1 LOP3.LUT R5, R5, UR5, RZ, 0xc0, !PT ;  /* 0x0000000505059c12 */ /* 0x000fe4000f8ec0ff */
[----:B------:R-:W-:Y:S01]  /*9d60*/  @!P0 LOP3.LUT R7, R7, UR5, RZ, 0xc0, !PT ;  /* 0x0000000507078c12 */ /* 0x000fe2000f8ec0ff */
[----:B------:R4:W5:Y:S01]  /*9d70*/  @!P4 LDS R34, [R4+0x7200] ;  /* 0x007200000422c984 */ /* 0x0009620000000800 */
[----:B------:R-:W-:-:S02]  /*9d80*/  @!P5 LEA R32, R2, UR4, 0x2 ;  /* 0x000000040220dc11 */ /* 0x000fc4000f8e10ff */
[----:B------:R-:W-:Y:S02]  /*9d90*/  @!P2 LEA R35, R3, UR4, 0x2 ;  /* 0x000000040323ac11 */ /* 0x000fe4000f8e10ff */
[----:B------:R-:W-:Y:S01]  /*9da0*/  @!P1 LEA R37, R5, UR4, 0x2 ;  /* 0x0000000405259c11 */ /* 0x000fe2000f8e10ff */
[----:B------:R0:W1:Y:S01]  /*9db0*/  @!P5 LDS R38, [R32+0x7200] ;  /* 0x007200002026d984 */ /* 0x0000620000000800 */
[----:B------:R-:W-:Y:S01]  /*9dc0*/  @!P0 LEA R39, R7, UR4, 0x2 ;  /* 0x0000000407278c11 */ /* 0x000fe2000f8e10ff */
[----:B------:R-:W5:Y:S02]  /*9dd0*/  @!P3 LDC.64 R2, c[0x0][0x388] ;  /* 0x0000e200ff02bb82 */ /* 0x000f640000000a00 */
[----:B------:R-:W2:Y:S04]  /*9de0*/  @!P2 LDS R40, [R35+0x7200] ;  /* 0x007200002328a984 */ /* 0x000ea80000000800 */
[----:B------:R-:W2:Y:S02]  /*9df0*/  @!P1 LDS R42, [R37+0x7200] ;  /* 0x00720000252a9984 */ /* 0x000ea40000000800 */
[----:B----4-:R-:W4:Y:S02]  /*9e00*/  @!P4 LDC.64 R4, c[0x0][0x388] ;  /* 0x0000e200ff04cb82 */ /* 0x010f240000000a00 */
[----:B------:R-:W2:Y:S06]  /*9e10*/  @!P0 LDS R44, [R39+0x7200] ;  /* 0x00720000272c8984 */ /* 0x000eac0000000800 */
[----:B------:R-:W2:Y:S08]  /*9e20*/  @!P6 LDC.64 R6, c[0x0][0x388] ;  /* 0x0000e200ff06eb82 */ /* 0x000eb00000000a00 */
[----:B0-----:R-:W0:Y:S01]  /*9e30*/  @!P0 LDC.64 R32, c[0x0][0x388] ;  /* 0x0000e200ff208b82 */ /* 0x001e220000000a00 */
[----:B---3--:R-:W-:-:S04]  /*9e40*/  @!P3 IMAD.IADD R55, R55, 0x1, R10 ;  /* 0x000000013737b824 */ /* 0x008fc800078e020a */
[----:B-----5:R-:W-:-:S04]  /*9e50*/  @!P3 IMAD.WIDE.U32 R2, R55, 0x8, R2 ;  /* 0x000000083702b825 */ /* 0x020fc800078e0002 */
[----:B------:R-:W-:Y:S01]  /*9e60*/  @!P4 IMAD.IADD R53, R53, 0x1, R34 ;  /* 0x000000013535c824 */ /* 0x000fe200078e0222 */
[----:B------:R3:W-:Y:S01]  /*9e70*/  @!P3 STG.E.64 desc[UR10][R2.64], R26 ;  /* 0x0000001a0200b986 */ /* 0x0007e2000c101b0a */
[----:B------:R-:W-:Y:S01]  /*9e80*/  @!P6 IMAD.IADD R51, R51, 0x1, R36 ;  /* 0x000000013333e824 */ /* 0x000fe200078e0224 */
[----:B------:R-:W-:Y:S01]  /*9e90*/  ISETP.GE.AND P3, PT, R11, R0, PT ;  /* 0x000000000b00720c */ /* 0x000fe20003f66270 */
[----:B-1----:R-:W-:Y:S02]  /*9ea0*/  @!P5 IMAD.IADD R59, R59, 0x1, R38 ;  /* 0x000000013b3bd824 */ /* 0x002fe400078e0226 */
[----:B----4-:R-:W-:-:S04]  /*9eb0*/  @!P4 IMAD.WIDE.U32 R4, R53, 0x8, R4 ;  /* 0x000000083504c825 */ /* 0x010fc800078e0004 */
[----:B--2---:R-:W-:Y:S02]  /*9ec0*/  @!P2 IMAD.IADD R57, R57, 0x1, R40 ;  /* 0x000000013939a824 */ /* 0x004fe400078e0228 */
[----:B------:R-:W-:Y:S02]  /*9ed0*/  @!P1 IMAD.IADD R63, R63, 0x1, R42 ;  /* 0x000000013f3f9824 */ /* 0x000fe400078e022a */
[----:B------:R-:W-:-:S04]  /*9ee0*/  @!P6 IMAD.WIDE.U32 R6, R51, 0x8, R6 ;  /* 0x000000083306e825 */ /* 0x000fc800078e0006 */
[----:B------:R-:W-:Y:S02]  /*9ef0*/  @!P0 IMAD.IADD R61, R61, 0x1, R44 ;  /* 0x000000013d3d8824 */ /* 0x000fe400078e022c */
[----:B------:R-:W-:Y:S01]  /*9f00*/  @!P5 IMAD.WIDE.U32 R8, R59, 0x8, R8 ;  /* 0x000000083b08d825 */ /* 0x000fe200078e0008 */
[----:B------:R1:W-:Y:S03]  /*9f10*/  @!P4 STG.E.64 desc[UR10][R4.64], R28 ;  /* 0x0000001c0400c986 */ /* 0x0003e6000c101b0a */
[----:B------:R-:W-:Y:S01]  /*9f20*/  @!P2 IMAD.WIDE.U32 R12, R57, 0x8, R12 ;  /* 0x00000008390ca825 */ /* 0x000fe200078e000c */
[----:B------:R1:W-:Y:S01]  /*9f30*/  @!P6 STG.E.64 desc[UR10][R6.64], R24 ;  /* 0x000000180600e986 */ /* 0x0003e2000c101b0a */
[----:B------:R-:W-:Y:S02]  /*9f40*/  SHF.R.U64 R0, R16, UR13, R17 ;  /* 0x0000000d10007c19 */ /* 0x000fe40008001211 */
[----:B---3--:R-:W-:Y:S01]  /*9f50*/  @!P1 IMAD.WIDE.U32 R2, R63, 0x8, R14 ;  /* 0x000000083f029825 */ /* 0x008fe200078e000e */
[----:B------:R1:W-:Y:S03]  /*9f60*/  @!P5 STG.E.64 desc[UR10][R8.64], R18 ;  /* 0x000000120800d986 */ /* 0x0003e6000c101b0a */
[----:B0-----:R-:W-:Y:S01]  /*9f70*/  @!P0 IMAD.WIDE.U32 R14, R61, 0x8, R32 ;  /* 0x000000083d0e8825 */ /* 0x001fe200078e0020 */
[----:B------:R1:W-:Y:S01]  /*9f80*/  @!P2 STG.E.64 desc[UR10][R12.64], R20 ;  /* 0x000000140c00a986 */ /* 0x0003e2000c101b0a */
[----:B------:R-:W-:-:S03]  /*9f90*/  LOP3.LUT R0, R0, UR5, RZ, 0xc0, !PT ;  /* 0x0000000500007c12 */ /* 0x000fc6000f8ec0ff */
[----:B------:R1:W-:Y:S04]  /*9fa0*/  @!P1 STG.E.64 desc[UR10][R2.64], R22 ;  /* 0x0000001602009986 */ /* 0x0003e8000c101b0a */
[----:B------:R1:W-:Y:S01]  /*9fb0*/  @!P0 STG.E.64 desc[UR10][R14.64], R30 ;  /* 0x0000001e0e008986 */ /* 0x0003e2000c101b0a */
[----:B------:R-:W-:Y:S05]  /*9fc0*/  @P3 EXIT ;  /* 0x000000000000394d */ /* 0x000fea0003800000 */
[----:B------:R-:W-:Y:S01]  /*9fd0*/  LEA R0, R0, UR4, 0x2 ;  /* 0x0000000400007c11 */ /* 0x000fe2000f8e10ff */
[----:B-1----:R-:W0:Y:S05]  /*9fe0*/  LDC.64 R2, c[0x0][0x388] ;  /* 0x0000e200ff027b82 */ /* 0x002e2a0000000a00 */
[----:B------:R-:W1:Y:S02]  /*9ff0*/  LDS R0, [R0+0x7200] ;  /* 0x0072000000007984 */ /* 0x000e640000000800 */
[----:B-1----:R-:W-:-:S04]  /*a000*/  IMAD.IADD R11, R11, 0x1, R0 ;  /* 0x000000010b0b7824 */ /* 0x002fc800078e0200 */
[----:B0-----:R-:W-:-:S05]  /*a010*/  IMAD.WIDE.U32 R2, R11, 0x8, R2 ;  /* 0x000000080b027825 */ /* 0x001fca00078e0002 */
[----:B------:R-:W-:Y:S01]  /*a020*/  STG.E.64 desc[UR10][R2.64], R16 ;  /* 0x0000001002007986 */ /* 0x000fe2000c101b0a */
[----:B------:R-:W-:Y:S05]  /*a030*/  EXIT ;  /* 0x000000000000794d */ /* 0x000fea0003800000 */
.L_x_59:
[----:B------:R-:W-:-:S13]  /*a040*/  ISETP.GE.AND P0, PT, R0, 0xe40, PT ;  /* 0x00000e400000780c */ /* 0x000fda0003f06270 */
[----:B------:R-:W-:Y:S05]  /*a050*/  @!P0 BRA `(.L_x_62) ;  /* 0x0000000000d88947 */ /* 0x000fea0003800000 */
.L_x_63:
[----:B0-----:R-:W0:Y:S01]  /*a060*/  LDC.64 R10, c[0x0][0x380] ;  /* 0x0000e000ff0a7b82 */ /* 0x001e220000000a00 */
[----:B------:R-:W-:-:S04]  /*a070*/  IADD3 R48, P0, PT, R7, R8, RZ ;  /* 0x0000000807307210 */ /* 0x000fc80007f1e0ff */
[----:B------:R-:W-:Y:S01]  /*a080*/  LEA.HI.X.SX32 R3, R8, RZ, 0x1, P0 ;  /* 0x000000ff08037211 */ /* 0x000fe200000f0eff */
[C---:B------:R-:W-:Y:S02]  /*a090*/  IMAD.SHL.U32 R5, R48.reuse, 0x8, RZ ;  /* 0x0000000830057824 */ /* 0x040fe400078e00ff */
[----:B------:R-:W1:Y:S01]  /*a0a0*/  LDC.64 R50, c[0x0][0x388] ;  /* 0x0000e200ff327b82 */ /* 0x000e620000000a00 */
[----:B------:R-:W-:Y:S02]  /*a0b0*/  SHF.L.U64.HI R48, R48, 0x3, R3 ;  /* 0x0000000330307819 */ /* 0x000fe40000010203 */
[----:B0-----:R-:W-:-:S04]  /*a0c0*/  IADD3 R2, P0, P1, R5, 0x3600, R10 ;  /* 0x0000360005027810 */ /* 0x001fc8000791e00a */
[----:B------:R-:W-:-:S05]  /*a0d0*/  IADD3.X R3, PT, PT, R48, R11, RZ, P0, P1 ;  /* 0x0000000b30037210 */ /* 0x000fca00007e24ff */
[----:B------:R-:W2:Y:S04]  /*a0e0*/  LDG.E.64 R10, desc[UR10][R2.64+-0x3600] ;  /* 0xffca000a020a7981 */ /* 0x000ea8000c1e1b00 */
[----:B------:R-:W5:Y:S04]  /*a0f0*/  LDG.E.64 R12, desc[UR10][R2.64+-0x3000] ;  /* 0xffd0000a020c7981 */ /* 0x000f68000c1e1b00 */
[----:B------:R-:W3:Y:S04]  /*a100*/  LDG.E.64 R14, desc[UR10][R2.64+-0x2a00] ;  /* 0xffd6000a020e7981 */ /* 0x000ee8000c1e1b00 */
[----:B------:R-:W4:Y:S04]  /*a110*/  LDG.E.64 R16, desc[UR10][R2.64+-0x2400] ;  /* 0xffdc000a02107981 */ /* 0x000f28000c1e1b00 */
        /* <DEDUP_REMOVED lines=14> */
[----:B------:R-:W4:Y:S01]  /*a200*/  LDG.E.64 R46, desc[UR10][R2.64+0x3600] ;  /* 0x0036000a022e7981 */ /* 0x000f22000c1e1b00 */
[----:B------:R-:W-:Y:S05]  /*a210*/  WARPSYNC.ALL ;  /* 0x0000000000007948 */ /* 0x000fea0003800000 */
[----:B------:R-:W-:Y:S01]  /*a220*/  BAR.SYNC.DEFER_BLOCKING 0x0 ;  /* 0x0000000000007b1d */ /* 0x000fe20000010000 */
[----:B-1----:R-:W-:Y:S01]  /*a230*/  IADD3 R4, P0, P1, R5, 0x3600, R50 ;  /* 0x0000360005047810 */ /* 0x002fe2000791e032 */
[----:B------:R-:W-:-:S02]  /*a240*/  VIADD R0, R0, 0xfffff1c0 ;  /* 0xfffff1c000007836 */ /* 0x000fc40000000000 */
[----:B------:R-:W-:Y:S01]  /*a250*/  VIADD R8, R8, 0xe40 ;  /* 0x00000e4008087836 */ /* 0x000fe20000000000 */
[----:B------:R-:W-:Y:S02]  /*a260*/  IADD3.X R5, PT, PT, R48, R51, RZ, P0, P1 ;  /* 0x0000003330057210 */ /* 0x000fe400007e24ff */
[----:B------:R-:W-:-:S03]  /*a270*/  ISETP.GT.AND P0, PT, R0, 0xe3f, PT ;  /* 0x00000e3f0000780c */ /* 0x000fc60003f04270 */
[----:B--2---:R0:W-:Y:S04]  /*a280*/  STG.E.64 desc[UR10][R4.64+-0x3600], R10 ;  /* 0xffca000a04007986 */ /* 0x0041e8000c101b0a */
[----:B-----5:R0:W-:Y:S04]  /*a290*/  STG.E.64 desc[UR10][R4.64+-0x3000], R12 ;  /* 0xffd0000c04007986 */ /* 0x0201e8000c101b0a */
[----:B---3--:R0:W-:Y:S04]  /*a2a0*/  STG.E.64 desc[UR10][R4.64+-0x2a00], R14 ;  /* 0xffd6000e04007986 */ /* 0x0081e8000c101b0a */
[----:B----4-:R0:W-:Y:S04]  /*a2b0*/  STG.E.64 desc[UR10][R4.64+-0x2400], R16 ;  /* 0xffdc001004007986 */ /* 0x0101e8000c101b0a */
[----:B------:R0:W-:Y:S04]  /*a2c0*/  STG.E.64 desc[UR10][R4.64+-0x1e00], R18 ;  /* 0xffe2001204007986 */ /* 0x0001e8000c101b0a */
        /* <DEDUP_REMOVED lines=13> */
[----:B------:R0:W-:Y:S01]  /*a3a0*/  STG.E.64 desc[UR10][R4.64+0x3600], R46 ;  /* 0x0036002e04007986 */ /* 0x0001e2000c101b0a */
[----:B------:R-:W-:Y:S05]  /*a3b0*/  @P0 BRA `(.L_x_63) ;  /* 0xfffffffc00280947 */ /* 0x000fea000383ffff */
.L_x_62:
[----:B------:R-:W-:-:S13]  /*a3c0*/  ISETP.GE.AND P0, PT, R8, R9, PT ;  /* 0x000000090800720c */ /* 0x000fda0003f06270 */
[----:B---34-:R-:W-:Y:S05]  /*a3d0*/  @P0 EXIT ;  /* 0x000000000000094d */ /* 0x018fea0003800000 */
[----:B------:R-:W2:Y:S01]  /*a3e0*/  LDCU.64 UR4, c[0x0][0x380] ;  /* 0x00007000ff0477ac */ /* 0x000ea20008000a00 */
[C---:B0-----:R-:W-:Y:S01]  /*a3f0*/  IADD3 R40, P0, PT, R7.reuse, R8, RZ ;  /* 0x0000000807287210 */ /* 0x041fe20007f1e0ff */
[C---:B------:R-:W-:Y:S01]  /*a400*/  VIADD R45, R7.reuse, 0xc0 ;  /* 0x000000c0072d7836 */ /* 0x040fe20000000000 */
[C---:B------:R-:W-:Y:S01]  /*a410*/  LOP3.LUT R63, R7.reuse, 0xc00, RZ, 0xfc, !PT ;  /* 0x00000c00073f7812 */ /* 0x040fe200078efcff */
[----:B------:R-:W-:Y:S01]  /*a420*/  VIADD R47, R7, 0x180 ;  /* 0x00000180072f7836 */ /* 0x000fe20000000000 */
[----:B------:R-:W-:Y:S01]  /*a430*/  LEA.HI.X.SX32 R41, R8, RZ, 0x1, P0 ;  /* 0x000000ff08297211 */ /* 0x000fe200000f0eff */
[C---:B------:R-:W-:Y:S01]  /*a440*/  IMAD.SHL.U32 R42, R40.reuse, 0x8, RZ ;  /* 0x00000008282a7824 */ /* 0x040fe200078e00ff */
[-C--:B------:R-:W-:Y:S01]  /*a450*/  ISETP.GE.AND P6, PT, R45, R0.reuse, PT ;  /* 0x000000002d00720c */ /* 0x080fe20003fc6270 */
[C---:B------:R-:W-:Y:S01]  /*a460*/  VIADD R49, R7.reuse, 0x240 ;  /* 0x0000024007317836 */ /* 0x040fe20000000000 */
[----:B------:R-:W-:Y:S01]  /*a470*/  SHF.L.U64.HI R43, R40, 0x3, R41 ;  /* 0x00000003282b7819 */ /* 0x000fe20000010229 */
[----:B------:R-:W-:Y:S01]  /*a480*/  VIADD R45, R7, 0x300 ;  /* 0x00000300072d7836 */ /* 0x000fe20000000000 */
[-C--:B------:R-:W-:Y:S01]  /*a490*/  ISETP.GE.AND P5, PT, R47, R0.reuse, PT ;  /* 0x000000002f00720c */ /* 0x080fe20003fa6270 */
[----:B------:R-:W-:Y:S01]  /*a4a0*/  VIADD R47, R7, 0x3c0 ;  /* 0x000003c0072f7836 */ /* 0x000fe20000000000 */
[-C--:B------:R-:W-:Y:S01]  /*a4b0*/  ISETP.GE.AND P4, PT, R49, R0.reuse, PT ;  /* 0x000000003100720c */ /* 0x080fe20003f86270 */
[----:B------:R-:W-:Y:S01]  /*a4c0*/  VIADD R49, R7, 0x480 ;  /* 0x0000048007317836 */ /* 0x000fe20000000000 */
[-C--:B------:R-:W-:Y:S01]  /*a4d0*/  ISETP.GE.AND P3, PT, R45, R0.reuse, PT ;  /* 0x000000002d00720c */ /* 0x080fe20003f66270 */
[----:B------:R-:W-:Y:S01]  /*a4e0*/  VIADD R45, R7, 0x540 ;  /* 0x00000540072d7836 */ /* 0x000fe20000000000 */
[-C--:B------:R-:W-:Y:S01]  /*a4f0*/  ISETP.GE.AND P2, PT, R47, R0.reuse, PT ;  /* 0x000000002f00720c */ /* 0x080fe20003f46270 */
[C---:B------:R-:W-:Y:S01]  /*a500*/  VIADD R47, R7.reuse, 0x600 ;  /* 0x00000600072f7836 */ /* 0x040fe20000000000 */
[----:B--2---:R-:W-:Y:S01]  /*a510*/  IADD3 R40, P0, PT, R42, UR4, RZ ;  /* 0x000000042a287c10 */ /* 0x004fe2000ff1e0ff */
[----:B------:R-:W-:Y:S01]  /*a520*/  VIADD R51, R7, 0x780 ;  /* 0x0000078007337836 */ /* 0x000fe20000000000 */
[----:B------:R-:W-:Y:S01]  /*a530*/  ISETP.GE.AND P1, PT, R49, R0, PT ;  /* 0x000000003100720c */ /* 0x000fe20003f26270 */
[----:B------:R-:W-:Y:S01]  /*a540*/  VIADD R49, R7, 0x6c0 ;  /* 0x000006c007317836 */ /* 0x000fe20000000000 */
[----:B------:R-:W-:Y:S01]  /*a550*/  IADD3.X R41, PT, PT, R43, UR5, RZ, P0, !PT ;  /* 0x000000052b297c10 */ /* 0x000fe200087fe4ff */
[----:B------:R-:W-:Y:S05]  /*a560*/  WARPSYNC.ALL ;  /* 0x0000000000007948 */ /* 0x000fea0003800000 */
[----:B------:R-:W0:Y:S01]  /*a570*/  LDCU.64 UR4, c[0x0][0x388] ;  /* 0x00007100ff0477ac */ /* 0x000e220008000a00 */
[----:B-1----:R-:W2:Y:S01]  /*a580*/  @!P6 LDG.E.64 R4, desc[UR10][R40.64+0x600] ;  /* 0x0006000a2804e981 */ /* 0x002ea2000c1e1b00 */
[C---:B------:R-:W-:Y:S01]  /*a590*/  VIADD R53, R7.reuse, 0x840 ;  /* 0x0000084007357836 */ /* 0x040fe20000000000 */
[----:B------:R-:W-:Y:S01]  /*a5a0*/  P2R R58, PR, RZ, 0x20 ;  /* 0x00000020ff3a7803 */ /* 0x000fe20000000000 */
[C---:B------:R-:W-:Y:S01]  /*a5b0*/  VIADD R55, R7.reuse, 0x900 ;  /* 0x0000090007377836 */ /* 0x040fe20000000000 */
[----:B------:R-:W3:Y:S01]  /*a5c0*/  @!P4 LDG.E.64 R8, desc[UR10][R40.64+0x1200] ;  /* 0x0012000a2808c981 */ /* 0x000ee2000c1e1b00 */
[C---:B------:R-:W-:Y:S01]  /*a5d0*/  VIADD R57, R7.reuse, 0x9c0 ;  /* 0x000009c007397836 */ /* 0x040fe20000000000 */
[----:B------:R-:W-:Y:S01]  /*a5e0*/  P2R R46, PR, RZ, 0x10 ;  /* 0x00000010ff2e7803 */ /* 0x000fe20000000000 */
[C---:B------:R-:W-:Y:S01]  /*a5f0*/  VIADD R59, R7.reuse, 0xa80 ;  /* 0x00000a80073b7836 */ /* 0x040fe20000000000 */
[----:B------:R-:W4:Y:S01]  /*a600*/  @!P3 LDG.E.64 R10, desc[UR10][R40.64+0x1800] ;  /* 0x0018000a280ab981 */ /* 0x000f22000c1e1b00 */
[C---:B------:R-:W-:Y:S01]  /*a610*/  VIADD R61, R7.reuse, 0xb40 ;  /* 0x00000b40073d7836 */ /* 0x040fe20000000000 */
[----:B------:R-:W-:Y:S01]  /*a620*/  P2R R60, PR, RZ, 0x8 ;  /* 0x00000008ff3c7803 */ /* 0x000fe20000000000 */
[C---:B------:R-:W-:Y:S01]  /*a630*/  VIADD R65, R7.reuse, 0xcc0 ;  /* 0x00000cc007417836 */ /* 0x040fe20000000000 */
[----:B------:R-:W4:Y:S01]  /*a640*/  @!P2 LDG.E.64 R12, desc[UR10][R40.64+0x1e00] ;  /* 0x001e000a280ca981 */ /* 0x000f22000c1e1b00 */
[----:B------:R-:W-:Y:S01]  /*a650*/  VIADD R67, R7, 0xd80 ;  /* 0x00000d8007437836 */ /* 0x000fe20000000000 */
[----:B------:R-:W-:-:S02]  /*a660*/  P2R R48, PR, RZ, 0x4 ;  /* 0x00000004ff307803 */ /* 0x000fc40000000000 */
[----:B------:R-:W4:Y:S01]  /*a670*/  @!P1 LDG.E.64 R14, desc[UR10][R40.64+0x2400] ;  /* 0x0024000a280e9981 */ /* 0x000f22000c1e1b00 */
[----:B0-----:R-:W-:Y:S02]  /*a680*/  IADD3 R42, P0, PT, R42, UR4, RZ ;  /* 0x000000042a2a7c10 */ /* 0x001fe4000ff1e0ff */
[----:B------:R-:W-:Y:S02]  /*a690*/  P2R R62, PR, RZ, 0x2 ;  /* 0x00000002ff3e7803 */ /* 0x000fe40000000000 */
[----:B------:R-:W-:Y:S02]  /*a6a0*/  IADD3.X R43, PT, PT, R43, UR5, RZ, P0, !PT ;  /* 0x000000052b2b7c10 */ /* 0x000fe400087fe4ff */
[----:B------:R-:W-:Y:S02]  /*a6b0*/  ISETP.GE.AND P0, PT, R7, R0, PT ;  /* 0x000000000700720c */ /* 0x000fe40003f06270 */
[----:B------:R-:W3:Y:S01]  /*a6c0*/  @!P5 LDG.E.64 R6, desc[UR10][R40.64+0xc00] ;  /* 0x000c000a2806d981 */ /* 0x000ee2000c1e1b00 */
[----:B------:R-:W-:-:S02]  /*a6d0*/  P2R R44, PR, RZ, 0x40 ;  /* 0x00000040ff2c7803 */ /* 0x000fc40000000000 */
[----:B------:R-:W-:-:S08]  /*a6e0*/  P2R R56, PR, RZ, 0x1 ;  /* 0x00000001ff387803 */ /* 0x000fd00000000000 */
[----:B------:R-:W2:Y:S01]  /*a6f0*/  @!P0 LDG.E.64 R2, desc[UR10][R40.64] ;  /* 0x0000000a28028981 */ /* 0x000ea2000c1e1b00 */
[----:B------:R-:W-:-:S04]  /*a700*/  ISETP.GE.AND P0, PT, R45, R0, PT ;  /* 0x000000002d00720c */ /* 0x000fc80003f06270 */
[----:B------:R-:W-:-:S09]  /*a710*/  P2R R45, PR, RZ, 0x1 ;  /* 0x00000001ff2d7803 */ /* 0x000fd20000000000 */
[----:B------:R-:W4:Y:S01]  /*a720*/  @!P0 LDG.E.64 R16, desc[UR10][R40.64+0x2a00] ;  /* 0x002a000a28108981 */ /* 0x000f22000c1e1b00 */
        /* <DEDUP_REMOVED lines=9> */
[-C--:B------:R-:W-:Y:S02]  /*a7c0*/  ISETP.GE.AND P0, PT, R53, R0.reuse, PT ;  /* 0x000000003500720c */ /* 0x080fe40003f06270 */
[-C--:B------:R-:W-:Y:S02]  /*a7d0*/  ISETP.GE.AND P1, PT, R57, R0.reuse, PT ;  /* 0x000000003900720c */ /* 0x080fe40003f26270 */
[----:B------:R-:W-:Y:S02]  /*a7e0*/  P2R R51, PR, RZ, 0x1 ;  /* 0x00000001ff337803 */ /* 0x000fe40000000000 */
[-C--:B------:R-:W-:Y:S02]  /*a7f0*/  ISETP.GE.AND P2, PT, R59, R0.reuse, PT ;  /* 0x000000003b00720c */ /* 0x080fe40003f46270 */
[-C--:B------:R-:W-:Y:S02]  /*a800*/  ISETP.GE.AND P3, PT, R61, R0.reuse, PT ;  /* 0x000000003d00720c */ /* 0x080fe40003f66270 */
[----:B------:R-:W-:-:S02]  /*a810*/  ISETP.GE.AND P4, PT, R63, R0, PT ;  /* 0x000000003f00720c */ /* 0x000fc40003f86270 */
[-C--:B------:R-:W-:Y:S01]  /*a820*/  ISETP.GE.AND P5, PT, R65, R0.reuse, PT ;  /* 0x000000004100720c */ /* 0x080fe20003fa6270 */
[----:B------:R-:W4:Y:S01]  /*a830*/  @!P0 LDG.E.64 R24, desc[UR10][R40.64+0x4200] ;  /* 0x0042000a28188981 */ /* 0x000f22000c1e1b00 */
[----:B------:R-:W-:-:S03]  /*a840*/  ISETP.GE.AND P0, PT, R55, R0, PT ;  /* 0x000000003700720c */ /* 0x000fc60003f06270 */
[----:B------:R-:W4:Y:S04]  /*a850*/  @!P1 LDG.E.64 R28, desc[UR10][R40.64+0x4e00] ;  /* 0x004e000a281c9981 */ /* 0x000f28000c1e1b00 */
[----:B------:R-:W4:Y:S04]  /*a860*/  @!P2 LDG.E.64 R30, desc[UR10][R40.64+0x5400] ;  /* 0x0054000a281ea981 */ /* 0x000f28000c1e1b00 */
[----:B------:R-:W4:Y:S04]  /*a870*/  @!P3 LDG.E.64 R32, desc[UR10][R40.64+0x5a00] ;  /* 0x005a000a2820b981 */ /* 0x000f28000c1e1b00 */
[----:B------:R-:W4:Y:S04]  /*a880*/  @!P0 LDG.E.64 R26, desc[UR10][R40.64+0x4800] ;  /* 0x0048000a281a8981 */ /* 0x000f28000c1e1b00 */
[----:B------:R-:W4:Y:S04]  /*a890*/  @!P4 LDG.E.64 R34, desc[UR10][R40.64+0x6000] ;  /* 0x0060000a2822c981 */ /* 0x000f28000c1e1b00 */
[----:B------:R-:W4:Y:S01]  /*a8a0*/  @!P5 LDG.E.64 R36, desc[UR10][R40.64+0x6600] ;  /* 0x0066000a2824d981 */ /* 0x000f22000c1e1b00 */
[----:B------:R-:W-:-:S02]  /*a8b0*/  P2R R55, PR, RZ, 0x1 ;  /* 0x00000001ff377803 */ /* 0x000fc40000000000 */
[----:B------:R-:W-:-:S04]  /*a8c0*/  ISETP.NE.AND P0, PT, R51, RZ, PT ;  /* 0x000000ff3300720c */ /* 0x000fc80003f05270 */
[----:B------:R-:W-:Y:S02]  /*a8d0*/  P2R R54, PR, RZ, 0x1 ;  /* 0x00000001ff367803 */ /* 0x000fe40000000000 */
        /* <DEDUP_REMOVED lines=8> */
[----:B------:R-:W-:Y:S02]  /*a960*/  ISETP.NE.AND P0, PT, R62, RZ, PT ;  /* 0x000000ff3e00720c */ /* 0x000fe40003f05270 */
[----:B------:R-:W-:Y:S02]  /*a970*/  ISETP.GE.AND P6, PT, R67, R0, PT ;  /* 0x000000004300720c */ /* 0x000fe40003fc6270 */
[----:B------:R-:W-:Y:S02]  /*a980*/  P2R R49, PR, RZ, 0x1 ;  /* 0x00000001ff317803 */ /* 0x000fe40000000000 */
[----:B------:R-:W-:-:S04]  /*a990*/  ISETP.NE.AND P0, PT, R48, RZ, PT ;  /* 0x000000ff3000720c */ /* 0x000fc80003f05270 */
[----:B------:R-:W-:Y:S02]  /*a9a0*/  P2R R48, PR, RZ, 0x1 ;  /* 0x00000001ff307803 */ /* 0x000fe40000000000 */
[----:B------:R-:W-:-:S03]  /*a9b0*/  ISETP.NE.AND P0, PT, R60, RZ, PT ;  /* 0x000000ff3c00720c */ /* 0x000fc60003f05270 */
[----:B------:R0:W5:Y:S01]  /*a9c0*/  @!P6 LDG.E.64 R38, desc[UR10][R40.64+0x6c00] ;  /* 0x006c000a2826e981 */ /* 0x000162000c1e1b00 */
[----:B------:R-:W-:Y:S01]  /*a9d0*/  P2R R47, PR, RZ, 0x1 ;  /* 0x00000001ff2f7803 */ /* 0x000fe20000000000 */
[----:B------:R-:W-:Y:S01]  /*a9e0*/  BAR.SYNC.DEFER_BLOCKING 0x0 ;  /* 0x0000000000007b1d */ /* 0x000fe20000010000 */
[----:B------:R-:W-:-:S04]  /*a9f0*/  ISETP.NE.AND P0, PT, R46, RZ, PT ;  /* 0x000000ff2e00720c */ /* 0x000fc80003f05270 */
[----:B------:R-:W-:Y:S02]  /*aa00*/  P2R R46, PR, RZ, 0x1 ;  /* 0x00000001ff2e7803 */ /* 0x000fe40000000000 */
[----:B------:R-:W-:-:S04]  /*aa10*/  ISETP.NE.AND P0, PT, R58, RZ, PT ;  /* 0x000000ff3a00720c */ /* 0x000fc80003f05270 */
[----:B------:R-:W-:Y:S02]  /*aa20*/  P2R R45, PR, RZ, 0x1 ;  /* 0x00000001ff2d7803 */ /* 0x000fe40000000000 */
[----:B------:R-:W-:-:S04]  /*aa30*/  ISETP.NE.AND P0, PT, R44, RZ, PT ;  /* 0x000000ff2c00720c */ /* 0x000fc80003f05270 */
[----:B------:R-:W-:Y:S02]  /*aa40*/  P2R R44, PR, RZ, 0x1 ;  /* 0x00000001ff2c7803 */ /* 0x000fe40000000000 */
[----:B------:R-:W-:-:S13]  /*aa50*/  ISETP.NE.AND P0, PT, R56, RZ, PT ;  /* 0x000000ff3800720c */ /* 0x000fda0003f05270 */
[----:B--2---:R0:W-:Y:S01]  /*aa60*/  @!P0 STG.E.64 desc[UR10][R42.64], R2 ;  /* 0x000000022a008986 */ /* 0x0041e2000c101b0a */
[----:B------:R-:W-:-:S13]  /*aa70*/  ISETP.NE.AND P0, PT, R44, RZ, PT ;  /* 0x000000ff2c00720c */ /* 0x000fda0003f05270 */
[----:B------:R0:W-:Y:S01]  /*aa80*/  @!P0 STG.E.64 desc[UR10][R42.64+0x600], R4 ;  /* 0x000600042a008986 */ /* 0x0001e2000c101b0a */
[----:B------:R-:W-:-:S13]  /*aa90*/  ISETP.NE.AND P0, PT, R45, RZ, PT ;  /* 0x000000ff2d00720c */ /* 0x000fda0003f05270 */
[----:B---3--:R0:W-:Y:S01]  /*aaa0*/  @!P0 STG.E.64 desc[UR10][R42.64+0xc00], R6 ;  /* 0x000c00062a008986 */ /* 0x0081e2000c101b0a */
[----:B------:R-:W-:-:S13]  /*aab0*/  ISETP.NE.AND P0, PT, R46, RZ, PT ;  /* 0x000000ff2e00720c */ /* 0x000fda0003f05270 */
[----:B------:R0:W-:Y:S01]  /*aac0*/  @!P0 STG.E.64 desc[UR10][R42.64+0x1200], R8 ;  /* 0x001200082a008986 */ /* 0x0001e2000c101b0a */
[----:B------:R-:W-:-:S13]  /*aad0*/  ISETP.NE.AND P0, PT, R47, RZ, PT ;  /* 0x000000ff2f00720c */ /* 0x000fda0003f05270 */
[----:B----4-:R0:W-:Y:S01]  /*aae0*/  @!P0 STG.E.64 desc[UR10][R42.64+0x1800], R10 ;  /* 0x0018000a2a008986 */ /* 0x0101e2000c101b0a */
[----:B------:R-:W-:-:S13]  /*aaf0*/  ISETP.NE.AND P0, PT, R48, RZ, PT ;  /* 0x000000ff3000720c */ /* 0x000fda0003f05270 */
[----:B------:R0:W-:Y:S01]  /*ab00*/  @!P0 STG.E.64 desc[UR10][R42.64+0x1e00], R12 ;  /* 0x001e000c2a008986 */ /* 0x0001e2000c101b0a */
        /* <DEDUP_REMOVED lines=12> */
[----:B------:R-:W-:-:S03]  /*abd0*/  ISETP.NE.AND P0, PT, R55, RZ, PT ;  /* 0x000000ff3700720c */ /* 0x000fc60003f05270 */
[----:B------:R0:W-:Y:S04]  /*abe0*/  @!P1 STG.E.64 desc[UR10][R42.64+0x4e00], R28 ;  /* 0x004e001c2a009986 */ /* 0x0001e8000c101b0a */
[----:B------:R0:W-:Y:S04]  /*abf0*/  @!P2 STG.E.64 desc[UR10][R42.64+0x5400], R30 ;  /* 0x0054001e2a00a986 */ /* 0x0001e8000c101b0a */
[----:B------:R0:W-:Y:S04]  /*ac00*/  @!P3 STG.E.64 desc[UR10][R42.64+0x5a00], R32 ;  /* 0x005a00202a00b986 */ /* 0x0001e8000c101b0a */
[----:B------:R0:W-:Y:S04]  /*ac10*/  @!P0 STG.E.64 desc[UR10][R42.64+0x4800], R26 ;  /* 0x0048001a2a008986 */ /* 0x0001e8000c101b0a */
[----:B------:R0:W-:Y:S04]  /*ac20*/  @!P4 STG.E.64 desc[UR10][R42.64+0x6000], R34 ;  /* 0x006000222a00c986 */ /* 0x0001e8000c101b0a */
[----:B------:R0:W-:Y:S01]  /*ac30*/  @!P5 STG.E.64 desc[UR10][R42.64+0x6600], R36 ;  /* 0x006600242a00d986 */ /* 0x0001e2000c101b0a */
[----:B------:R-:W-:Y:S05]  /*ac40*/  @P6 EXIT ;  /* 0x000000000000694d */ /* 0x000fea0003800000 */
[----:B-----5:R-:W-:Y:S01]  /*ac50*/  STG.E.64 desc[UR10][R42.64+0x6c00], R38 ;  /* 0x006c00262a007986 */ /* 0x020fe2000c101b0a */
[----:B------:R-:W-:Y:S05]  /*ac60*/  EXIT ;  /* 0x000000000000794d */ /* 0x000fea0003800000 */
.L_x_58:
[----:B------:R-:W-:Y:S02]  /*ac70*/  IMAD.MOV.U32 R22, RZ, RZ, R15 ;  /* 0x000000ffff167224 */ /* 0x000fe400078e000f */
[----:B------:R-:W-:Y:S02]  /*ac80*/  IMAD.MOV.U32 R23, RZ, RZ, 0x1 ;  /* 0x00000001ff177424 */ /* 0x000fe400078e00ff */
[----:B------:R-:W-:Y:S02]  /*ac90*/  IMAD.MOV.U32 R24, RZ, RZ, RZ ;  /* 0x000000ffff187224 */ /* 0x000fe400078e00ff */
[----:B------:R-:W-:-:S07]  /*aca0*/  IMAD.MOV.U32 R21, RZ, RZ, -0x1 ;  /* 0xffffffffff157424 */ /* 0x000fce00078e00ff */
[----:B-1-34-:R-:W-:Y:S05]  /*acb0*/  WARPSYNC.COLLECTIVE R21, `(.L_x_64) ;  /* 0x0000000015087348 */ /* 0x01afea0003c00000 */
[----:B------:R0:W2:Y:S02]  /*acc0*/  SHFL.UP P0, R20, R22, R23, R24 ;  /* 0x0400001716147389 */ /* 0x0000a40000000018 */
[----:B01234-:R-:W-:Y:S05]  /*acd0*/  ENDCOLLECTIVE ;  /* 0x000000000000791b */ /* 0x01ffea0003800000 */
.L_x_64:
[----:B------:R-:W-:Y:S02]  /*ace0*/  IMAD.MOV.U32 R23, RZ, RZ, 0x2 ;  /* 0x00000002ff177424 */ /* 0x000fe400078e00ff */
[----:B------:R-:W-:-:S04]  /*acf0*/  IMAD.MOV.U32 R16, RZ, RZ, R20 ;  /* 0x000000ffff107224 */ /* 0x000fc800078e0014 */
[----:B------:R-:W-:-:S04]  /*ad00*/  @P0 IMAD.IADD R16, R15, 0x1, R16 ;  /* 0x000000010f100824 */ /* 0x000fc800078e0210 */
[----:B------:R-:W-:-:S07]  /*ad10*/  IMAD.MOV.U32 R22, RZ, RZ, R16 ;  /* 0x000000ffff167224 */ /* 0x000fce00078e0010 */
[----:B------:R-:W-:Y:S05]  /*ad20*/  WARPSYNC.COLLECTIVE R21, `(.L_x_65) ;  /* 0x0000000015087348 */ /* 0x000fea0003c00000 */
[----:B------:R0:W1:Y:S02]  /*ad30*/  SHFL.UP P0, R20, R22, R23, R24 ;  /* 0x0400001716147389 */ /* 0x0000640000000018 */
[----:B01----:R-:W-:Y:S05]  /*ad40*/  ENDCOLLECTIVE ;  /* 0x000000000000791b */ /* 0x003fea0003800000 */
.L_x_65:
[----:B------:R-:W-:Y:S02]  /*ad50*/  IMAD.MOV.U32 R23, RZ, RZ, 0x4 ;  /* 0x00000004ff177424 */ /* 0x000fe400078e00ff */
[----:B------:R-:W-:-:S04]  /*ad60*/  IMAD.MOV.U32 R17, RZ, RZ, R20 ;  /* 0x000000ffff117224 */ /* 0x000fc800078e0014 */
[----:B------:R-:W-:-:S04]  /*ad70*/  @P0 IMAD.IADD R17, R16, 0x1, R17 ;  /* 0x0000000110110824 */ /* 0x000fc800078e0211 */
[----:B------:R-:W-:-:S07]  /*ad80*/  IMAD.MOV.U32 R22, RZ, RZ, R17 ;  /* 0x000000ffff167224 */ /* 0x000fce00078e0011 */
[----:B------:R-:W-:Y:S05]  /*ad90*/  WARPSYNC.COLLECTIVE R21, `(.L_x_66) ;  /* 0x0000000015087348 */ /* 0x000fea0003c00000 */
[----:B------:R0:W1:Y:S02]  /*ada0*/  SHFL.UP P0, R20, R22, R23, R24 ;  /* 0x0400001716147389 */ /* 0x0000640000000018 */
[----:B01----:R-:W-:Y:S05]  /*adb0*/  ENDCOLLECTIVE ;  /* 0x000000000000791b */ /* 0x003fea0003800000 */
.L_x_66:
[----:B------:R-:W-:Y:S02]  /*adc0*/  IMAD.MOV.U32 R23, RZ, RZ, 0x8 ;  /* 0x00000008ff177424 */ /* 0x000fe400078e00ff */
[----:B------:R-:W-:-:S04]  /*add0*/  IMAD.MOV.U32 R18, RZ, RZ, R20 ;  /* 0x000000ffff127224 */ /* 0x000fc800078e0014 */
[----:B------:R-:W-:-:S04]  /*ade0*/  @P0 IMAD.IADD R18, R17, 0x1, R18 ;  /* 0x0000000111120824 */ /* 0x000fc800078e0212 */
[----:B------:R-:W-:-:S07]  /*adf0*/  IMAD.MOV.U32 R22, RZ, RZ, R18 ;  /* 0x000000ffff167224 */ /* 0x000fce00078e0012 */
[----:B------:R-:W-:Y:S05]  /*ae00*/  WARPSYNC.COLLECTIVE R21, `(.L_x_67) ;  /* 0x0000000015087348 */ /* 0x000fea0003c00000 */
[----:B------:R0:W1:Y:S02]  /*ae10*/  SHFL.UP P0, R20, R22, R23, R24 ;  /* 0x0400001716147389 */ /* 0x0000640000000018 */
[----:B01----:R-:W-:Y:S05]  /*ae20*/  ENDCOLLECTIVE ;  /* 0x000000000000791b */ /* 0x003fea0003800000 */
.L_x_67:
[----:B------:R-:W-:Y:S02]  /*ae30*/  IMAD.MOV.U32 R23, RZ, RZ, 0x10 ;  /* 0x00000010ff177424 */ /* 0x000fe400078e00ff */
[----:B------:R-:W-:-:S04]  /*ae40*/  IMAD.MOV.U32 R19, RZ, RZ, R20 ;  /* 0x000000ffff137224 */ /* 0x000fc800078e0014 */
[----:B------:R-:W-:-:S04]  /*ae50*/  @P0 IMAD.IADD R19, R18, 0x1, R19 ;  /* 0x0000000112130824 */ /* 0x000fc800078e0213 */
[----:B------:R-:W-:-:S07]  /*ae60*/  IMAD.MOV.U32 R22, RZ, RZ, R19 ;  /* 0x000000ffff167224 */ /* 0x000fce00078e0013 */
[----:B------:R-:W-:Y:S05]  /*ae70*/  WARPSYNC.COLLECTIVE R21, `(.L_x_68) ;  /* 0x0000000015087348 */ /* 0x000fea0003c00000 */
[----:B------:R0:W1:Y:S02]  /*ae80*/  SHFL.UP P0, R20, R22, R23, R24 ;  /* 0x0400001716147389 */ /* 0x0000640000000018 */
[----:B01----:R-:W-:Y:S05]  /*ae90*/  ENDCOLLECTIVE ;  /* 0x000000000000791b */ /* 0x003fea0003800000 */
.L_x_68:
[----:B------:R-:W-:Y:S05]  /*aea0*/  BRA `(.L_x_69) ;  /* 0xffffff8c00807947 */ /* 0x000fea000383ffff */
.L_x_70:
        /* <DEDUP_REMOVED lines=13> */
.L_x_701:


//--------------------- .text._ZN3cub18CUB_300001_SM_10006detail4scan16DeviceScanKernelINS2_10policy_hubIyyyyN4cuda3std3__44plusIvEEE10Policy1000EPySC_NS0_13ScanTileStateIyLb1EEES9_NS0_8NullTypeEyyLb0ESF_EEvT0_T1_T2_iT3_T4_T5_ --------------------------
	.section	.text._ZN3cub18CUB_300001_SM_10006detail4scan16DeviceScanKernelINS2_10policy_hubIyyyyN4cuda3std3__44plusIvEEE10Policy1000EPySC_NS0_13ScanTileStateIyLb1EEES9_NS0_8NullTypeEyyLb0ESF_EEvT0_T1_T2_iT3_T4_T5_,"ax",@progbits
	.align	128
        .global         _ZN3cub18CUB_300001_SM_10006detail4scan16DeviceScanKernelINS2_10policy_hubIyyyyN4cuda3std3__44plusIvEEE10Policy1000EPySC_NS0_13ScanTileStateIyLb1EEES9_NS0_8NullTypeEyyLb0ESF_EEvT0_T1_T2_iT3_T4_T5_
        .type           _ZN3cub18CUB_300001_SM_10006detail4scan16DeviceScanKernelINS2_10policy_hubIyyyyN4cuda3std3__44plusIvEEE10Policy1000EPySC_NS0_13ScanTileStateIyLb1EEES9_NS0_8NullTypeEyyLb0ESF_EEvT0_T1_T2_iT3_T4_T5_,@function
        .size           _ZN3cub18CUB_300001_SM_10006detail4scan16DeviceScanKernelINS2_10policy_hubIyyyyN4cuda3std3__44plusIvEEE10Policy1000EPySC_NS0_13ScanTileStateIyLb1EEES9_NS0_8NullTypeEyyLb0ESF_EEvT0_T1_T2_iT3_T4_T5_,(.L_x_702 - _ZN3cub18CUB_300001_SM_10006detail4scan16DeviceScanKernelINS2_10policy_hubIyyyyN4cuda3std3__44plusIvEEE10Policy1000EPySC_NS0_13ScanTileStateIyLb1EEES9_NS0_8NullTypeEyyLb0ESF_EEvT0_T1_T2_iT3_T4_T5_)
        .other          _ZN3cub18CUB_300001_SM_10006detail4scan16DeviceScanKernelINS2_10policy_hubIyyyyN4cuda3std3__44plusIvEEE10Policy1000EPySC_NS0_13ScanTileStateIyLb1EEES9_NS0_8NullTypeEyyLb0ESF_EEvT0_T1_T2_iT3_T4_T5_,@"STO_CUDA_ENTRY STV_DEFAULT"
_ZN3cub18CUB_300001_SM_10006detail4scan16DeviceScanKernelINS2_10policy_hubIyyyyN4cuda3std3__44plusIvEEE10Policy1000EPySC_NS0_13ScanTileStateIyLb1EEES9_NS0_8NullTypeEyyLb0ESF_EEvT0_T1_T2_iT3_T4_T5_:
.text._ZN3cub18CUB_300001_SM_10006detail4scan16DeviceScanKernelINS2_10policy_hubIyyyyN4cuda3std3__44plusIvEEE10Policy1000EPySC_NS0_13ScanTileStateIyLb1EEES9_NS0_8NullTypeEyyLb0ESF_EEvT0_T1_T2_iT3_T4_T5_:
[----:B------:R-:W-:Y:S08]  /*0000*/  LDC R1, c[0x0][0x37c] ;  /* 0x0000df00ff017b82 */ /* 0x000ff00000000800 */
[----:B------:R-:W0:Y:S01]  /*0010*/  S2UR UR7, SR_CTAID.X ;  /* 0x00000000000779c3 */ /* 0x000e220000002500 */
[----:B------:R-:W1:Y:S01]  /*0020*/  LDCU.64 UR4, c[0x0][0x3a0] ;  /* 0x00007400ff0477ac */ /* 0x000e620008000a00 */
[----:B------:R-:W2:Y:S06]  /*0030*/  LDCU.64 UR8, c[0x0][0x358] ;  /* 0x00006b00ff0877ac */ /* 0x000eac0008000a00 */
[----:B------:R-:W0:Y:S02]  /*0040*/  LDC R44, c[0x0][0x398] ;  /* 0x0000e600ff2c7b82 */ /* 0x000e240000000800 */
[----:B0-----:R-:W-:-:S04]  /*0050*/  VIADD R44, R44, UR7 ;  /* 0x000000072c2c7c36 */ /* 0x001fc80008000000 */
[----:B------:R-:W-:-:S03]  /*0060*/  IMAD.WIDE R2, R44, 0xdc0, RZ ;  /* 0x00000dc02c027825 */ /* 0x000fc600078e02ff */
[----:B-1----:R-:W-:-:S04]  /*0070*/  IADD3 R0, P1, PT, -R2, UR4, RZ ;  /* 0x0000000402007c10 */ /* 0x002fc8000ff3e1ff */
[----:B------:R-:W-:Y:S02]  /*0080*/  ISETP.GE.U32.AND P0, PT, R0, 0xdc1, PT ;  /* 0x00000dc10000780c */ /* 0x000fe40003f06070 */
[----:B------:R-:W-:-:S04]  /*0090*/  IADD3.X R0, PT, PT, ~R3, UR5, RZ, P1, !PT ;  /* 0x0000000503007c10 */ /* 0x000fc80008ffe5ff */
[----:B------:R-:W-:-:S13]  /*00a0*/  ISETP.GE.U32.AND.EX P0, PT, R0, RZ, PT, P0 ;  /* 0x000000ff0000720c */ /* 0x000fda0003f06100 */
[----:B--2---:R-:W-:Y:S05]  /*00b0*/  @!P0 BRA `(.L_x_71) ;  /* 0x0000002000688947 */ /* 0x004fea0003800000 */
[----:B------:R-:W0:Y:S01]  /*00c0*/  S2R R37, SR_TID.X ;  /* 0x0000000000257919 */ /* 0x000e220000002100 */
[----:B------:R-:W1:Y:S01]  /*00d0*/  LDCU.64 UR4, c[0x0][0x380] ;  /* 0x00007000ff0477ac */ /* 0x000e620008000a00 */
[C---:B0-----:R-:W-:Y:S02]  /*00e0*/  LOP3.LUT R0, R37.reuse, 0x1f, RZ, 0xc0, !PT ;  /* 0x0000001f25007812 */ /* 0x041fe400078ec0ff */
[----:B------:R-:W-:-:S05]  /*00f0*/  LOP3.LUT R5, R37, 0x3e0, RZ, 0xc0, !PT ;  /* 0x000003e025057812 */ /* 0x000fca00078ec0ff */
[----:B------:R-:W-:-:S05]  /*0100*/  IMAD R5, R5, 0xb, R0 ;  /* 0x0000000b05057824 */ /* 0x000fca00078e0200 */
[----:B------:R-:W-:-:S05]  /*0110*/  IADD3 R5, P0, PT, R2, R5, RZ ;  /* 0x0000000502057210 */ /* 0x000fca0007f1e0ff */
[----:B------:R-:W-:Y:S02]  /*0120*/  IMAD.X R2, RZ, RZ, R3, P0 ;  /* 0x000000ffff027224 */ /* 0x000fe400000e0603 */
[----:B------:R-:W-:-:S03]  /*0130*/  IMAD.SHL.U32 R36, R5, 0x8, RZ ;  /* 0x0000000805247824 */ /* 0x000fc600078e00ff */
[----:B------:R-:W-:Y:S02]  /*0140*/  SHF.L.U64.HI R2, R5, 0x3, R2 ;  /* 0x0000000305027819 */ /* 0x000fe40000010202 */
[----:B-1----:R-:W-:-:S04]  /*0150*/  IADD3 R4, P0, PT, R36, UR4, RZ ;  /* 0x0000000424047c10 */ /* 0x002fc8000ff1e0ff */
[----:B------:R-:W-:-:S05]  /*0160*/  IADD3.X R5, PT, PT, R2, UR5, RZ, P0, !PT ;  /* 0x0000000502057c10 */ /* 0x000fca00087fe4ff */
[----:B------:R-:W2:Y:S04]  /*0170*/  LDG.E.64 R6, desc[UR8][R4.64] ;  /* 0x0000000804067981 */ /* 0x000ea8000c1e1b00 */
[----:B------:R-:W3:Y:S04]  /*0180*/  LDG.E.64 R8, desc[UR8][R4.64+0x100] ;  /* 0x0001000804087981 */ /* 0x000ee8000c1e1b00 */
[----:B------:R-:W4:Y:S04]  /*0190*/  LDG.E.64 R10, desc[UR8][R4.64+0x200] ;  /* 0x00020008040a7981 */ /* 0x000f28000c1e1b00 */
[----:B------:R-:W5:Y:S04]  /*01a0*/  LDG.E.64 R12, desc[UR8][R4.64+0x300] ;  /* 0x00030008040c7981 */ /* 0x000f68000c1e1b00 */
[----:B------:R-:W5:Y:S04]  /*01b0*/  LDG.E.64 R14, desc[UR8][R4.64+0x400] ;  /* 0x00040008040e7981 */ /* 0x000f68000c1e1b00 */
[----:B------:R-:W5:Y:S04]  /*01c0*/  LDG.E.64 R16, desc[UR8][R4.64+0x500] ;  /* 0x0005000804107981 */ /* 0x000f68000c1e1b00 */
[----:B------:R-:W5:Y:S04]  /*01d0*/  LDG.E.64 R18, desc[UR8][R4.64+0x600] ;  /* 0x0006000804127981 */ /* 0x000f68000c1e1b00 */
[----:B------:R-:W5:Y:S04]  /*01e0*/  LDG.E.64 R20, desc[UR8][R4.64+0x700] ;  /* 0x0007000804147981 */ /* 0x000f68000c1e1b00 */
[----:B------:R-:W5:Y:S04]  /*01f0*/  LDG.E.64 R22, desc[UR8][R4.64+0x800] ;  /* 0x0008000804167981 */ /* 0x000f68000c1e1b00 */
[----:B------:R-:W5:Y:S04]  /*0200*/  LDG.E.64 R24, desc[UR8][R4.64+0x900] ;  /* 0x0009000804187981 */ /* 0x000f68000c1e1b00 */
[----:B------:R-:W5:Y:S01]  /*0210*/  LDG.E.64 R26, desc[UR8][R4.64+0xa00] ;  /* 0x000a0008041a7981 */ /* 0x000f62000c1e1b00 */
[----:B------:R-:W0:Y:S01]  /*0220*/  S2UR UR5, SR_CgaCtaId ;  /* 0x00000000000579c3 */ /* 0x000e220000008800 */
[----:B------:R-:W-:Y:S01]  /*0230*/  SHF.R.U32.HI R0, RZ, 0x5, R37 ;  /* 0x00000005ff007819 */ /* 0x000fe20000011625 */
[----:B------:R-:W-:Y:S01]  /*0240*/  UMOV UR4, 0x400 ;  /* 0x0000040000047882 */ /* 0x000fe20000000000 */
[----:B------:R-:W1:Y:S01]  /*0250*/  S2R R3, SR_LANEID ;  /* 0x0000000000037919 */ /* 0x000e620000000000 */
[----:B------:R-:W-:Y:S01]  /*0260*/  ISETP.NE.AND P0, PT, R44, RZ, PT ;  /* 0x000000ff2c00720c */ /* 0x000fe20003f05270 */
[----:B------:R-:W-:Y:S01]  /*0270*/  BSSY.RECONVERGENT B0, `(.L_x_72) ;  /* 0x00001b8000007945 */ /* 0x000fe20003800200 */
[----:B0-----:R-:W-:Y:S01]  /*0280*/  ULEA UR4, UR5, UR4, 0x18 ;  /* 0x0000000405047291 */ /* 0x001fe2000f8ec0ff */
[----:B-1----:R-:W-:-:S05]  /*0290*/  IMAD R28, R0, 0x160, R3 ;  /* 0x00000160001c7824 */ /* 0x002fca00078e0203 */
[----:B------:R-:W-:-:S05]  /*02a0*/  LEA R29, R28, UR4, 0x3 ;  /* 0x000000041c1d7c11 */ /* 0x000fca000f8e18ff */
[----:B------:R-:W-:Y:S01]  /*02b0*/  IMAD R28, R3, 0x50, R29 ;  /* 0x00000050031c7824 */ /* 0x000fe200078e021d */
[----:B--2---:R0:W-:Y:S04]  /*02c0*/  STS.64 [R29], R6 ;  /* 0x000000061d007388 */ /* 0x0041e80000000a00 */
[----:B---3--:R0:W-:Y:S04]  /*02d0*/  STS.64 [R29+0x100], R8 ;  /* 0x000100081d007388 */ /* 0x0081e80000000a00 */
[----:B----4-:R0:W-:Y:S04]  /*02e0*/  STS.64 [R29+0x200], R10 ;  /* 0x0002000a1d007388 */ /* 0x0101e80000000a00 */
[----:B-----5:R0:W-:Y:S04]  /*02f0*/  STS.64 [R29+0x300], R12 ;  /* 0x0003000c1d007388 */ /* 0x0201e80000000a00 */
[----:B------:R0:W-:Y:S04]  /*0300*/  STS.64 [R29+0x400], R14 ;  /* 0x0004000e1d007388 */ /* 0x0001e80000000a00 */
[----:B------:R0:W-:Y:S04]  /*0310*/  STS.64 [R29+0x500], R16 ;  /* 0x000500101d007388 */ /* 0x0001e80000000a00 */
[----:B------:R0:W-:Y:S04]  /*0320*/  STS.64 [R29+0x600], R18 ;  /* 0x000600121d007388 */ /* 0x0001e80000000a00 */
[----:B------:R0:W-:Y:S04]  /*0330*/  STS.64 [R29+0x700], R20 ;  /* 0x000700141d007388 */ /* 0x0001e80000000a00 */
[----:B------:R0:W-:Y:S04]  /*0340*/  STS.64 [R29+0x800], R22 ;  /* 0x000800161d007388 */ /* 0x0001e80000000a00 */
[----:B------:R0:W-:Y:S04]  /*0350*/  STS.64 [R29+0x900], R24 ;  /* 0x000900181d007388 */ /* 0x0001e80000000a00 */
[----:B------:R0:W-:Y:S01]  /*0360*/  STS.64 [R29+0xa00], R26 ;  /* 0x000a001a1d007388 */ /* 0x0001e20000000a00 */
[----:B------:R-:W-:-:S03]  /*0370*/  NOP ;  /* 0x0000000000007918 */ /* 0x000fc60000000000 */
[----:B------:R0:W1:Y:S04]  /*0380*/  LDS.64 R42, [R28] ;  /* 0x000000001c2a7984 */ /* 0x0000680000000a00 */
[----:B------:R0:W2:Y:S04]  /*0390*/  LDS.64 R40, [R28+0x8] ;  /* 0x000008001c287984 */ /* 0x0000a80000000a00 */
[----:B------:R0:W3:Y:S04]  /*03a0*/  LDS.64 R38, [R28+0x10] ;  /* 0x000010001c267984 */ /* 0x0000e80000000a00 */
[----:B------:R0:W4:Y:S04]  /*03b0*/  LDS.64 R4, [R28+0x18] ;  /* 0x000018001c047984 */ /* 0x0001280000000a00 */
[----:B------:R0:W0:Y:S04]  /*03c0*/  LDS.64 R6, [R28+0x20] ;  /* 0x000020001c067984 */ /* 0x0000280000000a00 */
[----:B------:R0:W0:Y:S04]  /*03d0*/  LDS.64 R8, [R28+0x28] ;  /* 0x000028001c087984 */ /* 0x0000280000000a00 */
[----:B------:R0:W0:Y:S04]  /*03e0*/  LDS.64 R10, [R28+0x30] ;  /* 0x000030001c0a7984 */ /* 0x0000280000000a00 */
[----:B------:R0:W0:Y:S04]  /*03f0*/  LDS.64 R12, [R28+0x38] ;  /* 0x000038001c0c7984 */ /* 0x0000280000000a00 */
[----:B------:R0:W0:Y:S04]  /*0400*/  LDS.64 R14, [R28+0x40] ;  /* 0x000040001c0e7984 */ /* 0x0000280000000a00 */
[----:B------:R0:W0:Y:S04]  /*0410*/  LDS.64 R16, [R28+0x48] ;  /* 0x000048001c107984 */ /* 0x0000280000000a00 */
[----:B------:R0:W0:Y:S01]  /*0420*/  LDS.64 R18, [R28+0x50] ;  /* 0x000050001c127984 */ /* 0x0000220000000a00 */
[----:B------:R-:W-:Y:S06]  /*0430*/  BAR.SYNC.DEFER_BLOCKING 0x0 ;  /* 0x0000000000007b1d */ /* 0x000fec0000010000 */
[----:B-1----:R-:W-:Y:S05]  /*0440*/  @P0 BRA `(.L_x_73) ;  /* 0x0000000400c40947 */ /* 0x002fea0003800000 */
[----:B--23--:R-:W-:Y:S02]  /*0450*/  IADD3 R45, P0, P1, R38, R40, R42 ;  /* 0x00000028262d7210 */ /* 0x00cfe4000791e02a */
[----:B------:R-:W-:Y:S02]  /*0460*/  ISETP.NE.AND P5, PT, R0, 0x5, PT ;  /* 0x000000050000780c */ /* 0x000fe40003fa5270 */
[----:B0---4-:R-:W-:Y:S02]  /*0470*/  IADD3 R45, P2, P3, R6, R4, R45 ;  /* 0x00000004062d7210 */ /* 0x011fe40007b5e02d */
[----:B------:R-:W-:Y:S02]  /*0480*/  IADD3.X R21, PT, PT, R39, R41, R43, P0, P1 ;  /* 0x0000002927157210 */ /* 0x000fe400007e242b */
[----:B------:R-:W-:Y:S02]  /*0490*/  IADD3 R45, P0, P1, R10, R8, R45 ;  /* 0x000000080a2d7210 */ /* 0x000fe4000791e02d */
[----:B------:R-:W-:-:S02]  /*04a0*/  IADD3.X R21, PT, PT, R7, R5, R21, P2, P3 ;  /* 0x0000000507157210 */ /* 0x000fc400017e6415 */
[----:B------:R-:W-:Y:S02]  /*04b0*/  ISETP.NE.AND P3, PT, R0, 0x9, PT ;  /* 0x000000090000780c */ /* 0x000fe40003f65270 */
[----:B------:R-:W-:Y:S02]  /*04c0*/  IADD3.X R21, PT, PT, R11, R9, R21, P0, P1 ;  /* 0x000000090b157210 */ /* 0x000fe400007e2415 */
[----:B------:R-:W-:-:S04]  /*04d0*/  IADD3 R45, P0, P1, R14, R12, R45 ;  /* 0x0000000c0e2d7210 */ /* 0x000fc8000791e02d */
[----:B------:R-:W-:Y:S02]  /*04e0*/  IADD3.X R21, PT, PT, R15, R13, R21, P0, P1 ;  /* 0x0000000d0f157210 */ /* 0x000fe400007e2415 */
[----:B------:R-:W-:-:S04]  /*04f0*/  IADD3 R45, P0, P1, R18, R16, R45 ;  /* 0x00000010122d7210 */ /* 0x000fc8000791e02d */
[----:B------:R-:W-:Y:S01]  /*0500*/  IADD3.X R44, PT, PT, R19, R17, R21, P0, P1 ;  /* 0x00000011132c7210 */ /* 0x000fe200007e2415 */
[----:B------:R-:W0:Y:S07]  /*0510*/  SHFL.UP PT, R20, R45, 0x1, RZ ;  /* 0x042000002d147989 */ /* 0x000e2e00000e00ff */
[----:B------:R-:W1:Y:S01]  /*0520*/  SHFL.UP P0, R21, R44, 0x1, RZ ;  /* 0x042000002c157989 */ /* 0x000e6200000000ff */
[----:B0-----:R-:W-:-:S04]  /*0530*/  IADD3 R23, P1, PT, R20, R45, RZ ;  /* 0x0000002d14177210 */ /* 0x001fc80007f3e0ff */
[----:B-1----:R-:W-:Y:S01]  /*0540*/  SEL R23, R23, R20, P0 ;  /* 0x0000001417177207 */ /* 0x002fe20000000000 */
[----:B------:R-:W-:-:S04]  /*0550*/  IMAD.X R26, R21, 0x1, R44, P1 ;  /* 0x00000001151a7824 */ /* 0x000fc800008e062c */
[----:B------:R-:W0:Y:S01]  /*0560*/  SHFL.UP PT, R20, R23, 0x2, RZ ;  /* 0x0440000017147989 */ /* 0x000e2200000e00ff */
[----:B------:R-:W-:-:S05]  /*0570*/  SEL R26, R26, R21, P0 ;  /* 0x000000151a1a7207 */ /* 0x000fca0000000000 */
[----:B------:R-:W1:Y:S01]  /*0580*/  SHFL.UP P0, R21, R26, 0x2, RZ ;  /* 0x044000001a157989 */ /* 0x000e6200000000ff */
[----:B0-----:R-:W-:-:S04]  /*0590*/  IADD3 R25, P1, PT, R20, R23, RZ ;  /* 0x0000001714197210 */ /* 0x001fc80007f3e0ff */
[----:B-1----:R-:W-:Y:S01]  /*05a0*/  SEL R25, R25, R20, P0 ;  /* 0x0000001419197207 */ /* 0x002fe20000000000 */
[----:B------:R-:W-:-:S04]  /*05b0*/  IMAD.X R24, R21, 0x1, R26, P1 ;  /* 0x0000000115187824 */ /* 0x000fc800008e061a */
[----:B------:R-:W0:Y:S01]  /*05c0*/  SHFL.UP PT, R20, R25, 0x4, RZ ;  /* 0x0480000019147989 */ /* 0x000e2200000e00ff */
[----:B------:R-:W-:-:S05]  /*05d0*/  SEL R24, R24, R21, P0 ;  /* 0x0000001518187207 */ /* 0x000fca0000000000 */
[----:B------:R-:W1:Y:S01]  /*05e0*/  SHFL.UP P0, R21, R24, 0x4, RZ ;  /* 0x0480000018157989 */ /* 0x000e6200000000ff */
[----:B0-----:R-:W-:-:S05]  /*05f0*/  IADD3 R27, P1, PT, R20, R25, RZ ;  /* 0x00000019141b7210 */ /* 0x001fca0007f3e0ff */
[----:B-1----:R-:W-:Y:S01]  /*0600*/  IMAD.X R22, R21, 0x1, R24, P1 ;  /* 0x0000000115167824 */ /* 0x002fe200008e0618 */
[----:B------:R-:W-:-:S04]  /*0610*/  SEL R27, R27, R20, P0 ;  /* 0x000000141b1b7207 */ /* 0x000fc80000000000 */
[----:B------:R-:W-:Y:S01]  /*0620*/  SEL R22, R22, R21, P0 ;  /* 0x0000001516167207 */ /* 0x000fe20000000000 */
[----:B------:R-:W0:Y:S04]  /*0630*/  SHFL.UP PT, R20, R27, 0x8, RZ ;  /* 0x050000001b147989 */ /* 0x000e2800000e00ff */
[----:B------:R-:W1:Y:S01]  /*0640*/  SHFL.UP P0, R21, R22, 0x8, RZ ;  /* 0x0500000016157989 */ /* 0x000e6200000000ff */
[----:B0-----:R-:W-:-:S04]  /*0650*/  IADD3 R23, P1, PT, R20, R27, RZ ;  /* 0x0000001b14177210 */ /* 0x001fc80007f3e0ff */
[----:B-1----:R-:W-:Y:S01]  /*0660*/  SEL R23, R23, R20, P0 ;  /* 0x0000001417177207 */ /* 0x002fe20000000000 */
[----:B------:R-:W-:Y:S01]  /*0670*/  IMAD.X R20, R21, 0x1, R22, P1 ;  /* 0x0000000115147824 */ /* 0x000fe200008e0616 */
[----:B------:R-:W-:-:S03]  /*0680*/  ISETP.NE.AND P1, PT, R3, 0x1f, PT ;  /* 0x0000001f0300780c */ /* 0x000fc60003f25270 */
[----:B------:R-:W0:Y:S01]  /*0690*/  SHFL.UP PT, R46, R23, 0x10, RZ ;  /* 0x06000000172e7989 */ /* 0x000e2200000e00ff */
[----:B------:R-:W-:-:S05]  /*06a0*/  SEL R25, R20, R21, P0 ;  /* 0x0000001514197207 */ /* 0x000fca0000000000 */
[----:B------:R-:W1:Y:S04]  /*06b0*/  SHFL.UP P0, R20, R25, 0x10, RZ ;  /* 0x0600000019147989 */ /* 0x000e6800000000ff */
[----:B------:R-:W-:Y:S02]  /*06c0*/  @!P1 LEA R49, R0, UR4, 0x3 ;  /* 0x0000000400319c11 */ /* 0x000fe4000f8e18ff */
[----:B0-----:R-:W-:-:S05]  /*06d0*/  IADD3 R47, P2, PT, R46, R23, RZ ;  /* 0x000000172e2f7210 */ /* 0x001fca0007f5e0ff */
[----:B-1----:R-:W-:Y:S01]  /*06e0*/  IMAD.X R21, R20, 0x1, R25, P2 ;  /* 0x0000000114157824 */ /* 0x002fe200010e0619 */
[----:B------:R-:W-:Y:S02]  /*06f0*/  SEL R46, R47, R46, P0 ;  /* 0x0000002e2f2e7207 */ /* 0x000fe40000000000 */
[----:B------:R-:W-:Y:S02]  /*0700*/  ISETP.NE.AND P2, PT, R0, 0x8, PT ;  /* 0x000000080000780c */ /* 0x000fe40003f45270 */
[----:B------:R-:W-:-:S05]  /*0710*/  SEL R47, R21, R20, P0 ;  /* 0x00000014152f7207 */ /* 0x000fca0000000000 */
[----:B------:R-:W-:Y:S01]  /*0720*/  @!P1 STS.64 [R49+0x20], R46 ;  /* 0x0000202e31009388 */ /* 0x000fe20000000a00 */
[----:B------:R-:W-:Y:S06]  /*0730*/  BAR.SYNC.DEFER_BLOCKING 0x0 ;  /* 0x0000000000007b1d */ /* 0x000fec0000010000 */
[----:B------:R-:W0:Y:S04]  /*0740*/  LDS.128 R32, [UR4+0x20] ;  /* 0x00002004ff207984 */ /* 0x000e280008000c00 */
[----:B------:R-:W1:Y:S04]  /*0750*/  LDS.128 R20, [UR4+0x30] ;  /* 0x00003004ff147984 */ /* 0x000e680008000c00 */
[----:B------:R-:W2:Y:S04]  /*0760*/  LDS.128 R24, [UR4+0x40] ;  /* 0x00004004ff187984 */ /* 0x000ea80008000c00 */
[----:B------:R-:W3:Y:S01]  /*0770*/  LDS.128 R28, [UR4+0x50] ;  /* 0x00005004ff1c7984 */ /* 0x000ee20008000c00 */
[----:B0-----:R-:W-:-:S04]  /*0780*/  IADD3 R53, P0, PT, R32, R34, RZ ;  /* 0x0000002220357210 */ /* 0x001fc80007f1e0ff */
[----:B-1----:R-:W-:Y:S01]  /*0790*/  IADD3 R51, P1, PT, R20, R53, RZ ;  /* 0x0000003514337210 */ /* 0x002fe20007f3e0ff */
[----:B------:R-:W-:Y:S01]  /*07a0*/  IMAD.X R35, R33, 0x1, R35, P0 ;  /* 0x0000000121237824 */ /* 0x000fe200000e0623 */
[----:B------:R-:W-:-:S04]  /*07b0*/  ISETP.NE.AND P0, PT, R0, 0x2, PT ;  /* 0x000000020000780c */ /* 0x000fc80003f05270 */
[----:B------:R-:W-:Y:S01]  /*07c0*/  SEL R20, R53, R32, !P0 ;  /* 0x0000002035147207 */ /* 0x000fe20004000000 */
[----:B------:R-:W-:Y:S01]  /*07d0*/  IMAD.X R53, R21, 0x1, R35, P1 ;  /* 0x0000000115357824 */ /* 0x000fe200008e0623 */
[----:B------:R-:W-:Y:S02]  /*07e0*/  SEL R48, R35, R33, !P0 ;  /* 0x0000002123307207 */ /* 0x000fe40004000000 */
[----:B------:R-:W0:Y:S01]  /*07f0*/  LDS.128 R32, [UR4+0x60] ;  /* 0x00006004ff207984 */ /* 0x000e220008000c00 */
[----:B------:R-:W-:Y:S02]  /*0800*/  ISETP.NE.AND P0, PT, R0, 0x3, PT ;  /* 0x000000030000780c */ /* 0x000fe40003f05270 */
[----:B------:R-:W-:Y:S02]  /*0810*/  IADD3 R21, P1, PT, R22, R51, RZ ;  /* 0x0000003316157210 */ /* 0x000fe40007f3e0ff */
[----:B------:R-:W-:Y:S02]  /*0820*/  SEL R20, R51, R20, !P0 ;  /* 0x0000001433147207 */ /* 0x000fe40004000000 */
[----:B------:R-:W-:Y:S01]  /*0830*/  SEL R22, R53, R48, !P0 ;  /* 0x0000003035167207 */ /* 0x000fe20004000000 */
[----:B------:R-:W-:Y:S01]  /*0840*/  IMAD.X R49, R23, 0x1, R53, P1 ;  /* 0x0000000117317824 */ /* 0x000fe200008e0635 */
[----:B------:R-:W-:-:S02]  /*0850*/  ISETP.NE.AND P0, PT, R0, 0x4, PT ;  /* 0x000000040000780c */ /* 0x000fc40003f05270 */
[----:B--2---:R-:W-:Y:S02]  /*0860*/  IADD3 R23, P1, PT, R24, R21, RZ ;  /* 0x0000001518177210 */ /* 0x004fe40007f3e0ff */
[----:B------:R-:W-:Y:S02]  /*0870*/  SEL R20, R21, R20, !P0 ;  /* 0x0000001415147207 */ /* 0x000fe40004000000 */
[----:B------:R-:W-:Y:S01]  /*0880*/  SEL R22, R49, R22, !P0 ;  /* 0x0000001631167207 */ /* 0x000fe20004000000 */
[----:B------:R-:W-:Y:S01]  /*0890*/  IMAD.X R25, R25, 0x1, R49, P1 ;  /* 0x0000000119197824 */ /* 0x000fe200008e0631 */
[----:B------:R-:W-:Y:S02]  /*08a0*/  SEL R20, R23, R20, !P5 ;  /* 0x0000001417147207 */ /* 0x000fe40006800000 */
[----:B------:R-:W-:Y:S02]  /*08b0*/  ISETP.NE.AND P0, PT, R0, 0x6, PT ;  /* 0x000000060000780c */ /* 0x000fe40003f05270 */
[----:B------:R-:W-:-:S02]  /*08c0*/  IADD3 R23, P6, PT, R26, R23, RZ ;  /* 0x000000171a177210 */ /* 0x000fc40007fde0ff */
[----:B------:R-:W-:Y:S02]  /*08d0*/  ISETP.NE.AND P1, PT, R0, 0x7, PT ;  /* 0x000000070000780c */ /* 0x000fe40003f25270 */
[----:B------:R-:W-:Y:S01]  /*08e0*/  SEL R0, R23, R20, !P0 ;  /* 0x0000001417007207 */ /* 0x000fe20004000000 */
[----:B------:R-:W-:Y:S01]  /*08f0*/  IMAD.X R27, R27, 0x1, R25, P6 ;  /* 0x000000011b1b7824 */ /* 0x000fe200030e0619 */
[----:B---3--:R-:W-:Y:S02]  /*0900*/  IADD3 R23, P4, PT, R28, R23, RZ ;  /* 0x000000171c177210 */ /* 0x008fe40007f9e0ff */
[----:B------:R-:W-:Y:S02]  /*0910*/  SEL R20, R25, R22, !P5 ;  /* 0x0000001619147207 */ /* 0x000fe40006800000 */
[----:B------:R-:W-:Y:S01]  /*0920*/  SEL R0, R23, R0, !P1 ;  /* 0x0000000017007207 */ /* 0x000fe20004800000 */
[----:B------:R-:W-:Y:S01]  /*0930*/  IMAD.X R29, R29, 0x1, R27, P4 ;  /* 0x000000011d1d7824 */ /* 0x000fe200020e061b */
[----:B------:R-:W-:-:S02]  /*0940*/  IADD3 R23, P6, PT, R30, R23, RZ ;  /* 0x000000171e177210 */ /* 0x000fc40007fde0ff */
[----:B------:R-:W-:Y:S02]  /*0950*/  SEL R20, R27, R20, !P0 ;  /* 0x000000141b147207 */ /* 0x000fe40004000000 */
[----:B------:R-:W-:Y:S01]  /*0960*/  SEL R0, R23, R0, !P2 ;  /* 0x0000000017007207 */ /* 0x000fe20005000000 */
[----:B------:R-:W-:Y:S01]  /*0970*/  IMAD.X R31, R31, 0x1, R29, P6 ;  /* 0x000000011f1f7824 */ /* 0x000fe200030e061d */
[----:B------:R-:W-:Y:S02]  /*0980*/  IADD3 R22, P0, PT, R46, -R45, RZ ;  /* 0x8000002d2e167210 */ /* 0x000fe40007f1e0ff */
[----:B0-----:R-:W-:Y:S02]  /*0990*/  IADD3 R23, P4, PT, R32, R23, RZ ;  /* 0x0000001720177210 */ /* 0x001fe40007f9e0ff */
[----:B------:R-:W-:Y:S01]  /*09a0*/  ISETP.NE.AND P5, PT, R3, RZ, PT ;  /* 0x000000ff0300720c */ /* 0x000fe20003fa5270 */
[----:B------:R-:W-:Y:S01]  /*09b0*/  IMAD.X R47, R47, 0x1, ~R44, P0 ;  /* 0x000000012f2f7824 */ /* 0x000fe200000e0e2c */
[----:B------:R-:W-:Y:S01]  /*09c0*/  SEL R20, R29, R20, !P1 ;  /* 0x000000141d147207 */ /* 0x000fe20004800000 */
[----:B------:R-:W-:Y:S01]  /*09d0*/  IMAD.X R33, R33, 0x1, R31, P4 ;  /* 0x0000000121217824 */ /* 0x000fe200020e061f */
[----:B------:R-:W-:-:S02]  /*09e0*/  SEL R3, R22, RZ, P5 ;  /* 0x000000ff16037207 */ /* 0x000fc40002800000 */
[----:B------:R-:W-:Y:S02]  /*09f0*/  SEL R0, R23, R0, !P3 ;  /* 0x0000000017007207 */ /* 0x000fe40005800000 */
[----:B------:R-:W-:Y:S02]  /*0a00*/  SEL R20, R31, R20, !P2 ;  /* 0x000000141f147207 */ /* 0x000fe40005000000 */
[----:B------:R-:W-:Y:S02]  /*0a10*/  IADD3 R3, P2, PT, R3, R0, RZ ;  /* 0x0000000003037210 */ /* 0x000fe40007f5e0ff */
[----:B------:R-:W-:Y:S02]  /*0a20*/  SEL R0, R47, RZ, P5 ;  /* 0x000000ff2f007207 */ /* 0x000fe40002800000 */
[----:B------:R-:W-:Y:S02]  /*0a30*/  SEL R21, R33, R20, !P3 ;  /* 0x0000001421157207 */ /* 0x000fe40005800000 */
[----:B------:R-:W-:-:S02]  /*0a40*/  ISETP.GE.U32.AND P0, PT, R37, 0x20, PT ;  /* 0x000000202500780c */ /* 0x000fc40003f06070 */
[C---:B------:R-:W-:Y:S01]  /*0a50*/  ISETP.NE.AND P1, PT, R37.reuse, RZ, PT ;  /* 0x000000ff2500720c */ /* 0x040fe20003f25270 */
[----:B------:R-:W-:Y:S01]  /*0a60*/  IMAD.X R0, R0, 0x1, R21, P2 ;  /* 0x0000000100007824 */ /* 0x000fe200010e0615 */
[----:B------:R-:W-:Y:S02]  /*0a70*/  ISETP.NE.AND P2, PT, R37, RZ, PT ;  /* 0x000000ff2500720c */ /* 0x000fe40003f45270 */
[----:B------:R-:W-:Y:S02]  /*0a80*/  SEL R3, R22, R3, !P0 ;  /* 0x0000000316037207 */ /* 0x000fe40004000000 */
[----:B------:R-:W-:Y:S02]  /*0a90*/  SEL R0, R47, R0, !P0 ;  /* 0x000000002f007207 */ /* 0x000fe40004000000 */
[----:B------:R-:W-:Y:S02]  /*0aa0*/  SEL R3, R3, RZ, P1 ;  /* 0x000000ff03037207 */ /* 0x000fe40000800000 */
[----:B------:R-:W-:-:S02]  /*0ab0*/  IADD3 R22, P0, PT, R34, R23, RZ ;  /* 0x0000001722167210 */ /* 0x000fc40007f1e0ff */
[----:B------:R-:W-:Y:S02]  /*0ac0*/  IADD3 R3, P3, PT, R42, R3, RZ ;  /* 0x000000032a037210 */ /* 0x000fe40007f7e0ff */
[----:B------:R-:W-:Y:S01]  /*0ad0*/  SEL R42, R0, RZ, P1 ;  /* 0x000000ff002a7207 */ /* 0x000fe20000800000 */
[----:B------:R-:W-:-:S04]  /*0ae0*/  IMAD.X R23, R35, 0x1, R33, P0 ;  /* 0x0000000123177824 */ /* 0x000fc800000e0621 */
[----:B------:R-:W-:Y:S01]  /*0af0*/  IMAD.X R42, R43, 0x1, R42, P3 ;  /* 0x000000012b2a7824 */ /* 0x000fe200018e062a */
[----:B------:R-:W-:Y:S06]  /*0b00*/  @P2 BRA `(.L_x_74) ;  /* 0x0000001000b82947 */ /* 0x000fec0003800000 */
[----:B------:R-:W0:Y:S01]  /*0b10*/  LDC.64 R24, c[0x0][0x390] ;  /* 0x0000e400ff187b82 */ /* 0x000e220000000a00 */
[----:B------:R-:W-:Y:S02]  /*0b20*/  IMAD.MOV.U32 R20, RZ, RZ, 0x65 ;  /* 0x00000065ff147424 */ /* 0x000fe400078e00ff */
[----:B------:R-:W-:-:S05]  /*0b30*/  IMAD.MOV.U32 R21, RZ, RZ, 0x0 ;  /* 0x00000000ff157424 */ /* 0x000fca00078e00ff */
[----:B0-----:R0:W-:Y:S01]  /*0b40*/  ST.E.128.STRONG.GPU desc[UR8][R24.64+0x200], R20 ;  /* 0x0002001418007985 */ /* 0x0011e2000c10fd08 */
[----:B------:R-:W-:Y:S05]  /*0b50*/  BRA `(.L_x_74) ;  /* 0x0000001000a47947 */ /* 0x000fea0003800000 */
.L_x_73:
[----:B0-23--:R-:W-:Y:S02]  /*0b60*/  IADD3 R21, P0, P1, R38, R40, R42 ;  /* 0x0000002826157210 */ /* 0x00dfe4000791e02a */
[----:B------:R-:W-:Y:S02]  /*0b70*/  ISETP.NE.AND P5, PT, R0, 0x6, PT ;  /* 0x000000060000780c */ /* 0x000fe40003fa5270 */
[----:B----4-:R-:W-:Y:S02]  /*0b80*/  IADD3 R23, P2, P3, R6, R4, R21 ;  /* 0x0000000406177210 */ /* 0x010fe40007b5e015 */
[----:B------:R-:W-:Y:S02]  /*0b90*/  IADD3.X R21, PT, PT, R39, R41, R43, P0, P1 ;  /* 0x0000002927157210 */ /* 0x000fe400007e242b */
[----:B------:R-:W-:Y:S02]  /*0ba0*/  IADD3 R23, P0, P1, R10, R8, R23 ;  /* 0x000000080a177210 */ /* 0x000fe4000791e017 */
[----:B------:R-:W-:-:S02]  /*0bb0*/  IADD3.X R21, PT, PT, R7, R5, R21, P2, P3 ;  /* 0x0000000507157210 */ /* 0x000fc400017e6415 */
[----:B------:R-:W-:Y:S02]  /*0bc0*/  ISETP.NE.AND P2, PT, R3, 0x1f, PT ;  /* 0x0000001f0300780c */ /* 0x000fe40003f45270 */
[----:B------:R-:W-:Y:S02]  /*0bd0*/  IADD3.X R21, PT, PT, R11, R9, R21, P0, P1 ;  /* 0x000000090b157210 */ /* 0x000fe400007e2415 */
[----:B------:R-:W-:Y:S02]  /*0be0*/  IADD3 R23, P0, P1, R14, R12, R23 ;  /* 0x0000000c0e177210 */ /* 0x000fe4000791e017 */
[----:B------:R-:W-:Y:S02]  /*0bf0*/  ISETP.NE.AND P4, PT, R0, 0x7, PT ;  /* 0x000000070000780c */ /* 0x000fe40003f85270 */
[----:B------:R-:W-:Y:S02]  /*0c00*/  IADD3.X R21, PT, PT, R15, R13, R21, P0, P1 ;  /* 0x0000000d0f157210 */ /* 0x000fe400007e2415 */
[----:B------:R-:W-:-:S03]  /*0c10*/  IADD3 R49, P0, P1, R18, R16, R23 ;  /* 0x0000001012317210 */ /* 0x000fc6000791e017 */
[----:B------:R-:W-:Y:S02]  /*0c20*/  @!P2 LEA R55, R0, UR4, 0x3 ;  /* 0x000000040037ac11 */ /* 0x000fe4000f8e18ff */
[----:B------:R-:W-:Y:S01]  /*0c30*/  IADD3.X R45, PT, PT, R19, R17, R21, P0, P1 ;  /* 0x00000011132d7210 */ /* 0x000fe200007e2415 */
[----:B------:R-:W0:Y:S06]  /*0c40*/  SHFL.UP PT, R20, R49, 0x1, RZ ;  /* 0x0420000031147989 */ /* 0x000e2c00000e00ff */
        /* <DEDUP_REMOVED lines=27> */
[----:B------:R-:W-:Y:S02]  /*0e00*/  SEL R46, R47, R46, P0 ;  /* 0x0000002e2f2e7207 */ /* 0x000fe40000000000 */
[----:B------:R-:W-:Y:S02]  /*0e10*/  ISETP.NE.AND P1, PT, R0, 0x2, PT ;  /* 0x000000020000780c */ /* 0x000fe40003f25270 */
[----:B------:R-:W-:-:S05]  /*0e20*/  SEL R47, R21, R20, P0 ;  /* 0x00000014152f7207 */ /* 0x000fca0000000000 */
[----:B------:R-:W-:Y:S01]  /*0e30*/  @!P2 STS.64 [R55+0x20], R46 ;  /* 0x0000202e3700a388 */ /* 0x000fe20000000a00 */
[----:B------:R-:W-:Y:S01]  /*0e40*/  BAR.SYNC.DEFER_BLOCKING 0x0 ;  /* 0x0000000000007b1d */ /* 0x000fe20000010000 */
[----:B------:R-:W-:-:S05]  /*0e50*/  ISETP.NE.AND P2, PT, R0, 0x4, PT ;  /* 0x000000040000780c */ /* 0x000fca0003f45270 */
[----:B------:R-:W0:Y:S04]  /*0e60*/  LDS.128 R32, [UR4+0x20] ;  /* 0x00002004ff207984 */ /* 0x000e280008000c00 */
[----:B------:R-:W1:Y:S04]  /*0e70*/  LDS.128 R20, [UR4+0x30] ;  /* 0x00003004ff147984 */ /* 0x000e680008000c00 */
[----:B------:R-:W2:Y:S04]  /*0e80*/  LDS.128 R24, [UR4+0x40] ;  /* 0x00004004ff187984 */ /* 0x000ea80008000c00 */
[----:B------:R-:W3:Y:S01]  /*0e90*/  LDS.128 R28, [UR4+0x50] ;  /* 0x00005004ff1c7984 */ /* 0x000ee20008000c00 */
[----:B0-----:R-:W-:-:S05]  /*0ea0*/  IADD3 R53, P0, PT, R32, R34, RZ ;  /* 0x0000002220357210 */ /* 0x001fca0007f1e0ff */
[----:B------:R-:W-:Y:S01]  /*0eb0*/  IMAD.X R35, R33, 0x1, R35, P0 ;  /* 0x0000000121237824 */ /* 0x000fe200000e0623 */
[----:B-1----:R-:W-:Y:S02]  /*0ec0*/  IADD3 R51, P0, PT, R20, R53, RZ ;  /* 0x0000003514337210 */ /* 0x002fe40007f1e0ff */
[----:B------:R-:W-:Y:S02]  /*0ed0*/  SEL R20, R53, R32, !P1 ;  /* 0x0000002035147207 */ /* 0x000fe40004800000 */
[----:B------:R-:W-:Y:S01]  /*0ee0*/  SEL R48, R35, R33, !P1 ;  /* 0x0000002123307207 */ /* 0x000fe20004800000 */
[----:B------:R-:W-:Y:S01]  /*0ef0*/  IMAD.X R21, R21, 0x1, R35, P0 ;  /* 0x0000000115157824 */ /* 0x000fe200000e0623 */
[----:B------:R-:W-:Y:S01]  /*0f00*/  ISETP.NE.AND P1, PT, R0, 0x3, PT ;  /* 0x000000030000780c */ /* 0x000fe20003f25270 */
[----:B------:R-:W0:Y:S03]  /*0f10*/  LDS.128 R32, [UR4+0x60] ;  /* 0x00006004ff207984 */ /* 0x000e260008000c00 */
[----:B------:R-:W-:-:S02]  /*0f20*/  SEL R20, R51, R20, !P1 ;  /* 0x0000001433147207 */ /* 0x000fc40004800000 */
[----:B------:R-:W-:Y:S02]  /*0f30*/  IADD3 R51, P0, PT, R22, R51, RZ ;  /* 0x0000003316337210 */ /* 0x000fe40007f1e0ff */
[----:B------:R-:W-:Y:S02]  /*0f40*/  SEL R22, R21, R48, !P1 ;  /* 0x0000003015167207 */ /* 0x000fe40004800000 */
[----:B------:R-:W-:Y:S01]  /*0f50*/  SEL R20, R51, R20, !P2 ;  /* 0x0000001433147207 */ /* 0x000fe20005000000 */
[----:B------:R-:W-:Y:S01]  /*0f60*/  IMAD.X R23, R23, 0x1, R21, P0 ;  /* 0x0000000117177824 */ /* 0x000fe200000e0615 */
[----:B--2---:R-:W-:Y:S02]  /*0f70*/  IADD3 R21, P0, PT, R24, R51, RZ ;  /* 0x0000003318157210 */ /* 0x004fe40007f1e0ff */
[----:B------:R-:W-:Y:S02]  /*0f80*/  ISETP.NE.AND P1, PT, R0, 0x5, PT ;  /* 0x000000050000780c */ /* 0x000fe40003f25270 */
[----:B------:R-:W-:Y:S01]  /*0f90*/  SEL R22, R23, R22, !P2 ;  /* 0x0000001617167207 */ /* 0x000fe20005000000 */
[----:B------:R-:W-:Y:S01]  /*0fa0*/  IMAD.X R25, R25, 0x1, R23, P0 ;  /* 0x0000000119197824 */ /* 0x000fe200000e0617 */
[----:B------:R-:W-:-:S02]  /*0fb0*/  SEL R20, R21, R20, !P1 ;  /* 0x0000001415147207 */ /* 0x000fc40004800000 */
[----:B------:R-:W-:Y:S02]  /*0fc0*/  IADD3 R21, P3, PT, R26, R21, RZ ;  /* 0x000000151a157210 */ /* 0x000fe40007f7e0ff */
[C---:B------:R-:W-:Y:S02]  /*0fd0*/  ISETP.NE.AND P2, PT, R0.reuse, 0x8, PT ;  /* 0x000000080000780c */ /* 0x040fe40003f45270 */
[----:B------:R-:W-:Y:S01]  /*0fe0*/  ISETP.NE.AND P0, PT, R0, 0x9, PT ;  /* 0x000000090000780c */ /* 0x000fe20003f05270 */
[----:B------:R-:W-:Y:S01]  /*0ff0*/  IMAD.X R27, R27, 0x1, R25, P3 ;  /* 0x000000011b1b7824 */ /* 0x000fe200018e0619 */
[----:B------:R-:W-:Y:S02]  /*1000*/  SEL R0, R21, R20, !P5 ;  /* 0x0000001415007207 */ /* 0x000fe40006800000 */
[----:B---3--:R-:W-:Y:S02]  /*1010*/  IADD3 R21, P6, PT, R28, R21, RZ ;  /* 0x000000151c157210 */ /* 0x008fe40007fde0ff */
[----:B------:R-:W-:-:S02]  /*1020*/  SEL R20, R25, R22, !P1 ;  /* 0x0000001619147207 */ /* 0x000fc40004800000 */
[----:B------:R-:W-:Y:S01]  /*1030*/  SEL R0, R21, R0, !P4 ;  /* 0x0000000015007207 */ /* 0x000fe20006000000 */
[----:B------:R-:W-:Y:S01]  /*1040*/  IMAD.X R29, R29, 0x1, R27, P6 ;  /* 0x000000011d1d7824 */ /* 0x000fe200030e061b */
[----:B------:R-:W-:Y:S02]  /*1050*/  IADD3 R21, P1, PT, R30, R21, RZ ;  /* 0x000000151e157210 */ /* 0x000fe40007f3e0ff */
[----:B------:R-:W-:Y:S02]  /*1060*/  SEL R20, R27, R20, !P5 ;  /* 0x000000141b147207 */ /* 0x000fe40006800000 */
[----:B------:R-:W-:Y:S01]  /*1070*/  SEL R0, R21, R0, !P2 ;  /* 0x0000000015007207 */ /* 0x000fe20005000000 */
[----:B------:R-:W-:Y:S01]  /*1080*/  IMAD.X R31, R31, 0x1, R29, P1 ;  /* 0x000000011f1f7824 */ /* 0x000fe200008e061d */
[----:B------:R-:W-:Y:S02]  /*1090*/  SEL R20, R29, R20, !P4 ;  /* 0x000000141d147207 */ /* 0x000fe40006000000 */
[----:B0-----:R-:W-:-:S02]  /*10a0*/  IADD3 R21, P6, PT, R32, R21, RZ ;  /* 0x0000001520157210 */ /* 0x001fc40007fde0ff */
[----:B------:R-:W-:Y:S02]  /*10b0*/  IADD3 R49, P3, PT, R46, -R49, RZ ;  /* 0x800000312e317210 */ /* 0x000fe40007f7e0ff */
[----:B------:R-:W-:Y:S02]  /*10c0*/  ISETP.NE.AND P5, PT, R3, RZ, PT ;  /* 0x000000ff0300720c */ /* 0x000fe40003fa5270 */
[----:B------:R-:W-:Y:S01]  /*10d0*/  SEL R20, R31, R20, !P2 ;  /* 0x000000141f147207 */ /* 0x000fe20005000000 */
[----:B------:R-:W-:Y:S01]  /*10e0*/  IMAD.X R31, R33, 0x1, R31, P6 ;  /* 0x00000001211f7824 */ /* 0x000fe200030e061f */
[----:B------:R-:W-:Y:S01]  /*10f0*/  SEL R23, R49, RZ, P5 ;  /* 0x000000ff31177207 */ /* 0x000fe20002800000 */
[----:B------:R-:W-:Y:S01]  /*1100*/  IMAD.X R28, R47, 0x1, ~R45, P3 ;  /* 0x000000012f1c7824 */ /* 0x000fe200018e0e2d */
[----:B------:R-:W-:Y:S02]  /*1110*/  SEL R0, R21, R0, !P0 ;  /* 0x0000000015007207 */ /* 0x000fe40004000000 */
[----:B------:R-:W-:-:S02]  /*1120*/  IADD3 R30, P1, PT, R34, R21, RZ ;  /* 0x00000015221e7210 */ /* 0x000fc40007f3e0ff */
[----:B------:R-:W-:Y:S02]  /*1130*/  IADD3 R23, P2, PT, R23, R0, RZ ;  /* 0x0000000017177210 */ /* 0x000fe40007f5e0ff */
[----:B------:R-:W-:Y:S01]  /*1140*/  SEL R0, R31, R20, !P0 ;  /* 0x000000141f007207 */ /* 0x000fe20004000000 */
[----:B------:R-:W-:Y:S01]  /*1150*/  IMAD.X R31, R35, 0x1, R31, P1 ;  /* 0x00000001231f7824 */ /* 0x000fe200008e061f */
[C---:B------:R-:W-:Y:S02]  /*1160*/  ISETP.GT.U32.AND P0, PT, R37.reuse, 0x1f, PT ;  /* 0x0000001f2500780c */ /* 0x040fe40003f04070 */
[----:B------:R-:W-:Y:S02]  /*1170*/  SEL R25, R28, RZ, P5 ;  /* 0x000000ff1c197207 */ /* 0x000fe40002800000 */
[----:B------:R-:W-:-:S03]  /*1180*/  ISETP.GE.U32.AND P3, PT, R37, 0x20, PT ;  /* 0x000000202500780c */ /* 0x000fc60003f66070 */
[----:B------:R-:W-:Y:S01]  /*1190*/  IMAD.X R25, R25, 0x1, R0, P2 ;  /* 0x0000000119197824 */ /* 0x000fe200010e0600 */
[----:B------:R-:W-:-:S04]  /*11a0*/  SEL R29, R49, R23, !P3 ;  /* 0x00000017311d7207 */ /* 0x000fc80005800000 */
[----:B------:R-:W-:Y:S01]  /*11b0*/  SEL R28, R28, R25, !P3 ;  /* 0x000000191c1c7207 */ /* 0x000fe20005800000 */
[----:B------:R-:W-:Y:S06]  /*11c0*/  @P0 BRA `(.L_x_75) ;  /* 0x0000000800d80947 */ /* 0x000fec0003800000 */
[----:B------:R-:W0:Y:S01]  /*11d0*/  LDC.64 R34, c[0x0][0x390] ;  /* 0x0000e400ff227b82 */ /* 0x000e220000000a00 */
[----:B------:R-:W-:Y:S02]  /*11e0*/  ISETP.NE.AND P0, PT, R37, RZ, PT ;  /* 0x000000ff2500720c */ /* 0x000fe40003f05270 */
[----:B------:R-:W-:-:S05]  /*11f0*/  LOP3.LUT R37, RZ, R37, RZ, 0x33, !PT ;  /* 0x00000025ff257212 */ /* 0x000fca00078e33ff */
[----:B------:R-:W-:-:S06]  /*1200*/  IMAD.IADD R32, R44, 0x1, R37 ;  /* 0x000000012c207824 */ /* 0x000fcc00078e0225 */
[----:B------:R-:W-:Y:S02]  /*1210*/  @!P0 IMAD.MOV.U32 R26, RZ, RZ, R30 ;  /* 0x000000ffff1a8224 */ /* 0x000fe400078e001e */
[----:B------:R-:W-:Y:S02]  /*1220*/  @!P0 IMAD.MOV.U32 R27, RZ, RZ, R31 ;  /* 0x000000ffff1b8224 */ /* 0x000fe400078e001f */
[----:B------:R-:W-:Y:S02]  /*1230*/  @!P0 IMAD.MOV.U32 R24, RZ, RZ, 0x64 ;  /* 0x00000064ff188424 */ /* 0x000fe400078e00ff */
[----:B------:R-:W-:Y:S01]  /*1240*/  @!P0 IMAD.MOV.U32 R25, RZ, RZ, 0x0 ;  /* 0x00000000ff198424 */ /* 0x000fe200078e00ff */
[----:B------:R1:W-:Y:S01]  /*1250*/  @!P0 STS.64 [UR4+0x18], R26 ;  /* 0x0000181aff008988 */ /* 0x0003e20008000a04 */
[----:B0-----:R-:W-:-:S04]  /*1260*/  IMAD.WIDE R44, R44, 0x10, R34 ;  /* 0x000000102c2c7825 */ /* 0x001fc800078e0222 */
[----:B------:R-:W-:Y:S01]  /*1270*/  IMAD.WIDE R34, R32, 0x10, R34 ;  /* 0x0000001020227825 */ /* 0x000fe200078e0222 */
[----:B------:R1:W-:Y:S01]  /*1280*/  @!P0 ST.E.128.STRONG.GPU desc[UR8][R44.64+0x200], R24 ;  /* 0x000200182c008985 */ /* 0x0003e2000c10fd08 */
[----:B------:R-:W-:Y:S05]  /*1290*/  NANOSLEEP 0x3c5 ;  /* 0x000003c50000795d */ /* 0x000fea0003800000 */
[----:B------:R-:W2:Y:S01]  /*12a0*/  LD.E.128.STRONG.GPU R20, desc[UR8][R34.64+0x200] ;  /* 0x0002000822147980 */ /* 0x000ea2000c10fd00 */
[----:B------:R-:W-:Y:S01]  /*12b0*/  UMOV UR5, 0xffffffff ;  /* 0xffffffff00057882 */ /* 0x000fe20000000000 */
[----:B--2---:R-:W-:-:S04]  /*12c0*/  ISETP.NE.U32.AND P0, PT, R20, 0x63, PT ;  /* 0x000000631400780c */ /* 0x004fc80003f05070 */
[----:B------:R-:W-:Y:S01]  /*12d0*/  ISETP.NE.AND.EX P0, PT, R21, RZ, PT, P0 ;  /* 0x000000ff1500720c */ /* 0x000fe20003f05300 */
[----:B-1----:R-:W-:-:S12]  /*12e0*/  BRA.DIV UR5, `(.L_x_76) ;  /* 0x0000003605507947 */ /* 0x002fd8000b800000 */
[----:B------:R-:W-:-:S13]  /*12f0*/  VOTE.ANY P0, !P0 ;  /* 0x0000000000ff7806 */ /* 0x000fda0004000100 */
.L_x_109:
[----:B------:R-:W-:Y:S05]  /*1300*/  @!P0 BRA `(.L_x_77) ;  /* 0x0000000000288947 */ /* 0x000fea0003800000 */
[----:B------:R-:W-:-:S07]  /*1310*/  IMAD.MOV.U32 R24, RZ, RZ, 0x148 ;  /* 0x00000148ff187424 */ /* 0x000fce00078e00ff */
.L_x_79:
[----:B------:R-:W-:Y:S05]  /*1320*/  NANOSLEEP R24 ;  /* 0x000000180000735d */ /* 0x000fea0003800000 */
[----:B------:R-:W2:Y:S01]  /*1330*/  LD.E.128.STRONG.GPU R20, desc[UR8][R34.64+0x200] ;  /* 0x0002000822147980 */ /* 0x000ea2000c10fd00 */
[----:B------:R-:W-:Y:S01]  /*1340*/  UMOV UR5, 0xffffffff ;  /* 0xffffffff00057882 */ /* 0x000fe20000000000 */
[----:B------:R-:W-:Y:S01]  /*1350*/  IMAD.SHL.U32 R24, R24, 0x2, RZ ;  /* 0x0000000218187824 */ /* 0x000fe200078e00ff */
[----:B--2---:R-:W-:-:S04]  /*1360*/  ISETP.NE.U32.AND P0, PT, R20, 0x63, PT ;  /* 0x000000631400780c */ /* 0x004fc80003f05070 */
[----:B------:R-:W-:Y:S01]  /*1370*/  ISETP.NE.AND.EX P0, PT, R21, RZ, PT, P0 ;  /* 0x000000ff1500720c */ /* 0x000fe20003f05300 */
[----:B------:R-:W-:-:S12]  /*1380*/  BRA.DIV UR5, `(.L_x_78) ;  /* 0x0000003605487947 */ /* 0x000fd8000b800000 */
[----:B------:R-:W-:-:S13]  /*1390*/  VOTE.ANY P0, !P0 ;  /* 0x0000000000ff7806 */ /* 0x000fda0004000100 */
.L_x_112:
[----:B------:R-:W-:Y:S05]  /*13a0*/  @P0 BRA `(.L_x_79) ;  /* 0xfffffffc00dc0947 */ /* 0x000fea000383ffff */
.L_x_77:
[----:B------:R-:W-:Y:S01]  /*13b0*/  UMOV UR5, 0xffffffff ;  /* 0xffffffff00057882 */ /* 0x000fe20000000000 */
[----:B------:R-:W-:-:S04]  /*13c0*/  ISETP.NE.U32.AND P0, PT, R20, 0x65, PT ;  /* 0x000000651400780c */ /* 0x000fc80003f05070 */
[----:B------:R-:W-:Y:S01]  /*13d0*/  ISETP.NE.AND.EX P0, PT, R21, RZ, PT, P0 ;  /* 0x000000ff1500720c */ /* 0x000fe20003f05300 */
[----:B------:R-:W-:-:S12]  /*13e0*/  BRA.DIV UR5, `(.L_x_80) ;  /* 0x0000003605507947 */ /* 0x000fd8000b800000 */
[----:B------:R-:W0:Y:S01]  /*13f0*/  S2R R33, SR_GEMASK ;  /* 0x0000000000217919 */ /* 0x000e220000003c00 */
[----:B------:R-:W-:-:S04]  /*1400*/  VOTE.ANY R0, PT, !P0 ;  /* 0x0000000000007806 */ /* 0x000fc800040e0100 */
[----:B0-----:R-:W-:-:S05]  /*1410*/  LOP3.LUT R0, R0, 0x80000000, R33, 0xec, !PT ;  /* 0x8000000000007812 */ /* 0x001fca00078eec21 */
[----:B------:R-:W-:-:S05]  /*1420*/  VIADD R25, R0, 0xffffffff ;  /* 0xffffffff00197836 */ /* 0x000fca0000000000 */
[----:B------:R-:W-:-:S06]  /*1430*/  LOP3.LUT R25, R0, R25, RZ, 0xc, !PT ;  /* 0x0000001900197212 */ /* 0x000fcc00078e0cff */
[----:B------:R-:W0:Y:S02]  /*1440*/  POPC R25, R25 ;  /* 0x0000001900197309 */ /* 0x000e240000000000 */
[----:B0-----:R-:W0:Y:S01]  /*1450*/  SHFL.DOWN PT, R34, R22, 0x1, R25 ;  /* 0x0820000016227989 */ /* 0x001e2200000e0019 */
[----:B------:R-:W-:-:S03]  /*1460*/  ISETP.GE.AND P0, PT, R3, R25, PT ;  /* 0x000000190300720c */ /* 0x000fc60003f06270 */
[----:B------:R-:W1:Y:S01]  /*1470*/  SHFL.DOWN PT, R35, R23, 0x1, R25 ;  /* 0x0820000017237989 */ /* 0x000e6200000e0019 */
[----:B0-----:R-:W-:Y:S01]  /*1480*/  SEL R27, R34, RZ, !P0 ;  /* 0x000000ff221b7207 */ /* 0x001fe20004000000 */
[----:B------:R-:W-:-:S03]  /*1490*/  VIADD R34, R3, 0x2 ;  /* 0x0000000203227836 */ /* 0x000fc60000000000 */
[----:B------:R-:W-:Y:S02]  /*14a0*/  IADD3 R44, P1, PT, R22, R27, RZ ;  /* 0x0000001b162c7210 */ /* 0x000fe40007f3e0ff */
[----:B-1----:R-:W-:Y:S02]  /*14b0*/  SEL R35, R35, RZ, !P0 ;  /* 0x000000ff23237207 */ /* 0x002fe40004000000 */
[----:B------:R-:W-:Y:S01]  /*14c0*/  ISETP.GT.AND P0, PT, R34, R25, PT ;  /* 0x000000192200720c */ /* 0x000fe20003f04270 */
[----:B------:R-:W0:Y:S02]  /*14d0*/  SHFL.DOWN PT, R26, R44, 0x2, R25 ;  /* 0x084000002c1a7989 */ /* 0x000e2400000e0019 */
[----:B------:R-:W-:Y:S02]  /*14e0*/  IMAD.X R46, R23, 0x1, R35, P1 ;  /* 0x00000001172e7824 */ /* 0x000fe400008e0623 */
[----:B------:R-:W-:-:S03]  /*14f0*/  VIADD R35, R3, 0x4 ;  /* 0x0000000403237836 */ /* 0x000fc60000000000 */
[----:B------:R-:W1:Y:S01]  /*1500*/  SHFL.DOWN PT, R37, R46, 0x2, R25 ;  /* 0x084000002e257989 */ /* 0x000e6200000e0019 */
[----:B0-----:R-:W-:-:S04]  /*1510*/  SEL R26, R26, RZ, !P0 ;  /* 0x000000ff1a1a7207 */ /* 0x001fc80004000000 */
[----:B------:R-:W-:Y:S02]  /*1520*/  IADD3 R23, P1, PT, R26, R44, RZ ;  /* 0x0000002c1a177210 */ /* 0x000fe40007f3e0ff */
[----:B-1----:R-:W-:-:S03]  /*1530*/  SEL R37, R37, RZ, !P0 ;  /* 0x000000ff25257207 */ /* 0x002fc60004000000 */
[----:B------:R-:W0:Y:S01]  /*1540*/  SHFL.DOWN PT, R26, R23, 0x4, R25 ;  /* 0x08800000171a7989 */ /* 0x000e2200000e0019 */
[----:B------:R-:W-:Y:S01]  /*1550*/  ISETP.GT.AND P0, PT, R35, R25, PT ;  /* 0x000000192300720c */ /* 0x000fe20003f04270 */
        /* <DEDUP_REMOVED lines=8> */
[----:B------:R-:W-:-:S05]  /*15e0*/  IMAD.X R46, R22, 0x1, R45, P1 ;  /* 0x00000001162e7824 */ /* 0x000fca00008e062d */
[----:B------:R-:W1:Y:S01]  /*15f0*/  SHFL.DOWN PT, R22, R46, 0x8, R25 ;  /* 0x090000002e167989 */ /* 0x000e6200000e0019 */
[----:B0-----:R-:W-:-:S04]  /*1600*/  SEL R26, R26, RZ, !P0 ;  /* 0x000000ff1a1a7207 */ /* 0x001fc80004000000 */
[----:B------:R-:W-:Y:S01]  /*1610*/  IADD3 R47, P1, PT, R26, R44, RZ ;  /* 0x0000002c1a2f7210 */ /* 0x000fe20007f3e0ff */
[----:B------:R-:W-:Y:S01]  /*1620*/  VIADD R44, R3, 0x10 ;  /* 0x00000010032c7836 */ /* 0x000fe20000000000 */
[----:B-1----:R-:W-:-:S03]  /*1630*/  SEL R22, R22, RZ, !P0 ;  /* 0x000000ff16167207 */ /* 0x002fc60004000000 */
[----:B------:R-:W0:Y:S01]  /*1640*/  SHFL.DOWN PT, R26, R47, 0x10, R25 ;  /* 0x0a0000002f1a7989 */ /* 0x000e2200000e0019 */
[----:B------:R-:W-:Y:S01]  /*1650*/  ISETP.NE.U32.AND P0, PT, R20, 0x65, PT ;  /* 0x000000651400780c */ /* 0x000fe20003f05070 */
[----:B------:R-:W-:-:S03]  /*1660*/  IMAD.X R50, R22, 0x1, R46, P1 ;  /* 0x0000000116327824 */ /* 0x000fc600008e062e */
[----:B------:R-:W-:Y:S01]  /*1670*/  ISETP.NE.AND.EX P0, PT, R21, RZ, PT, P0 ;  /* 0x000000ff1500720c */ /* 0x000fe20003f05300 */
[----:B------:R-:W1:Y:S01]  /*1680*/  LDC.64 R22, c[0x0][0x390] ;  /* 0x0000e400ff167b82 */ /* 0x000e620000000a00 */
[----:B------:R-:W-:Y:S01]  /*1690*/  ISETP.GT.AND P1, PT, R44, R25, PT ;  /* 0x000000192c00720c */ /* 0x000fe20003f24270 */
[----:B------:R-:W2:Y:S10]  /*16a0*/  SHFL.DOWN PT, R45, R50, 0x10, R25 ;  /* 0x0a000000322d7989 */ /* 0x000eb400000e0019 */
[----:B------:R-:W-:-:S02]  /*16b0*/  VOTE.ALL P0, P0 ;  /* 0x0000000000ff7806 */ /* 0x000fc40000000000 */
[----:B0-----:R-:W-:-:S04]  /*16c0*/  SEL R26, R26, RZ, !P1 ;  /* 0x000000ff1a1a7207 */ /* 0x001fc80004800000 */
[----:B------:R-:W-:Y:S02]  /*16d0*/  IADD3 R46, P2, PT, R26, R47, RZ ;  /* 0x0000002f1a2e7210 */ /* 0x000fe40007f5e0ff */
[----:B-1----:R-:W-:Y:S02]  /*16e0*/  IADD3 R48, P3, PT, R22, 0x200, RZ ;  /* 0x0000020016307810 */ /* 0x002fe40007f7e0ff */
[----:B--2---:R-:W-:-:S03]  /*16f0*/  SEL R45, R45, RZ, !P1 ;  /* 0x000000ff2d2d7207 */ /* 0x004fc60004800000 */
[----:B------:R-:W-:Y:S02]  /*1700*/  IMAD.X R49, RZ, RZ, R23, P3 ;  /* 0x000000ffff317224 */ /* 0x000fe400018e0617 */
[----:B------:R-:W-:-:S07]  /*1710*/  IMAD.X R47, R45, 0x1, R50, P2 ;  /* 0x000000012d2f7824 */ /* 0x000fce00010e0632 */
.L_x_126:
[----:B------:R-:W-:Y:S05]  /*1720*/  @!P0 BRA `(.L_x_81) ;  /* 0x0000000400108947 */ /* 0x000fea0003800000 */
.L_x_87:
[----:B------:R-:W-:-:S05]  /*1730*/  IMAD.WIDE R24, R32, 0x10, R48 ;  /* 0x0000001020187825 */ /* 0x000fca00078e0230 */
[----:B------:R-:W2:Y:S01]  /*1740*/  LD.E.128.STRONG.GPU R20, desc[UR8][R24.64+-0x200] ;  /* 0xfffe000818147980 */ /* 0x000ea2000c10fd00 */
[----:B------:R-:W-:Y:S05]  /*1750*/  YIELD ;  /* 0x0000000000007946 */ /* 0x000fea0003800000 */
[----:B------:R-:W-:Y:S01]  /*1760*/  UMOV UR5, 0xffffffff ;  /* 0xffffffff00057882 */ /* 0x000fe20000000000 */
[----:B--2---:R-:W-:-:S04]  /*1770*/  ISETP.NE.U32.AND P0, PT, R20, 0x63, PT ;  /* 0x000000631400780c */ /* 0x004fc80003f05070 */
[----:B------:R-:W-:Y:S01]  /*1780*/  ISETP.NE.AND.EX P0, PT, R21, RZ, PT, P0 ;  /* 0x000000ff1500720c */ /* 0x000fe20003f05300 */
[----:B------:R-:W-:-:S12]  /*1790*/  BRA.DIV UR5, `(.L_x_82) ;  /* 0x0000003605fc7947 */ /* 0x000fd8000b800000 */
[----:B------:R-:W-:-:S13]  /*17a0*/  VOTE.ANY P0, !P0 ;  /* 0x0000000000ff7806 */ /* 0x000fda0004000100 */
.L_x_129:
[----:B------:R-:W-:Y:S05]  /*17b0*/  @!P0 BRA `(.L_x_83) ;  /* 0x0000000000288947 */ /* 0x000fea0003800000 */
[----:B------:R-:W-:-:S07]  /*17c0*/  IMAD.MOV.U32 R26, RZ, RZ, 0x148 ;  /* 0x00000148ff1a7424 */ /* 0x000fce00078e00ff */
.L_x_85:
        /* <DEDUP_REMOVED lines=8> */
.L_x_132:
[----:B------:R-:W-:Y:S05]  /*1850*/  @P0 BRA `(.L_x_85) ;  /* 0xfffffffc00dc0947 */ /* 0x000fea000383ffff */
.L_x_83:
[----:B------:R-:W-:Y:S01]  /*1860*/  UMOV UR5, 0xffffffff ;  /* 0xffffffff00057882 */ /* 0x000fe20000000000 */
[----:B------:R-:W-:-:S04]  /*1870*/  ISETP.NE.U32.AND P0, PT, R20, 0x65, PT ;  /* 0x000000651400780c */ /* 0x000fc80003f05070 */
[----:B------:R-:W-:Y:S01]  /*1880*/  ISETP.NE.AND.EX P0, PT, R21, RZ, PT, P0 ;  /* 0x000000ff1500720c */ /* 0x000fe20003f05300 */
[----:B------:R-:W-:-:S12]  /*1890*/  BRA.DIV UR5, `(.L_x_86) ;  /* 0x0000003605fc7947 */ /* 0x000fd8000b800000 */
[----:B------:R-:W-:Y:S01]  /*18a0*/  VOTE.ANY R0, PT, !P0 ;  /* 0x0000000000007806 */ /* 0x000fe200040e0100 */
[----:B------:R-:W-:-:S03]  /*18b0*/  VIADD R32, R32, 0xffffffe0 ;  /* 0xffffffe020207836 */ /* 0x000fc60000000000 */
[----:B------:R-:W-:-:S05]  /*18c0*/  LOP3.LUT R0, R0, 0x80000000, R33, 0xec, !PT ;  /* 0x8000000000007812 */ /* 0x000fca00078eec21 */
[----:B------:R-:W-:-:S05]  /*18d0*/  VIADD R25, R0, 0xffffffff ;  /* 0xffffffff00197836 */ /* 0x000fca0000000000 */
[----:B------:R-:W-:-:S06]  /*18e0*/  LOP3.LUT R25, R0, R25, RZ, 0xc, !PT ;  /* 0x0000001900197212 */ /* 0x000fcc00078e0cff */
[----:B------:R-:W0:Y:S02]  /*18f0*/  POPC R25, R25 ;  /* 0x0000001900197309 */ /* 0x000e240000000000 */
[----:B0-----:R-:W0:Y:S01]  /*1900*/  SHFL.DOWN PT, R45, R22, 0x1, R25 ;  /* 0x08200000162d7989 */ /* 0x001e2200000e0019 */
[----:B------:R-:W-:-:S03]  /*1910*/  ISETP.GE.AND P0, PT, R3, R25, PT ;  /* 0x000000190300720c */ /* 0x000fc60003f06270 */
[----:B------:R-:W1:Y:S01]  /*1920*/  SHFL.DOWN PT, R26, R23, 0x1, R25 ;  /* 0x08200000171a7989 */ /* 0x000e6200000e0019 */
[----:B0-----:R-:W-:Y:S02]  /*1930*/  SEL R45, R45, RZ, !P0 ;  /* 0x000000ff2d2d7207 */ /* 0x001fe40004000000 */
[----:B-1----:R-:W-:Y:S02]  /*1940*/  SEL R27, R26, RZ, !P0 ;  /* 0x000000ff1a1b7207 */ /* 0x002fe40004000000 */
[----:B------:R-:W-:-:S05]  /*1950*/  IADD3 R52, P0, PT, R22, R45, RZ ;  /* 0x0000002d16347210 */ /* 0x000fca0007f1e0ff */
[----:B------:R-:W-:Y:S01]  /*1960*/  IMAD.X R54, R23, 0x1, R27, P0 ;  /* 0x0000000117367824 */ /* 0x000fe200000e061b */
[----:B------:R-:W0:Y:S01]  /*1970*/  SHFL.DOWN PT, R26, R52, 0x2, R25 ;  /* 0x08400000341a7989 */ /* 0x000e2200000e0019 */
[----:B------:R-:W-:-:S03]  /*1980*/  ISETP.GT.AND P0, PT, R34, R25, PT ;  /* 0x000000192200720c */ /* 0x000fc60003f04270 */
[----:B------:R-:W1:Y:S01]  /*1990*/  SHFL.DOWN PT, R45, R54, 0x2, R25 ;  /* 0x08400000362d7989 */ /* 0x000e6200000e0019 */
[----:B0-----:R-:W-:-:S04]  /*19a0*/  SEL R26, R26, RZ, !P0 ;  /* 0x000000ff1a1a7207 */ /* 0x001fc80004000000 */
[----:B------:R-:W-:Y:S02]  /*19b0*/  IADD3 R50, P1, PT, R26, R52, RZ ;  /* 0x000000341a327210 */ /* 0x000fe40007f3e0ff */
[----:B-1----:R-:W-:Y:S02]  /*19c0*/  SEL R45, R45, RZ, !P0 ;  /* 0x000000ff2d2d7207 */ /* 0x002fe40004000000 */
[----:B------:R-:W-:Y:S01]  /*19d0*/  ISETP.GT.AND P0, PT, R35, R25, PT ;  /* 0x000000192300720c */ /* 0x000fe20003f04270 */
[----:B------:R-:W0:Y:S02]  /*19e0*/  SHFL.DOWN PT, R26, R50, 0x4, R25 ;  /* 0x08800000321a7989 */ /* 0x000e2400000e0019 */
[----:B------:R-:W-:-:S05]  /*19f0*/  IMAD.X R51, R45, 0x1, R54, P1 ;  /* 0x000000012d337824 */ /* 0x000fca00008e0636 */
        /* <DEDUP_REMOVED lines=9> */
[----:B------:R-:W-:Y:S02]  /*1a90*/  IADD3 R23, P1, PT, R23, R52, RZ ;  /* 0x0000003417177210 */ /* 0x000fe40007f3e0ff */
[----:B-1----:R-:W-:-:S03]  /*1aa0*/  SEL R50, R22, RZ, !P0 ;  /* 0x000000ff16327207 */ /* 0x002fc60004000000 */
[----:B------:R-:W0:Y:S01]  /*1ab0*/  SHFL.DOWN PT, R22, R23, 0x10, R25 ;  /* 0x0a00000017167989 */ /* 0x000e2200000e0019 */
[----:B------:R-:W-:Y:S01]  /*1ac0*/  ISETP.NE.U32.AND P0, PT, R20, 0x65, PT ;  /* 0x000000651400780c */ /* 0x000fe20003f05070 */
[----:B------:R-:W-:Y:S01]  /*1ad0*/  IMAD.X R50, R50, 0x1, R45, P1 ;  /* 0x0000000132327824 */ /* 0x000fe200008e062d */
[----:B------:R-:W-:Y:S02]  /*1ae0*/  ISETP.GT.AND P1, PT, R44, R25, PT ;  /* 0x000000192c00720c */ /* 0x000fe40003f24270 */
[----:B------:R-:W-:Y:S02]  /*1af0*/  ISETP.NE.AND.EX P0, PT, R21, RZ, PT, P0 ;  /* 0x000000ff1500720c */ /* 0x000fe40003f05300 */
[----:B------:R-:W1:Y:S11]  /*1b00*/  SHFL.DOWN PT, R26, R50, 0x10, R25 ;  /* 0x0a000000321a7989 */ /* 0x000e7600000e0019 */
[----:B------:R-:W-:-:S02]  /*1b10*/  VOTE.ALL P0, P0 ;  /* 0x0000000000ff7806 */ /* 0x000fc40000000000 */
[----:B0-----:R-:W-:-:S04]  /*1b20*/  SEL R21, R22, RZ, !P1 ;  /* 0x000000ff16157207 */ /* 0x001fc80004800000 */
[----:B------:R-:W-:Y:S02]  /*1b30*/  IADD3 R46, P2, P3, R21, R23, R46 ;  /* 0x00000017152e7210 */ /* 0x000fe40007b5e02e */
[----:B-1----:R-:W-:-:S04]  /*1b40*/  SEL R26, R26, RZ, !P1 ;  /* 0x000000ff1a1a7207 */ /* 0x002fc80004800000 */
[----:B------:R-:W-:-:S07]  /*1b50*/  IADD3.X R47, PT, PT, R26, R50, R47, P2, P3 ;  /* 0x000000321a2f7210 */ /* 0x000fce00017e642f */
.L_x_146:
[----:B------:R-:W-:Y:S05]  /*1b60*/  @P0 BRA `(.L_x_87) ;  /* 0xfffffff800f00947 */ /* 0x000fea000383ffff */
.L_x_81:
[----:B------:R-:W0:Y:S01]  /*1b70*/  S2R R0, SR_TID.X ;  /* 0x0000000000007919 */ /* 0x000e220000002100 */
[----:B------:R-:W-:Y:S01]  /*1b80*/  ISETP.NE.AND P0, PT, R3, RZ, PT ;  /* 0x000000ff0300720c */ /* 0x000fe20003f05270 */
[----:B------:R-:W-:-:S12]  /*1b90*/  BSSY.RECONVERGENT B1, `(.L_x_88) ;  /* 0x0000014000017945 */ /* 0x000fd80003800200 */
[----:B------:R-:W1:Y:S01]  /*1ba0*/  @!P0 S2R R3, SR_CgaCtaId ;  /* 0x0000000000038919 */ /* 0x000e620000008800 */
[----:B0-----:R-:W-:Y:S02]  /*1bb0*/  ISETP.NE.AND P1, PT, R0, RZ, PT ;  /* 0x000000ff0000720c */ /* 0x001fe40003f25270 */
[----:B------:R-:W-:-:S04]  /*1bc0*/  @!P0 MOV R0, 0x400 ;  /* 0x0000040000008802 */ /* 0x000fc80000000f00 */
[----:B-1----:R-:W-:-:S07]  /*1bd0*/  @!P0 LEA R3, R3, R0, 0x18 ;  /* 0x0000000003038211 */ /* 0x002fce00078ec0ff */
[----:B------:R-:W-:Y:S05]  /*1be0*/  @P1 BRA `(.L_x_89) ;  /* 0x0000000000381947 */ /* 0x000fea0003800000 */
[----:B------:R-:W0:Y:S01]  /*1bf0*/  LDC R0, c[0x0][0x398] ;  /* 0x0000e600ff007b82 */ /* 0x000e220000000800 */
[----:B------:R-:W-:Y:S01]  /*1c00*/  IADD3 R22, P1, PT, R46, R30, RZ ;  /* 0x0000001e2e167210 */ /* 0x000fe20007f3e0ff */
[----:B------:R-:W-:-:S04]  /*1c10*/  UMOV UR5, 0x400 ;  /* 0x0000040000057882 */ /* 0x000fc80000000000 */
[----:B------:R-:W-:Y:S02]  /*1c20*/  IMAD.X R23, R47, 0x1, R31, P1 ;  /* 0x000000012f177824 */ /* 0x000fe400008e061f */
[----:B------:R-:W1:Y:S08]  /*1c30*/  S2UR UR6, SR_CgaCtaId ;  /* 0x00000000000679c3 */ /* 0x000e700000008800 */
[----:B------:R-:W2:Y:S01]  /*1c40*/  LDC.64 R20, c[0x0][0x390] ;  /* 0x0000e400ff147b82 */ /* 0x000ea20000000a00 */
[----:B0-----:R-:W-:Y:S01]  /*1c50*/  VIADD R25, R0, UR7 ;  /* 0x0000000700197c36 */ /* 0x001fe20008000000 */
[----:B-1----:R-:W-:-:S03]  /*1c60*/  ULEA UR5, UR6, UR5, 0x18 ;  /* 0x0000000506057291 */ /* 0x002fc6000f8ec0ff */
[----:B--2---:R-:W-:-:S04]  /*1c70*/  IMAD.WIDE R24, R25, 0x10, R20 ;  /* 0x0000001019187825 */ /* 0x004fc800078e0214 */
[----:B------:R-:W-:Y:S02]  /*1c80*/  IMAD.MOV.U32 R20, RZ, RZ, 0x65 ;  /* 0x00000065ff147424 */ /* 0x000fe400078e00ff */
[----:B------:R-:W-:-:S05]  /*1c90*/  IMAD.MOV.U32 R21, RZ, RZ, 0x0 ;  /* 0x00000000ff157424 */ /* 0x000fca00078e00ff */
[----:B------:R0:W-:Y:S04]  /*1ca0*/  ST.E.128.STRONG.GPU desc[UR8][R24.64+0x200], R20 ;  /* 0x0002001418007985 */ /* 0x0001e8000c10fd08 */
[----:B------:R0:W-:Y:S04]  /*1cb0*/  STS.64 [UR5+0x10], R22 ;  /* 0x00001016ff007988 */ /* 0x0001e80008000a05 */
[----:B------:R0:W-:Y:S02]  /*1cc0*/  STS.64 [UR5+0x8], R46 ;  /* 0x0000082eff007988 */ /* 0x0001e40008000a05 */
.L_x_89:
[----:B------:R-:W-:Y:S05]  /*1cd0*/  BSYNC.RECONVERGENT B1 ;  /* 0x0000000000017941 */ /* 0x000fea0003800200 */
.L_x_88:
[----:B------:R1:W-:Y:S01]  /*1ce0*/  @!P0 STS.64 [R3+0x80], R46 ;  /* 0x0000802e03008388 */ /* 0x0003e20000000a00 */
[----:B0-----:R-:W-:Y:S02]  /*1cf0*/  IMAD.MOV.U32 R23, RZ, RZ, R29 ;  /* 0x000000ffff177224 */ /* 0x001fe400078e001d */
[----:B------:R-:W-:Y:S02]  /*1d00*/  IMAD.MOV.U32 R25, RZ, RZ, R28 ;  /* 0x000000ffff197224 */ /* 0x000fe400078e001c */
[----:B------:R-:W-:Y:S02]  /*1d10*/  @!P0 IMAD.MOV.U32 R23, RZ, RZ, R46 ;  /* 0x000000ffff178224 */ /* 0x000fe400078e002e */
[----:B------:R-:W-:-:S07]  /*1d20*/  @!P0 IMAD.MOV.U32 R25, RZ, RZ, R47 ;  /* 0x000000ffff198224 */ /* 0x000fce00078e002f */
.L_x_75:
[----:B------:R-:W0:Y:S01]  /*1d30*/  S2R R0, SR_TID.X ;  /* 0x0000000000007919 */ /* 0x000e220000002100 */
[----:B------:R-:W-:Y:S05]  /*1d40*/  WARPSYNC.ALL ;  /* 0x0000000000007948 */ /* 0x000fea0003800000 */
[----:B------:R-:W-:Y:S01]  /*1d50*/  BAR.SYNC.DEFER_BLOCKING 0x0 ;  /* 0x0000000000007b1d */ /* 0x000fe20000010000 */
[----:B0-----:R-:W-:-:S13]  /*1d60*/  ISETP.NE.AND P2, PT, R0, RZ, PT ;  /* 0x000000ff0000720c */ /* 0x001fda0003f45270 */
[----:B-1----:R-:W0:Y:S01]  /*1d70*/  @P2 S2R R3, SR_CgaCtaId ;  /* 0x0000000000032919 */ /* 0x002e220000008800 */
[----:B------:R-:W-:-:S04]  /*1d80*/  @P2 MOV R0, 0x400 ;  /* 0x0000040000002802 */ /* 0x000fc80000000f00 */
[----:B0-----:R-:W-:-:S05]  /*1d90*/  @P2 LEA R0, R3, R0, 0x18 ;  /* 0x0000000003002211 */ /* 0x001fca00078ec0ff */
[----:B------:R-:W0:Y:S02]  /*1da0*/  @P2 LDS.64 R20, [R0+0x80] ;  /* 0x0000800000142984 */ /* 0x000e240000000a00 */
[----:B0-----:R-:W-:-:S04]  /*1db0*/  @P2 IADD3 R23, P0, PT, R20, R23, RZ ;  /* 0x0000001714172210 */ /* 0x001fc80007f1e0ff */
[----:B------:R-:W-:Y:S01]  /*1dc0*/  IADD3 R3, P1, PT, R42, R23, RZ ;  /* 0x000000172a037210 */ /* 0x000fe20007f3e0ff */
[----:B------:R-:W-:-:S04]  /*1dd0*/  @P2 IMAD.X R25, R21, 0x1, R25, P0 ;  /* 0x0000000115192824 */ /* 0x000fc800000e0619 */
[----:B------:R-:W-:-:S08]  /*1de0*/  IMAD.X R42, R43, 0x1, R25, P1 ;  /* 0x000000012b2a7824 */ /* 0x000fd000008e0619 */
.L_x_74:
[----:B------:R-:W-:Y:S05]  /*1df0*/  BSYNC.RECONVERGENT B0 ;  /* 0x0000000000007941 */ /* 0x000fea0003800200 */
.L_x_72:
[----:B------:R-:W1:Y:S01]  /*1e00*/  S2R R0, SR_TID.X ;  /* 0x0000000000007919 */ /* 0x000e620000002100 */
[----:B------:R-:W2:Y:S08]  /*1e10*/  S2UR UR6, SR_CgaCtaId ;  /* 0x00000000000679c3 */ /* 0x000eb00000008800 */
[----:B------:R-:W-:Y:S01]  /*1e20*/  BAR.SYNC.DEFER_BLOCKING 0x0 ;  /* 0x0000000000007b1d */ /* 0x000fe20000010000 */
[----:B0-----:R-:W-:-:S05]  /*1e30*/  IADD3 R20, P0, PT, R40, R3, RZ ;  /* 0x0000000328147210 */ /* 0x001fca0007f1e0ff */
[----:B------:R-:W-:Y:S01]  /*1e40*/  IMAD.X R21, R41, 0x1, R42, P0 ;  /* 0x0000000129157824 */ /* 0x000fe200000e062a */
[----:B------:R-:W-:Y:S01]  /*1e50*/  IADD3 R22, P0, PT, R38, R20, RZ ;  /* 0x0000001426167210 */ /* 0x000fe20007f1e0ff */
[----:B------:R-:W0:Y:S01]  /*1e60*/  S2R R27, SR_LANEID ;  /* 0x00000000001b7919 */ /* 0x000e220000000000 */
[----:B------:R-:W-:Y:S01]  /*1e70*/  UMOV UR5, 0x400 ;  /* 0x0000040000057882 */ /* 0x000fe20000000000 */
[----:B------:R-:W3:Y:S02]  /*1e80*/  LDCU.64 UR10, c[0x0][0x388] ;  /* 0x00007100ff0a77ac */ /* 0x000ee40008000a00 */
[----:B------:R-:W-:Y:S01]  /*1e90*/  IMAD.X R23, R39, 0x1, R21, P0 ;  /* 0x0000000127177824 */ /* 0x000fe200000e0615 */
[----:B------:R-:W-:Y:S01]  /*1ea0*/  IADD3 R24, P0, PT, R4, R22, RZ ;  /* 0x0000001604187210 */ /* 0x000fe20007f1e0ff */
[----:B------:R-:W-:-:S04]  /*1eb0*/  IMAD.MOV.U32 R4, RZ, RZ, R3 ;  /* 0x000000ffff047224 */ /* 0x000fc800078e0003 */
[----:B------:R-:W-:Y:S01]  /*1ec0*/  IMAD.X R25, R5, 0x1, R23, P0 ;  /* 0x0000000105197824 */ /* 0x000fe200000e0617 */
[----:B------:R-:W-:Y:S01]  /*1ed0*/  IADD3 R6, P0, PT, R6, R24, RZ ;  /* 0x0000001806067210 */ /* 0x000fe20007f1e0ff */
[----:B------:R-:W-:Y:S01]  /*1ee0*/  IMAD.MOV.U32 R5, RZ, RZ, R42 ;  /* 0x000000ffff057224 */ /* 0x000fe200078e002a */
[----:B--2---:R-:W-:-:S03]  /*1ef0*/  ULEA UR5, UR6, UR5, 0x18 ;  /* 0x0000000506057291 */ /* 0x004fc6000f8ec0ff */
[----:B------:R-:W-:Y:S01]  /*1f00*/  IMAD.X R7, R7, 0x1, R25, P0 ;  /* 0x0000000107077824 */ /* 0x000fe200000e0619 */
[----:B------:R-:W-:Y:S02]  /*1f10*/  IADD3 R8, P0, PT, R8, R6, RZ ;  /* 0x0000000608087210 */ /* 0x000fe40007f1e0ff */
[----:B-1----:R-:W-:-:S03]  /*1f20*/  SHF.R.U32.HI R0, RZ, 0x5, R0 ;  /* 0x00000005ff007819 */ /* 0x002fc60000011600 */
[----:B------:R-:W-:Y:S01]  /*1f30*/  IMAD.X R9, R9, 0x1, R7, P0 ;  /* 0x0000000109097824 */ /* 0x000fe200000e0607 */
[----:B------:R-:W-:Y:S01]  /*1f40*/  IADD3 R26, P0, PT, R10, R8, RZ ;  /* 0x000000080a1a7210 */ /* 0x000fe20007f1e0ff */
[----:B0-----:R-:W-:-:S05]  /*1f50*/  IMAD R0, R0, 0x160, R27 ;  /* 0x0000016000007824 */ /* 0x001fca00078e021b */
[----:B------:R-:W-:-:S05]  /*1f60*/  LEA R0, R0, UR5, 0x3 ;  /* 0x0000000500007c11 */ /* 0x000fca000f8e18ff */
[----:B------:R-:W-:Y:S02]  /*1f70*/  IMAD R37, R27, 0x50, R0 ;  /* 0x000000501b257824 */ /* 0x000fe400078e0200 */
[----:B------:R-:W-:Y:S01]  /*1f80*/  IMAD.X R27, R11, 0x1, R9, P0 ;  /* 0x000000010b1b7824 */ /* 0x000fe200000e0609 */
[----:B------:R-:W-:Y:S02]  /*1f90*/  IADD3 R28, P0, PT, R12, R26, RZ ;  /* 0x0000001a0c1c7210 */ /* 0x000fe40007f1e0ff */
[----:B------:R-:W-:Y:S03]  /*1fa0*/  STS.64 [R37], R4 ;  /* 0x0000000425007388 */ /* 0x000fe60000000a00 */
[----:B------:R-:W-:Y:S01]  /*1fb0*/  IMAD.X R29, R13, 0x1, R27, P0 ;  /* 0x000000010d1d7824 */ /* 0x000fe200000e061b */
[----:B------:R-:W-:Y:S01]  /*1fc0*/  IADD3 R30, P0, PT, R14, R28, RZ ;  /* 0x0000001c0e1e7210 */ /* 0x000fe20007f1e0ff */
[----:B------:R-:W-:Y:S04]  /*1fd0*/  STS.64 [R37+0x8], R20 ;  /* 0x0000081425007388 */ /* 0x000fe80000000a00 */
[----:B------:R-:W-:Y:S01]  /*1fe0*/  IMAD.X R31, R15, 0x1, R29, P0 ;  /* 0x000000010f1f7824 */ /* 0x000fe200000e061d */
[----:B------:R-:W-:Y:S01]  /*1ff0*/  IADD3 R32, P0, PT, R16, R30, RZ ;  /* 0x0000001e10207210 */ /* 0x000fe20007f1e0ff */
[----:B------:R-:W-:Y:S04]  /*2000*/  STS.64 [R37+0x10], R22 ;  /* 0x0000101625007388 */ /* 0x000fe80000000a00 */
[----:B------:R-:W-:Y:S01]  /*2010*/  IMAD.X R33, R17, 0x1, R31, P0 ;  /* 0x0000000111217824 */ /* 0x000fe200000e061f */
[----:B------:R-:W-:Y:S01]  /*2020*/  IADD3 R34, P0, PT, R18, R32, RZ ;  /* 0x0000002012227210 */ /* 0x000fe20007f1e0ff */
[----:B------:R-:W-:Y:S04]  /*2030*/  STS.64 [R37+0x18], R24 ;  /* 0x0000181825007388 */ /* 0x000fe80000000a00 */
[----:B------:R-:W-:Y:S01]  /*2040*/  IMAD.X R35, R19, 0x1, R33, P0 ;  /* 0x0000000113237824 */ /* 0x000fe200000e0621 */
[----:B------:R-:W-:Y:S01]  /*2050*/  STS.64 [R37+0x20], R6 ;  /* 0x0000200625007388 */ /* 0x000fe20000000a00 */
[----:B---3--:R-:W-:-:S03]  /*2060*/  IADD3 R36, P0, PT, R36, UR10, RZ ;  /* 0x0000000a24247c10 */ /* 0x008fc6000ff1e0ff */
[----:B------:R-:W-:Y:S04]  /*2070*/  STS.64 [R37+0x28], R8 ;  /* 0x0000280825007388 */ /* 0x000fe80000000a00 */
[----:B------:R-:W-:Y:S04]  /*2080*/  STS.64 [R37+0x30], R26 ;  /* 0x0000301a25007388 */ /* 0x000fe80000000a00 */
[----:B------:R-:W-:Y:S04]  /*2090*/  STS.64 [R37+0x38], R28 ;  /* 0x0000381c25007388 */ /* 0x000fe80000000a00 */
[----:B------:R-:W-:Y:S04]  /*20a0*/  STS.64 [R37+0x40], R30 ;  /* 0x0000401e25007388 */ /* 0x000fe80000000a00 */
[----:B------:R-:W-:Y:S04]  /*20b0*/  STS.64 [R37+0x48], R32 ;  /* 0x0000482025007388 */ /* 0x000fe80000000a00 */
[----:B------:R0:W-:Y:S01]  /*20c0*/  STS.64 [R37+0x50], R34 ;  /* 0x0000502225007388 */ /* 0x0001e20000000a00 */
[----:B------:R-:W-:-:S03]  /*20d0*/  NOP ;  /* 0x0000000000007918 */ /* 0x000fc60000000000 */
[----:B------:R-:W1:Y:S04]  /*20e0*/  LDS.64 R4, [R0] ;  /* 0x0000000000047984 */ /* 0x000e680000000a00 */
[----:B------:R-:W2:Y:S01]  /*20f0*/  LDS.64 R6, [R0+0x100] ;  /* 0x0001000000067984 */ /* 0x000ea20000000a00 */
[----:B0-----:R-:W-:-:S03]  /*2100*/  IADD3.X R37, PT, PT, R2, UR11, RZ, P0, !PT ;  /* 0x0000000b02257c10 */ /* 0x001fc600087fe4ff */
[----:B------:R-:W0:Y:S04]  /*2110*/  LDS.64 R8, [R0+0x200] ;  /* 0x0002000000087984 */ /* 0x000e280000000a00 */
[----:B------:R-:W3:Y:S04]  /*2120*/  LDS.64 R10, [R0+0x300] ;  /* 0x00030000000a7984 */ /* 0x000ee80000000a00 */
[----:B------:R-:W4:Y:S04]  /*2130*/  LDS.64 R12, [R0+0x400] ;  /* 0x00040000000c7984 */ /* 0x000f280000000a00 */
[----:B------:R-:W5:Y:S04]  /*2140*/  LDS.64 R14, [R0+0x500] ;  /* 0x00050000000e7984 */ /* 0x000f680000000a00 */
[----:B------:R-:W5:Y:S04]  /*2150*/  LDS.64 R16, [R0+0x600] ;  /* 0x0006000000107984 */ /* 0x000f680000000a00 */
[----:B------:R-:W5:Y:S04]  /*2160*/  LDS.64 R18, [R0+0x700] ;  /* 0x0007000000127984 */ /* 0x000f680000000a00 */
[----:B------:R-:W5:Y:S04]  /*2170*/  LDS.64 R20, [R0+0x800] ;  /* 0x0008000000147984 */ /* 0x000f680000000a00 */
[----:B------:R-:W5:Y:S04]  /*2180*/  LDS.64 R22, [R0+0x900] ;  /* 0x0009000000167984 */ /* 0x000f680000000a00 */
[----:B------:R-:W5:Y:S04]  /*2190*/  LDS.64 R24, [R0+0xa00] ;  /* 0x000a000000187984 */ /* 0x000f680000000a00 */
[----:B-1----:R-:W-:Y:S04]  /*21a0*/  STG.E.64 desc[UR8][R36.64], R4 ;  /* 0x0000000424007986 */ /* 0x002fe8000c101b08 */
[----:B--2---:R-:W-:Y:S04]  /*21b0*/  STG.E.64 desc[UR8][R36.64+0x100], R6 ;  /* 0x0001000624007986 */ /* 0x004fe8000c101b08 */
[----:B0-----:R-:W-:Y:S04]  /*21c0*/  STG.E.64 desc[UR8][R36.64+0x200], R8 ;  /* 0x0002000824007986 */ /* 0x001fe8000c101b08 */
[----:B---3--:R-:W-:Y:S04]  /*21d0*/  STG.E.64 desc[UR8][R36.64+0x300], R10 ;  /* 0x0003000a24007986 */ /* 0x008fe8000c101b08 */
[----:B----4-:R-:W-:Y:S04]  /*21e0*/  STG.E.64 desc[UR8][R36.64+0x400], R12 ;  /* 0x0004000c24007986 */ /* 0x010fe8000c101b08 */
[----:B-----5:R-:W-:Y:S04]  /*21f0*/  STG.E.64 desc[UR8][R36.64+0x500], R14 ;  /* 0x0005000e24007986 */ /* 0x020fe8000c101b08 */
[----:B------:R-:W-:Y:S04]  /*2200*/  STG.E.64 desc[UR8][R36.64+0x600], R16 ;  /* 0x0006001024007986 */ /* 0x000fe8000c101b08 */
[----:B------:R-:W-:Y:S04]  /*2210*/  STG.E.64 desc[UR8][R36.64+0x700], R18 ;  /* 0x0007001224007986 */ /* 0x000fe8000c101b08 */
[----:B------:R-:W-:Y:S04]  /*2220*/  STG.E.64 desc[UR8][R36.64+0x800], R20 ;  /* 0x0008001424007986 */ /* 0x000fe8000c101b08 */
[----:B------:R-:W-:Y:S04]  /*2230*/  STG.E.64 desc[UR8][R36.64+0x900], R22 ;  /* 0x0009001624007986 */ /* 0x000fe8000c101b08 */
[----:B------:R-:W-:Y:S01]  /*2240*/  STG.E.64 desc[UR8][R36.64+0xa00], R24 ;  /* 0x000a001824007986 */ /* 0x000fe2000c101b08 */
[----:B------:R-:W-:Y:S05]  /*2250*/  EXIT ;  /* 0x000000000000794d */ /* 0x000fea0003800000 */
.L_x_71:
[----:B------:R-:W0:Y:S02]  /*2260*/  LDCU UR12, c[0x0][0x3a0] ;  /* 0x00007400ff0c77ac */ /* 0x000e240008000800 */
[----:B0-----:R-:W-:-:S04]  /*2270*/  IADD3 R19, PT, PT, -R2, UR12, RZ ;  /* 0x0000000c02137c10 */ /* 0x001fc8000fffe1ff */
[----:B------:R-:W-:-:S04]  /*2280*/  ISETP.NE.U32.AND P0, PT, R19, RZ, PT ;  /* 0x000000ff1300720c */ /* 0x000fc80003f05070 */
[----:B------:R-:W-:-:S13]  /*2290*/  ISETP.NE.AND.EX P0, PT, R0, RZ, PT, P0 ;  /* 0x000000ff0000720c */ /* 0x000fda0003f05300 */
[----:B------:R-:W-:Y:S05]  /*22a0*/  @!P0 EXIT ;  /* 0x000000000000894d */ /* 0x000fea0003800000 */
[----:B------:R-:W0:Y:S02]  /*22b0*/  LDC.64 R6, c[0x0][0x380] ;  /* 0x0000e000ff067b82 */ /* 0x000e240000000a00 */
[----:B0-----:R-:W-:-:S05]  /*22c0*/  IMAD.WIDE R6, R44, 0x6e00, R6 ;  /* 0x00006e002c067825 */ /* 0x001fca00078e0206 */
[----:B------:R0:W2:Y:S01]  /*22d0*/  LDG.E.64 R4, desc[UR8][R6.64] ;  /* 0x0000000806047981 */ /* 0x0000a2000c1e1b00 */
[----:B------:R-:W1:Y:S02]  /*22e0*/  S2R R2, SR_TID.X ;  /* 0x0000000000027919 */ /* 0x000e640000002100 */
[C---:B-1----:R-:W-:Y:S02]  /*22f0*/  LOP3.LUT R0, R2.reuse, 0x1f, RZ, 0xc0, !PT ;  /* 0x0000001f02007812 */ /* 0x042fe400078ec0ff */
[----:B------:R-:W-:-:S05]  /*2300*/  LOP3.LUT R3, R2, 0x3e0, RZ, 0xc0, !PT ;  /* 0x000003e002037812 */ /* 0x000fca00078ec0ff */
[----:B------:R-:W-:-:S04]  /*2310*/  IMAD R17, R3, 0xb, R0 ;  /* 0x0000000b03117824 */ /* 0x000fc800078e0200 */
[C---:B------:R-:W-:Y:S01]  /*2320*/  VIADD R0, R17.reuse, 0x20 ;  /* 0x0000002011007836 */ /* 0x040fe20000000000 */
[CC--:B------:R-:W-:Y:S01]  /*2330*/  ISETP.GE.U32.AND P5, PT, R17.reuse, R19.reuse, PT ;  /* 0x000000131100720c */ /* 0x0c0fe20003fa6070 */
[C---:B------:R-:W-:Y:S01]  /*2340*/  VIADD R8, R17.reuse, 0x60 ;  /* 0x0000006011087836 */ /* 0x040fe20000000000 */
[C---:B0-----:R-:W-:Y:S01]  /*2350*/  LEA R6, P3, R17.reuse, R6, 0x3 ;  /* 0x0000000611067211 */ /* 0x041fe200078618ff */
[C---:B------:R-:W-:Y:S01]  /*2360*/  VIADD R3, R17.reuse, 0x40 ;  /* 0x0000004011037836 */ /* 0x040fe20000000000 */
[-C--:B------:R-:W-:Y:S01]  /*2370*/  ISETP.GE.U32.AND P6, PT, R0, R19.reuse, PT ;  /* 0x000000130000720c */ /* 0x080fe20003fc6070 */
[C---:B------:R-:W-:Y:S01]  /*2380*/  VIADD R0, R17.reuse, 0x80 ;  /* 0x0000008011007836 */ /* 0x040fe20000000000 */
[-C--:B------:R-:W-:Y:S01]  /*2390*/  ISETP.GE.U32.AND P1, PT, R8, R19.reuse, PT ;  /* 0x000000130800720c */ /* 0x080fe20003f26070 */
[----:B------:R-:W-:Y:S01]  /*23a0*/  VIADD R8, R17, 0xc0 ;  /* 0x000000c011087836 */ /* 0x000fe20000000000 */
[-C--:B------:R-:W-:Y:S01]  /*23b0*/  ISETP.GE.U32.AND P0, PT, R3, R19.reuse, PT ;  /* 0x000000130300720c */ /* 0x080fe20003f06070 */
[----:B------:R-:W-:Y:S01]  /*23c0*/  IMAD.X R7, RZ, RZ, R7, P3 ;  /* 0x000000ffff077224 */ /* 0x000fe200018e0607 */
[-C--:B------:R-:W-:Y:S01]  /*23d0*/  ISETP.GE.U32.AND P2, PT, R0, R19.reuse, PT ;  /* 0x000000130000720c */ /* 0x080fe20003f46070 */
[C---:B------:R-:W-:Y:S01]  /*23e0*/  VIADD R0, R17.reuse, 0xe0 ;  /* 0x000000e011007836 */ /* 0x040fe20000000000 */
[----:B------:R-:W-:Y:S01]  /*23f0*/  ISETP.GE.U32.AND P4, PT, R8, R19, PT ;  /* 0x000000130800720c */ /* 0x000fe20003f86070 */
[----:B------:R-:W-:-:S05]  /*2400*/  VIADD R3, R17, 0xa0 ;  /* 0x000000a011037836 */ /* 0x000fca0000000000 */
[-C--:B------:R-:W-:Y:S01]  /*2410*/  ISETP.GE.U32.AND P3, PT, R3, R19.reuse, PT ;  /* 0x000000130300720c */ /* 0x080fe20003f66070 */
[----:B------:R-:W-:Y:S02]  /*2420*/  VIADD R3, R17, 0x120 ;  /* 0x0000012011037836 */ /* 0x000fe40000000000 */
[----:B--2---:R-:W-:Y:S02]  /*2430*/  IMAD.MOV.U32 R14, RZ, RZ, R4 ;  /* 0x000000ffff0e7224 */ /* 0x004fe400078e0004 */
[----:B------:R-:W-:Y:S02]  /*2440*/  IMAD.MOV.U32 R15, RZ, RZ, R5 ;  /* 0x000000ffff0f7224 */ /* 0x000fe400078e0005 */
[----:B------:R-:W2:Y:S01]  /*2450*/  @!P5 LDG.E.64 R4, desc[UR8][R6.64] ;  /* 0x000000080604d981 */ /* 0x000ea2000c1e1b00 */
[----:B------:R-:W-:Y:S01]  /*2460*/  IMAD.MOV.U32 R8, RZ, RZ, R14 ;  /* 0x000000ffff087224 */ /* 0x000fe200078e000e */
[----:B------:R-:W-:Y:S01]  /*2470*/  ISETP.GE.U32.AND P5, PT, R0, R19, PT ;  /* 0x000000130000720c */ /* 0x000fe20003fa6070 */
[----:B------:R-:W-:-:S02]  /*2480*/  IMAD.MOV.U32 R9, RZ, RZ, R15 ;  /* 0x000000ffff097224 */ /* 0x000fc400078e000f */
[C---:B------:R-:W-:Y:S02]  /*2490*/  VIADD R0, R17.reuse, 0x100 ;  /* 0x0000010011007836 */ /* 0x040fe40000000000 */
[--C-:B------:R-:W-:Y:S02]  /*24a0*/  IMAD.MOV.U32 R10, RZ, RZ, R14.reuse ;  /* 0x000000ffff0a7224 */ /* 0x100fe400078e000e */
[--C-:B------:R-:W-:Y:S01]  /*24b0*/  IMAD.MOV.U32 R11, RZ, RZ, R15.reuse ;  /* 0x000000ffff0b7224 */ /* 0x100fe200078e000f */
[----:B------:R-:W3:Y:S01]  /*24c0*/  @!P6 LDG.E.64 R8, desc[UR8][R6.64+0x100] ;  /* 0x000100080608e981 */ /* 0x000ee2000c1e1b00 */
[----:B------:R-:W-:Y:S01]  /*24d0*/  IMAD.MOV.U32 R12, RZ, RZ, R14 ;  /* 0x000000ffff0c7224 */ /* 0x000fe200078e000e */
[-C--:B------:R-:W-:Y:S01]  /*24e0*/  ISETP.GE.U32.AND P6, PT, R0, R19.reuse, PT ;  /* 0x000000130000720c */ /* 0x080fe20003fc6070 */
[----:B------:R-:W-:Y:S02]  /*24f0*/  IMAD.MOV.U32 R13, RZ, RZ, R15 ;  /* 0x000000ffff0d7224 */ /* 0x000fe400078e000f */
[----:B------:R-:W-:Y:S01]  /*2500*/  VIADD R0, R17, 0x140 ;  /* 0x0000014011007836 */ /* 0x000fe20000000000 */
[----:B------:R-:W4:Y:S01]  /*2510*/  @!P0 LDG.E.64 R10, desc[UR8][R6.64+0x200] ;  /* 0x00020008060a8981 */ /* 0x000f22000c1e1b00 */
[----:B------:R-:W-:-:S03]  /*2520*/  ISETP.GE.U32.AND P0, PT, R3, R19, PT ;  /* 0x000000130300720c */ /* 0x000fc60003f06070 */
[----:B------:R-:W5:Y:S01]  /*2530*/  @!P1 LDG.E.64 R12, desc[UR8][R6.64+0x300] ;  /* 0x00030008060c9981 */ /* 0x000f62000c1e1b00 */
[----:B------:R-:W-:Y:S01]  /*2540*/  ISETP.GE.U32.AND P1, PT, R0, R19, PT ;  /* 0x000000130000720c */ /* 0x000fe20003f26070 */
[--C-:B------:R-:W-:Y:S02]  /*2550*/  IMAD.MOV.U32 R16, RZ, RZ, R14.reuse ;  /* 0x000000ffff107224 */ /* 0x100fe400078e000e */
[--C-:B------:R-:W-:Y:S02]  /*2560*/  IMAD.MOV.U32 R17, RZ, RZ, R15.reuse ;  /* 0x000000ffff117224 */ /* 0x100fe400078e000f */
[--C-:B------:R-:W-:Y:S02]  /*2570*/  IMAD.MOV.U32 R18, RZ, RZ, R14.reuse ;  /* 0x000000ffff127224 */ /* 0x100fe400078e000e */
[--C-:B------:R-:W-:Y:S02]  /*2580*/  IMAD.MOV.U32 R19, RZ, RZ, R15.reuse ;  /* 0x000000ffff137224 */ /* 0x100fe400078e000f */
[----:B------:R-:W-:Y:S01]  /*2590*/  IMAD.MOV.U32 R20, RZ, RZ, R14 ;  /* 0x000000ffff147224 */ /* 0x000fe200078e000e */
[----:B------:R-:W5:Y:S01]  /*25a0*/  @!P2 LDG.E.64 R16, desc[UR8][R6.64+0x400] ;  /* 0x000400080610a981 */ /* 0x000f62000c1e1b00 */
[----:B------:R-:W-:-:S02]  /*25b0*/  IMAD.MOV.U32 R21, RZ, RZ, R15 ;  /* 0x000000ffff157224 */ /* 0x000fc400078e000f */
[--C-:B------:R-:W-:Y:S01]  /*25c0*/  IMAD.MOV.U32 R22, RZ, RZ, R14.reuse ;  /* 0x000000ffff167224 */ /* 0x100fe200078e000e */
[----:B------:R-:W5:Y:S01]  /*25d0*/  @!P3 LDG.E.64 R18, desc[UR8][R6.64+0x500] ;  /* 0x000500080612b981 */ /* 0x000f62000c1e1b00 */
[--C-:B------:R-:W-:Y:S02]  /*25e0*/  IMAD.MOV.U32 R23, RZ, RZ, R15.reuse ;  /* 0x000000ffff177224 */ /* 0x100fe400078e000f */
[--C-:B------:R-:W-:Y:S01]  /*25f0*/  IMAD.MOV.U32 R24, RZ, RZ, R14.reuse ;  /* 0x000000ffff187224 */ /* 0x100fe200078e000e */
[----:B------:R-:W5:Y:S01]  /*2600*/  @!P4 LDG.E.64 R20, desc[UR8][R6.64+0x600] ;  /* 0x000600080614c981 */ /* 0x000f62000c1e1b00 */
[--C-:B------:R-:W-:Y:S02]  /*2610*/  IMAD.MOV.U32 R25, RZ, RZ, R15.reuse ;  /* 0x000000ffff197224 */ /* 0x100fe400078e000f */
[----:B------:R-:W-:Y:S01]  /*2620*/  IMAD.MOV.U32 R26, RZ, RZ, R14 ;  /* 0x000000ffff1a7224 */ /* 0x000fe200078e000e */
[----:B------:R-:W5:Y:S01]  /*2630*/  @!P5 LDG.E.64 R22, desc[UR8][R6.64+0x700] ;  /* 0x000700080616d981 */ /* 0x000f62000c1e1b00 */
[----:B------:R-:W-:-:S03]  /*2640*/  IMAD.MOV.U32 R27, RZ, RZ, R15 ;  /* 0x000000ffff1b7224 */ /* 0x000fc600078e000f */
[----:B------:R-:W5:Y:S04]  /*2650*/  @!P6 LDG.E.64 R24, desc[UR8][R6.64+0x800] ;  /* 0x000800080618e981 */ /* 0x000f68000c1e1b00 */
[----:B------:R-:W5:Y:S04]  /*2660*/  @!P0 LDG.E.64 R26, desc[UR8][R6.64+0x900] ;  /* 0x00090008061a8981 */ /* 0x000f68000c1e1b00 */
[----:B------:R-:W5:Y:S01]  /*2670*/  @!P1 LDG.E.64 R14, desc[UR8][R6.64+0xa00] ;  /* 0x000a0008060e9981 */ /* 0x000f62000c1e1b00 */
[----:B------:R-:W0:Y:S01]  /*2680*/  S2R R3, SR_LANEID ;  /* 0x0000000000037919 */ /* 0x000e220000000000 */
[----:B------:R-:W1:Y:S01]  /*2690*/  S2UR UR5, SR_CgaCtaId ;  /* 0x00000000000579c3 */ /* 0x000e620000008800 */
[----:B------:R-:W-:Y:S01]  /*26a0*/  SHF.R.U32.HI R0, RZ, 0x5, R2 ;  /* 0x00000005ff007819 */ /* 0x000fe20000011602 */
[----:B------:R-:W-:Y:S01]  /*26b0*/  UMOV UR4, 0x400 ;  /* 0x0000040000047882 */ /* 0x000fe20000000000 */
[----:B------:R-:W-:Y:S01]  /*26c0*/  ISETP.NE.AND P0, PT, R44, RZ, PT ;  /* 0x000000ff2c00720c */ /* 0x000fe20003f05270 */
[----:B-1----:R-:W-:-:S02]  /*26d0*/  ULEA UR4, UR5, UR4, 0x18 ;  /* 0x0000000405047291 */ /* 0x002fc4000f8ec0ff */
[----:B0-----:R-:W-:-:S05]  /*26e0*/  IMAD R28, R0, 0x160, R3 ;  /* 0x00000160001c7824 */ /* 0x001fca00078e0203 */
        /* <DEDUP_REMOVED lines=38> */
[----:B------:R-:W-:-:S02]  /*2950*/  IADD3 R49, P0, P1, R22, R20, R49 ;  /* 0x0000001416317210 */ /* 0x000fc4000791e031 */
[C---:B------:R-:W-:Y:S02]  /*2960*/  ISETP.NE.AND P3, PT, R0.reuse, 0x7, PT ;  /* 0x000000070000780c */ /* 0x040fe40003f65270 */
[----:B------:R-:W-:Y:S01]  /*2970*/  IADD3.X R47, PT, PT, R23, R21, R47, P0, P1 ;  /* 0x00000015172f7210 */ /* 0x000fe200007e242f */
[----:B------:R-:W0:Y:S01]  /*2980*/  SHFL.UP PT, R16, R49, 0x1, RZ ;  /* 0x0420000031107989 */ /* 0x000e2200000e00ff */
[----:B------:R-:W-:-:S06]  /*2990*/  @!P2 LEA R55, R0, UR4, 0x3 ;  /* 0x000000040037ac11 */ /* 0x000fcc000f8e18ff */
        /* <DEDUP_REMOVED lines=36> */
[----:B------:R-:W3:Y:S04]  /*2be0*/  LDS.128 R32, [UR4+0x50] ;  /* 0x00005004ff207984 */ /* 0x000ee80008000c00 */
[----:B------:R-:W4:Y:S01]  /*2bf0*/  LDS.64 R44, [UR4+0x60] ;  /* 0x00006004ff2c7984 */ /* 0x000f220008000a00 */
[----:B0-----:R-:W-:-:S04]  /*2c00*/  IADD3 R53, P0, PT, R16, R18, RZ ;  /* 0x0000001210357210 */ /* 0x001fc80007f1e0ff */
[----:B------:R-:W-:Y:S01]  /*2c10*/  SEL R16, R53, R16, !P1 ;  /* 0x0000001035107207 */ /* 0x000fe20004800000 */
[----:B------:R-:W-:Y:S01]  /*2c20*/  IMAD.X R19, R17, 0x1, R19, P0 ;  /* 0x0000000111137824 */ /* 0x000fe200000e0613 */
[----:B-1----:R-:W-:-:S04]  /*2c30*/  IADD3 R51, P0, PT, R24, R53, RZ ;  /* 0x0000003518337210 */ /* 0x002fc80007f1e0ff */
[----:B------:R-:W-:Y:S01]  /*2c40*/  SEL R18, R19, R17, !P1 ;  /* 0x0000001113127207 */ /* 0x000fe20004800000 */
[----:B------:R-:W-:Y:S01]  /*2c50*/  IMAD.X R25, R25, 0x1, R19, P0 ;  /* 0x0000000119197824 */ /* 0x000fe200000e0613 */
[----:B------:R-:W-:Y:S02]  /*2c60*/  IADD3 R19, P0, PT, R26, R51, RZ ;  /* 0x000000331a137210 */ /* 0x000fe40007f1e0ff */
[----:B------:R-:W-:-:S03]  /*2c70*/  ISETP.NE.AND P1, PT, R0, 0x3, PT ;  /* 0x000000030000780c */ /* 0x000fc60003f25270 */
[----:B------:R-:W-:Y:S01]  /*2c80*/  IMAD.X R27, R27, 0x1, R25, P0 ;  /* 0x000000011b1b7824 */ /* 0x000fe200000e0619 */
[----:B------:R-:W-:Y:S02]  /*2c90*/  SEL R16, R51, R16, !P1 ;  /* 0x0000001033107207 */ /* 0x000fe40004800000 */
[----:B------:R-:W-:Y:S02]  /*2ca0*/  SEL R18, R25, R18, !P1 ;  /* 0x0000001219127207 */ /* 0x000fe40004800000 */
[----:B--2---:R-:W-:Y:S02]  /*2cb0*/  IADD3 R17, P0, PT, R28, R19, RZ ;  /* 0x000000131c117210 */ /* 0x004fe40007f1e0ff */
[----:B------:R-:W-:Y:S02]  /*2cc0*/  SEL R16, R19, R16, !P2 ;  /* 0x0000001013107207 */ /* 0x000fe40005000000 */
[----:B------:R-:W-:Y:S01]  /*2cd0*/  SEL R18, R27, R18, !P2 ;  /* 0x000000121b127207 */ /* 0x000fe20005000000 */
[----:B------:R-:W-:Y:S01]  /*2ce0*/  IMAD.X R29, R29, 0x1, R27, P0 ;  /* 0x000000011d1d7824 */ /* 0x000fe200000e061b */
[----:B------:R-:W-:-:S02]  /*2cf0*/  IADD3 R19, P2, PT, R30, R17, RZ ;  /* 0x000000111e137210 */ /* 0x000fc40007f5e0ff */
[----:B------:R-:W-:Y:S02]  /*2d00*/  ISETP.NE.AND P1, PT, R0, 0x9, PT ;  /* 0x000000090000780c */ /* 0x000fe40003f25270 */
[----:B------:R-:W-:Y:S01]  /*2d10*/  SEL R16, R17, R16, !P4 ;  /* 0x0000001011107207 */ /* 0x000fe20006000000 */
[----:B------:R-:W-:Y:S01]  /*2d20*/  IMAD.X R31, R31, 0x1, R29, P2 ;  /* 0x000000011f1f7824 */ /* 0x000fe200010e061d */
[----:B------:R-:W-:Y:S02]  /*2d30*/  SEL R18, R29, R18, !P4 ;  /* 0x000000121d127207 */ /* 0x000fe40006000000 */
[----:B---3--:R-:W-:Y:S02]  /*2d40*/  IADD3 R17, P6, PT, R32, R19, RZ ;  /* 0x0000001320117210 */ /* 0x008fe40007fde0ff */
[----:B------:R-:W-:Y:S02]  /*2d50*/  SEL R16, R19, R16, !P5 ;  /* 0x0000001013107207 */ /* 0x000fe40006800000 */
[----:B------:R-:W-:Y:S01]  /*2d60*/  ISETP.NE.AND P2, PT, R3, RZ, PT ;  /* 0x000000ff0300720c */ /* 0x000fe20003f45270 */
[----:B------:R-:W-:Y:S01]  /*2d70*/  IMAD.X R33, R33, 0x1, R31, P6 ;  /* 0x0000000121217824 */ /* 0x000fe200030e061f */
[----:B------:R-:W-:-:S02]  /*2d80*/  SEL R18, R31, R18, !P5 ;  /* 0x000000121f127207 */ /* 0x000fc40006800000 */
[----:B------:R-:W-:Y:S02]  /*2d90*/  IADD3 R3, P4, PT, R34, R17, RZ ;  /* 0x0000001122037210 */ /* 0x000fe40007f9e0ff */
[----:B------:R-:W-:Y:S02]  /*2da0*/  IADD3 R24, P5, PT, R42, -R49, RZ ;  /* 0x800000312a187210 */ /* 0x000fe40007fbe0ff */
[----:B------:R-:W-:Y:S01]  /*2db0*/  ISETP.NE.AND P0, PT, R0, 0x8, PT ;  /* 0x000000080000780c */ /* 0x000fe20003f05270 */
[----:B------:R-:W-:Y:S01]  /*2dc0*/  IMAD.X R35, R35, 0x1, R33, P4 ;  /* 0x0000000123237824 */ /* 0x000fe200020e0621 */
[----:B------:R-:W-:Y:S01]  /*2dd0*/  SEL R16, R17, R16, !P3 ;  /* 0x0000001011107207 */ /* 0x000fe20005800000 */
[----:B------:R-:W-:Y:S01]  /*2de0*/  IMAD.X R42, R43, 0x1, ~R47, P5 ;  /* 0x000000012b2a7824 */ /* 0x000fe200028e0e2f */
[----:B----4-:R-:W-:Y:S02]  /*2df0*/  IADD3 R0, P6, PT, R44, R3, RZ ;  /* 0x000000032c007210 */ /* 0x010fe40007fde0ff */
[----:B------:R-:W-:-:S02]  /*2e00*/  @P1 SEL R0, R3, R16, !P0 ;  /* 0x0000001003001207 */ /* 0x000fc40004000000 */
[----:B------:R-:W-:Y:S01]  /*2e10*/  SEL R27, R24, RZ, P2 ;  /* 0x000000ff181b7207 */ /* 0x000fe20001000000 */
[----:B------:R-:W-:Y:S01]  /*2e20*/  IMAD.X R44, R45, 0x1, R35, P6 ;  /* 0x000000012d2c7824 */ /* 0x000fe200030e0623 */
[----:B------:R-:W-:Y:S02]  /*2e30*/  SEL R16, R33, R18, !P3 ;  /* 0x0000001221107207 */ /* 0x000fe40005800000 */
[----:B------:R-:W-:Y:S02]  /*2e40*/  IADD3 R27, P3, PT, R27, R0, RZ ;  /* 0x000000001b1b7210 */ /* 0x000fe40007f7e0ff */
[----:B------:R-:W-:Y:S02]  /*2e50*/  @P1 SEL R44, R35, R16, !P0 ;  /* 0x00000010232c1207 */ /* 0x000fe40004000000 */
[----:B------:R-:W-:Y:S02]  /*2e60*/  SEL R3, R42, RZ, P2 ;  /* 0x000000ff2a037207 */ /* 0x000fe40001000000 */
[----:B------:R-:W-:-:S02]  /*2e70*/  ISETP.GE.U32.AND P4, PT, R2, 0x20, PT ;  /* 0x000000200200780c */ /* 0x000fc40003f86070 */
[----:B------:R-:W-:Y:S01]  /*2e80*/  ISETP.NE.AND P1, PT, R2, RZ, PT ;  /* 0x000000ff0200720c */ /* 0x000fe20003f25270 */
[----:B------:R-:W-:Y:S01]  /*2e90*/  IMAD.X R3, R3, 0x1, R44, P3 ;  /* 0x0000000103037824 */ /* 0x000fe200018e062c */
[----:B------:R-:W-:-:S04]  /*2ea0*/  SEL R27, R24, R27, !P4 ;  /* 0x0000001b181b7207 */ /* 0x000fc80006000000 */
[----:B------:R-:W-:Y:S02]  /*2eb0*/  SEL R27, R27, RZ, P1 ;  /* 0x000000ff1b1b7207 */ /* 0x000fe40000800000 */
[----:B------:R-:W-:Y:S02]  /*2ec0*/  SEL R3, R42, R3, !P4 ;  /* 0x000000032a037207 */ /* 0x000fe40006000000 */
[----:B------:R-:W-:Y:S02]  /*2ed0*/  IADD3 R27, P0, PT, R40, R27, RZ ;  /* 0x0000001b281b7210 */ /* 0x000fe40007f1e0ff */
[----:B------:R-:W-:-:S05]  /*2ee0*/  SEL R3, R3, RZ, P1 ;  /* 0x000000ff03037207 */ /* 0x000fca0000800000 */
[----:B------:R-:W-:Y:S01]  /*2ef0*/  IMAD.X R3, R41, 0x1, R3, P0 ;  /* 0x0000000129037824 */ /* 0x000fe200000e0603 */
[----:B------:R-:W-:Y:S06]  /*2f00*/  BRA `(.L_x_91) ;  /* 0x0000001000a07947 */ /* 0x000fec0003800000 */
.L_x_90:
[----:B0-23--:R-:W-:-:S04]  /*2f10*/  IADD3 R17, P0, P1, R36, R38, R40 ;  /* 0x0000002624117210 */ /* 0x00dfc8000791e028 */
[----:B----4-:R-:W-:Y:S02]  /*2f20*/  IADD3 R19, P2, P3, R6, R4, R17 ;  /* 0x0000000406137210 */ /* 0x010fe40007b5e011 */
[----:B------:R-:W-:Y:S02]  /*2f30*/  IADD3.X R17, PT, PT, R37, R39, R41, P0, P1 ;  /* 0x0000002725117210 */ /* 0x000fe400007e2429 */
[----:B------:R-:W-:Y:S02]  /*2f40*/  IADD3 R19, P0, P1, R10, R8, R19 ;  /* 0x000000080a137210 */ /* 0x000fe4000791e013 */
[----:B------:R-:W-:Y:S02]  /*2f50*/  IADD3.X R17, PT, PT, R7, R5, R17, P2, P3 ;  /* 0x0000000507117210 */ /* 0x000fe400017e6411 */
[----:B------:R-:W-:Y:S02]  /*2f60*/  ISETP.NE.AND P2, PT, R3, 0x1f, PT ;  /* 0x0000001f0300780c */ /* 0x000fe40003f45270 */
[----:B------:R-:W-:-:S02]  /*2f70*/  IADD3.X R17, PT, PT, R11, R9, R17, P0, P1 ;  /* 0x000000090b117210 */ /* 0x000fc400007e2411 */
        /* <DEDUP_REMOVED lines=26> */
[----:B------:R-:W-:Y:S01]  /*3120*/  IMAD.X R25, R16, 0x1, R29, P1 ;  /* 0x0000000110197824 */ /* 0x000fe200008e061d */
[----:B------:R-:W-:-:S03]  /*3130*/  SHF.R.U32.HI R0, RZ, 0x5, R2 ;  /* 0x00000005ff007819 */ /* 0x000fc60000011602 */
[----:B------:R-:W0:Y:S01]  /*3140*/  SHFL.UP PT, R42, R19, 0x10, RZ ;  /* 0x06000000132a7989 */ /* 0x000e2200000e00ff */
[----:B------:R-:W-:Y:S02]  /*3150*/  SEL R25, R25, R16, P0 ;  /* 0x0000001019197207 */ /* 0x000fe40000000000 */
[C---:B------:R-:W-:Y:S02]  /*3160*/  @!P2 LEA R53, R0.reuse, UR4, 0x3 ;  /* 0x000000040035ac11 */ /* 0x040fe4000f8e18ff */
[C---:B------:R-:W-:Y:S01]  /*3170*/  ISETP.NE.AND P5, PT, R0.reuse, 0x5, PT ;  /* 0x000000050000780c */ /* 0x040fe20003fa5270 */
[----:B------:R-:W1:Y:S01]  /*3180*/  SHFL.UP P0, R16, R25, 0x10, RZ ;  /* 0x0600000019107989 */ /* 0x000e6200000000ff */
[----:B------:R-:W-:Y:S02]  /*3190*/  ISETP.NE.AND P3, PT, R0, 0x9, PT ;  /* 0x000000090000780c */ /* 0x000fe40003f65270 */
        /* <DEDUP_REMOVED lines=19> */
[----:B------:R-:W0:Y:S01]  /*32d0*/  LDS.128 R32, [UR4+0x60] ;  /* 0x00006004ff207984 */ /* 0x000e220008000c00 */
[----:B------:R-:W-:Y:S02]  /*32e0*/  IADD3 R17, P0, PT, R18, R49, RZ ;  /* 0x0000003112117210 */ /* 0x000fe40007f1e0ff */
[----:B------:R-:W-:-:S02]  /*32f0*/  SEL R16, R49, R16, !P1 ;  /* 0x0000001031107207 */ /* 0x000fc40004800000 */
[----:B------:R-:W-:Y:S01]  /*3300*/  SEL R18, R51, R46, !P1 ;  /* 0x0000002e33127207 */ /* 0x000fe20004800000 */
[----:B------:R-:W-:Y:S01]  /*3310*/  IMAD.X R19, R19, 0x1, R51, P0 ;  /* 0x0000000113137824 */ /* 0x000fe200000e0633 */
[----:B------:R-:W-:Y:S02]  /*3320*/  SEL R16, R17, R16, !P2 ;  /* 0x0000001011107207 */ /* 0x000fe40005000000 */
[----:B--2---:R-:W-:Y:S02]  /*3330*/  IADD3 R17, P0, PT, R28, R17, RZ ;  /* 0x000000111c117210 */ /* 0x004fe40007f1e0ff */
[----:B------:R-:W-:Y:S02]  /*3340*/  SEL R18, R19, R18, !P2 ;  /* 0x0000001213127207 */ /* 0x000fe40005000000 */
[----:B------:R-:W-:Y:S01]  /*3350*/  SEL R16, R17, R16, !P5 ;  /* 0x0000001011107207 */ /* 0x000fe20006800000 */
[----:B------:R-:W-:Y:S01]  /*3360*/  IMAD.X R29, R29, 0x1, R19, P0 ;  /* 0x000000011d1d7824 */ /* 0x000fe200000e0613 */
[----:B------:R-:W-:-:S02]  /*3370*/  ISETP.NE.AND P0, PT, R0, 0x6, PT ;  /* 0x000000060000780c */ /* 0x000fc40003f05270 */
        /* <DEDUP_REMOVED lines=13> */
[----:B------:R-:W-:Y:S02]  /*3450*/  IADD3 R28, P6, PT, R42, -R47, RZ ;  /* 0x8000002f2a1c7210 */ /* 0x000fe40007fde0ff */
[----:B------:R-:W-:-:S02]  /*3460*/  SEL R16, R25, R16, !P1 ;  /* 0x0000001019107207 */ /* 0x000fc40004800000 */
[----:B0-----:R-:W-:Y:S01]  /*3470*/  IADD3 R17, P4, PT, R32, R17, RZ ;  /* 0x0000001120117210 */ /* 0x001fe20007f9e0ff */
[----:B------:R-:W-:Y:S01]  /*3480*/  IMAD.X R42, R43, 0x1, ~R45, P6 ;  /* 0x000000012b2a7824 */ /* 0x000fe200030e0e2d */
[----:B------:R-:W-:Y:S02]  /*3490*/  ISETP.NE.AND P0, PT, R3, RZ, PT ;  /* 0x000000ff0300720c */ /* 0x000fe40003f05270 */
[----:B------:R-:W-:Y:S01]  /*34a0*/  SEL R16, R27, R16, !P2 ;  /* 0x000000101b107207 */ /* 0x000fe20005000000 */
[----:B------:R-:W-:Y:S01]  /*34b0*/  IMAD.X R33, R33, 0x1, R27, P4 ;  /* 0x0000000121217824 */ /* 0x000fe200020e061b */
[----:B------:R-:W-:Y:S02]  /*34c0*/  SEL R19, R28, RZ, P0 ;  /* 0x000000ff1c137207 */ /* 0x000fe40000000000 */
[----:B------:R-:W-:Y:S02]  /*34d0*/  SEL R0, R17, R0, !P3 ;  /* 0x0000000011007207 */ /* 0x000fe40005800000 */
[----:B------:R-:W-:-:S02]  /*34e0*/  ISETP.GT.U32.AND P2, PT, R2, 0x1f, PT ;  /* 0x0000001f0200780c */ /* 0x000fc40003f44070 */
[----:B------:R-:W-:Y:S02]  /*34f0*/  IADD3 R19, P1, PT, R19, R0, RZ ;  /* 0x0000000013137210 */ /* 0x000fe40007f3e0ff */
[----:B------:R-:W-:Y:S02]  /*3500*/  SEL R25, R42, RZ, P0 ;  /* 0x000000ff2a197207 */ /* 0x000fe40000000000 */
[----:B------:R-:W-:Y:S02]  /*3510*/  SEL R0, R33, R16, !P3 ;  /* 0x0000001021007207 */ /* 0x000fe40005800000 */
[----:B------:R-:W-:Y:S02]  /*3520*/  IADD3 R30, P0, PT, R34, R17, RZ ;  /* 0x00000011221e7210 */ /* 0x000fe40007f1e0ff */
[----:B------:R-:W-:Y:S01]  /*3530*/  ISETP.GE.U32.AND P4, PT, R2, 0x20, PT ;  /* 0x000000200200780c */ /* 0x000fe20003f86070 */
[----:B------:R-:W-:Y:S02]  /*3540*/  IMAD.X R25, R25, 0x1, R0, P1 ;  /* 0x0000000119197824 */ /* 0x000fe400008e0600 */
[----:B------:R-:W-:Y:S01]  /*3550*/  IMAD.X R35, R35, 0x1, R33, P0 ;  /* 0x0000000123237824 */ /* 0x000fe200000e0621 */
[----:B------:R-:W-:-:S02]  /*3560*/  SEL R28, R28, R19, !P4 ;  /* 0x000000131c1c7207 */ /* 0x000fc40006000000 */
        /* <DEDUP_REMOVED lines=21> */
.L_x_149:
[----:B------:R-:W-:Y:S05]  /*36c0*/  @!P0 BRA `(.L_x_94) ;  /* 0x0000000000288947 */ /* 0x000fea0003800000 */
[----:B------:R-:W-:-:S07]  /*36d0*/  IMAD.MOV.U32 R24, RZ, RZ, 0x148 ;  /* 0x00000148ff187424 */ /* 0x000fce00078e00ff */
.L_x_96:
        /* <DEDUP_REMOVED lines=8> */
.L_x_152:
[----:B------:R-:W-:Y:S05]  /*3760*/  @P0 BRA `(.L_x_96) ;  /* 0xfffffffc00dc0947 */ /* 0x000fea000383ffff */
.L_x_94:
        /* <DEDUP_REMOVED lines=8> */
[----:B------:R-:W-:Y:S01]  /*37f0*/  LOP3.LUT R25, R0, R25, RZ, 0xc, !PT ;  /* 0x0000001900197212 */ /* 0x000fe200078e0cff */
[----:B------:R-:W-:-:S05]  /*3800*/  VIADD R0, R3, 0x2 ;  /* 0x0000000203007836 */ /* 0x000fca0000000000 */
[----:B------:R-:W0:Y:S02]  /*3810*/  POPC R25, R25 ;  /* 0x0000001900197309 */ /* 0x000e240000000000 */
[----:B0-----:R-:W0:Y:S01]  /*3820*/  SHFL.DOWN PT, R33, R18, 0x1, R25 ;  /* 0x0820000012217989 */ /* 0x001e2200000e0019 */
[----:B------:R-:W-:-:S03]  /*3830*/  ISETP.GE.AND P0, PT, R3, R25, PT ;  /* 0x000000190300720c */ /* 0x000fc60003f06270 */
[----:B------:R-:W1:Y:S01]  /*3840*/  SHFL.DOWN PT, R26, R19, 0x1, R25 ;  /* 0x08200000131a7989 */ /* 0x000e6200000e0019 */
[----:B0-----:R-:W-:-:S04]  /*3850*/  SEL R33, R33, RZ, !P0 ;  /* 0x000000ff21217207 */ /* 0x001fc80004000000 */
[----:B------:R-:W-:Y:S02]  /*3860*/  IADD3 R34, P2, PT, R18, R33, RZ ;  /* 0x0000002112227210 */ /* 0x000fe40007f5e0ff */
[----:B-1----:R-:W-:Y:S02]  /*3870*/  SEL R43, R26, RZ, !P0 ;  /* 0x000000ff1a2b7207 */ /* 0x002fe40004000000 */
[----:B------:R-:W-:Y:S01]  /*3880*/  ISETP.GT.AND P0, PT, R0, R25, PT ;  /* 0x000000190000720c */ /* 0x000fe20003f04270 */
[----:B------:R-:W0:Y:S01]  /*3890*/  SHFL.DOWN PT, R33, R34, 0x2, R25 ;  /* 0x0840000022217989 */ /* 0x000e2200000e0019 */
[----:B------:R-:W-:Y:S02]  /*38a0*/  VIADD R0, R3, 0x8 ;  /* 0x0000000803007836 */ /* 0x000fe40000000000 */
[----:B------:R-:W-:-:S05]  /*38b0*/  IMAD.X R43, R19, 0x1, R43, P2 ;  /* 0x00000001132b7824 */ /* 0x000fca00010e062b */
[----:B------:R-:W1:Y:S01]  /*38c0*/  SHFL.DOWN PT, R26, R43, 0x2, R25 ;  /* 0x084000002b1a7989 */ /* 0x000e6200000e0019 */
[----:B0-----:R-:W-:-:S04]  /*38d0*/  SEL R33, R33, RZ, !P0 ;  /* 0x000000ff21217207 */ /* 0x001fc80004000000 */
[----:B------:R-:W-:Y:S01]  /*38e0*/  IADD3 R19, P2, PT, R33, R34, RZ ;  /* 0x0000002221137210 */ /* 0x000fe20007f5e0ff */
[----:B------:R-:W-:Y:S01]  /*38f0*/  VIADD R33, R3, 0x4 ;  /* 0x0000000403217836 */ /* 0x000fe20000000000 */
        /* <DEDUP_REMOVED lines=9> */
[----:B------:R-:W-:Y:S01]  /*3990*/  ISETP.GT.AND P0, PT, R0, R25, PT ;  /* 0x000000190000720c */ /* 0x000fe20003f04270 */
[----:B------:R-:W-:Y:S02]  /*39a0*/  VIADD R0, R3, 0x10 ;  /* 0x0000001003007836 */ /* 0x000fe40000000000 */
[----:B------:R-:W-:Y:S02]  /*39b0*/  IMAD.X R46, R26, 0x1, R42, P2 ;  /* 0x000000011a2e7824 */ /* 0x000fe400010e062a */
[----:B------:R-:W1:Y:S03]  /*39c0*/  LDC.64 R42, c[0x0][0x390] ;  /* 0x0000e400ff2a7b82 */ /* 0x000e660000000a00 */
[----:B------:R-:W2:Y:S01]  /*39d0*/  SHFL.DOWN PT, R26, R46, 0x8, R25 ;  /* 0x090000002e1a7989 */ /* 0x000ea200000e0019 */
[----:B0-----:R-:W-:-:S04]  /*39e0*/  SEL R18, R18, RZ, !P0 ;  /* 0x000000ff12127207 */ /* 0x001fc80004000000 */
[----:B------:R-:W-:Y:S02]  /*39f0*/  IADD3 R19, P2, PT, R18, R34, RZ ;  /* 0x0000002212137210 */ /* 0x000fe40007f5e0ff */
[----:B-1----:R-:W-:Y:S02]  /*3a00*/  IADD3 R42, P4, PT, R42, 0x200, RZ ;  /* 0x000002002a2a7810 */ /* 0x002fe40007f9e0ff */
[----:B--2---:R-:W-:Y:S01]  /*3a10*/  SEL R26, R26, RZ, !P0 ;  /* 0x000000ff1a1a7207 */ /* 0x004fe20004000000 */
[----:B------:R-:W0:Y:S01]  /*3a20*/  SHFL.DOWN PT, R18, R19, 0x10, R25 ;  /* 0x0a00000013127989 */ /* 0x000e2200000e0019 */
[----:B------:R-:W-:Y:S01]  /*3a30*/  ISETP.NE.U32.AND P0, PT, R16, 0x65, PT ;  /* 0x000000651000780c */ /* 0x000fe20003f05070 */
[----:B------:R-:W-:Y:S02]  /*3a40*/  IMAD.X R47, RZ, RZ, R43, P4 ;  /* 0x000000ffff2f7224 */ /* 0x000fe400020e062b */
[----:B------:R-:W-:Y:S01]  /*3a50*/  IMAD.X R48, R26, 0x1, R46, P2 ;  /* 0x000000011a307824 */ /* 0x000fe200010e062e */
[----:B------:R-:W-:-:S02]  /*3a60*/  ISETP.NE.AND.EX P0, PT, R17, RZ, PT, P0 ;  /* 0x000000ff1100720c */ /* 0x000fc40003f05300 */
[----:B------:R-:W-:Y:S02]  /*3a70*/  ISETP.GT.AND P2, PT, R0, R25, PT ;  /* 0x000000190000720c */ /* 0x000fe40003f44270 */
[----:B------:R-:W1:Y:S09]  /*3a80*/  SHFL.DOWN PT, R26, R48, 0x10, R25 ;  /* 0x0a000000301a7989 */ /* 0x000e7200000e0019 */
[----:B------:R-:W-:-:S02]  /*3a90*/  VOTE.ALL P0, P0 ;  /* 0x0000000000ff7806 */ /* 0x000fc40000000000 */
[----:B0-----:R-:W-:-:S04]  /*3aa0*/  SEL R18, R18, RZ, !P2 ;  /* 0x000000ff12127207 */ /* 0x001fc80005000000 */
[----:B------:R-:W-:Y:S02]  /*3ab0*/  IADD3 R34, P3, PT, R18, R19, RZ ;  /* 0x0000001312227210 */ /* 0x000fe40007f7e0ff */
[----:B-1----:R-:W-:-:S05]  /*3ac0*/  SEL R26, R26, RZ, !P2 ;  /* 0x000000ff1a1a7207 */ /* 0x002fca0005000000 */
[----:B------:R-:W-:-:S07]  /*3ad0*/  IMAD.X R43, R26, 0x1, R48, P3 ;  /* 0x000000011a2b7824 */ /* 0x000fce00018e0630 */
.L_x_166:
[----:B------:R-:W-:Y:S05]  /*3ae0*/  @!P0 BRA `(.L_x_98) ;  /* 0x0000000400208947 */ /* 0x000fea0003800000 */
.L_x_104:
[----:B------:R-:W-:-:S04]  /*3af0*/  IMAD.MOV.U32 R46, RZ, RZ, R42 ;  /* 0x000000ffff2e7224 */ /* 0x000fc800078e002a */
        /* <DEDUP_REMOVED lines=8> */
.L_x_169:
[----:B------:R-:W-:Y:S05]  /*3b80*/  @!P0 BRA `(.L_x_100) ;  /* 0x0000000000288947 */ /* 0x000fea0003800000 */
[----:B------:R-:W-:-:S07]  /*3b90*/  IMAD.MOV.U32 R26, RZ, RZ, 0x148 ;  /* 0x00000148ff1a7424 */ /* 0x000fce00078e00ff */
.L_x_102:
        /* <DEDUP_REMOVED lines=8> */
.L_x_172:
[----:B------:R-:W-:Y:S05]  /*3c20*/  @P0 BRA `(.L_x_102) ;  /* 0xfffffffc00dc0947 */ /* 0x000fea000383ffff */
.L_x_100:
        /* <DEDUP_REMOVED lines=51> */
.L_x_186:
[----:B------:R-:W-:Y:S05]  /*3f60*/  @P0 BRA `(.L_x_104) ;  /* 0xfffffff800e00947 */ /* 0x000fea000383ffff */
.L_x_98:
[----:B------:R-:W-:Y:S01]  /*3f70*/  ISETP.NE.AND P2, PT, R3, RZ, PT ;  /* 0x000000ff0300720c */ /* 0x000fe20003f45270 */
[----:B------:R-:W-:Y:S01]  /*3f80*/  BSSY.RECONVERGENT B0, `(.L_x_105) ;  /* 0x0000010000007945 */ /* 0x000fe20003800200 */
[----:B------:R-:W-:-:S11]  /*3f90*/  IMAD.MOV.U32 R42, RZ, RZ, R34 ;  /* 0x000000ffff2a7224 */ /* 0x000fd600078e0022 */
[----:B------:R-:W0:Y:S01]  /*3fa0*/  @!P2 S2R R3, SR_CgaCtaId ;  /* 0x000000000003a919 */ /* 0x000e220000008800 */
[----:B------:R-:W-:-:S04]  /*3fb0*/  @!P2 MOV R0, 0x400 ;  /* 0x000004000000a802 */ /* 0x000fc80000000f00 */
[----:B0-----:R-:W-:Y:S01]  /*3fc0*/  @!P2 LEA R3, R3, R0, 0x18 ;  /* 0x000000000303a211 */ /* 0x001fe200078ec0ff */
[----:B------:R-:W-:Y:S06]  /*3fd0*/  @P1 BRA `(.L_x_106) ;  /* 0x0000000000281947 */ /* 0x000fec0003800000 */
[----:B------:R-:W0:Y:S01]  /*3fe0*/  S2UR UR6, SR_CgaCtaId ;  /* 0x00000000000679c3 */ /* 0x000e220000008800 */
[----:B------:R-:W-:Y:S01]  /*3ff0*/  IADD3 R18, P0, PT, R42, R30, RZ ;  /* 0x0000001e2a127210 */ /* 0x000fe20007f1e0ff */
[----:B------:R-:W-:Y:S01]  /*4000*/  UMOV UR5, 0x400 ;  /* 0x0000040000057882 */ /* 0x000fe20000000000 */
[----:B------:R-:W-:Y:S02]  /*4010*/  IMAD.MOV.U32 R16, RZ, RZ, 0x65 ;  /* 0x00000065ff107424 */ /* 0x000fe400078e00ff */
[----:B------:R-:W-:Y:S02]  /*4020*/  IMAD.MOV.U32 R17, RZ, RZ, 0x0 ;  /* 0x00000000ff117424 */ /* 0x000fe400078e00ff */
[----:B------:R-:W-:-:S05]  /*4030*/  IMAD.X R19, R43, 0x1, R35, P0 ;  /* 0x000000012b137824 */ /* 0x000fca00000e0623 */
[----:B------:R1:W-:Y:S01]  /*4040*/  ST.E.128.STRONG.GPU desc[UR8][R44.64+0x200], R16 ;  /* 0x000200102c007985 */ /* 0x0003e2000c10fd08 */
[----:B0-----:R-:W-:-:S09]  /*4050*/  ULEA UR5, UR6, UR5, 0x18 ;  /* 0x0000000506057291 */ /* 0x001fd2000f8ec0ff */
[----:B------:R1:W-:Y:S04]  /*4060*/  STS.64 [UR5+0x10], R18 ;  /* 0x00001012ff007988 */ /* 0x0003e80008000a05 */
[----:B------:R1:W-:Y:S02]  /*4070*/  STS.64 [UR5+0x8], R42 ;  /* 0x0000082aff007988 */ /* 0x0003e40008000a05 */
.L_x_106:
[----:B------:R-:W-:Y:S05]  /*4080*/  BSYNC.RECONVERGENT B0 ;  /* 0x0000000000007941 */ /* 0x000fea0003800200 */
.L_x_105:
[----:B------:R0:W-:Y:S01]  /*4090*/  @!P2 STS.64 [R3+0x80], R42 ;  /* 0x0000802a0300a388 */ /* 0x0001e20000000a00 */
[----:B-1----:R-:W-:Y:S02]  /*40a0*/  IMAD.MOV.U32 R19, RZ, RZ, R28 ;  /* 0x000000ffff137224 */ /* 0x002fe400078e001c */
[----:B------:R-:W-:Y:S02]  /*40b0*/  IMAD.MOV.U32 R25, RZ, RZ, R29 ;  /* 0x000000ffff197224 */ /* 0x000fe400078e001d */
[----:B------:R-:W-:Y:S02]  /*40c0*/  @!P2 IMAD.MOV.U32 R19, RZ, RZ, R42 ;  /* 0x000000ffff13a224 */ /* 0x000fe400078e002a */
[----:B------:R-:W-:-:S07]  /*40d0*/  @!P2 IMAD.MOV.U32 R25, RZ, RZ, R43 ;  /* 0x000000ffff19a224 */ /* 0x000fce00078e002b */
.L_x_92:
[----:B------:R-:W-:Y:S01]  /*40e0*/  ISETP.NE.AND P2, PT, R2, RZ, PT ;  /* 0x000000ff0200720c */ /* 0x000fe20003f45270 */
[----:B------:R-:W-:Y:S05]  /*40f0*/  WARPSYNC.ALL ;  /* 0x0000000000007948 */ /* 0x000fea0003800000 */
[----:B------:R-:W-:Y:S07]  /*4100*/  BAR.SYNC.DEFER_BLOCKING 0x0 ;  /* 0x0000000000007b1d */ /* 0x000fee0000010000 */
[----:B------:R-:W-:Y:S01]  /*4110*/  @P2 MOV R0, 0x400 ;  /* 0x0000040000002802 */ /* 0x000fe20000000f00 */
[----:B0-----:R-:W0:Y:S03]  /*4120*/  @P2 S2R R3, SR_CgaCtaId ;  /* 0x0000000000032919 */ /* 0x001e260000008800 */
[----:B0-----:R-:W-:-:S05]  /*4130*/  @P2 LEA R0, R3, R0, 0x18 ;  /* 0x0000000003002211 */ /* 0x001fca00078ec0ff */
[----:B------:R-:W0:Y:S02]  /*4140*/  @P2 LDS.64 R16, [R0+0x80] ;  /* 0x0000800000102984 */ /* 0x000e240000000a00 */
[----:B0-----:R-:W-:-:S04]  /*4150*/  @P2 IADD3 R19, P0, PT, R16, R19, RZ ;  /* 0x0000001310132210 */ /* 0x001fc80007f1e0ff */
[----:B------:R-:W-:Y:S01]  /*4160*/  IADD3 R27, P1, PT, R40, R19, RZ ;  /* 0x00000013281b7210 */ /* 0x000fe20007f3e0ff */
[----:B------:R-:W-:-:S04]  /*4170*/  @P2 IMAD.X R25, R17, 0x1, R25, P0 ;  /* 0x0000000111192824 */ /* 0x000fc800000e0619 */
[----:B------:R-:W-:-:S08]  /*4180*/  IMAD.X R3, R41, 0x1, R25, P1 ;  /* 0x0000000129037824 */ /* 0x000fd000008e0619 */
.L_x_91:
[----:B------:R-:W0:Y:S01]  /*4190*/  S2R R25, SR_LANEID ;  /* 0x0000000000197919 */ /* 0x000e220000000000 */
[----:B------:R-:W-:Y:S01]  /*41a0*/  BAR.SYNC.DEFER_BLOCKING 0x0 ;  /* 0x0000000000007b1d */ /* 0x000fe20000010000 */
[----:B------:R-:W-:Y:S02]  /*41b0*/  IADD3 R16, P0, PT, R38, R27, RZ ;  /* 0x0000001b26107210 */ /* 0x000fe40007f1e0ff */
[----:B------:R-:W-:Y:S02]  /*41c0*/  SHF.R.U32.HI R0, RZ, 0x5, R2 ;  /* 0x00000005ff007819 */ /* 0x000fe40000011602 */
[----:B------:R-:W-:Y:S01]  /*41d0*/  ISETP.NE.AND P1, PT, R2, RZ, PT ;  /* 0x000000ff0200720c */ /* 0x000fe20003f25270 */
[----:B------:R-:W-:Y:S01]  /*41e0*/  IMAD.X R17, R39, 0x1, R3, P0 ;  /* 0x0000000127117824 */ /* 0x000fe200000e0603 */
[----:B------:R-:W-:Y:S01]  /*41f0*/  IADD3 R18, P0, PT, R36, R16, RZ ;  /* 0x0000001024127210 */ /* 0x000fe20007f1e0ff */
[----:B------:R-:W1:Y:S01]  /*4200*/  S2UR UR6, SR_CgaCtaId ;  /* 0x00000000000679c3 */ /* 0x000e620000008800 */
[----:B------:R-:W-:Y:S01]  /*4210*/  UMOV UR5, 0x400 ;  /* 0x0000040000057882 */ /* 0x000fe20000000000 */
[----:B------:R-:W-:Y:S01]  /*4220*/  IMAD.MOV.U32 R2, RZ, RZ, R27 ;  /* 0x000000ffff027224 */ /* 0x000fe200078e001b */
[----:B------:R-:W2:Y:S01]  /*4230*/  LDCU.64 UR10, c[0x0][0x388] ;  /* 0x00007100ff0a77ac */ /* 0x000ea20008000a00 */
[----:B------:R-:W-:Y:S01]  /*4240*/  IMAD.X R19, R37, 0x1, R17, P0 ;  /* 0x0000000125137824 */ /* 0x000fe200000e0611 */
[----:B------:R-:W-:Y:S01]  /*4250*/  IADD3 R4, P0, PT, R4, R18, RZ ;  /* 0x0000001204047210 */ /* 0x000fe20007f1e0ff */
[----:B------:R-:W3:Y:S02]  /*4260*/  S2R R27, SR_TID.X ;  /* 0x00000000001b7919 */ /* 0x000ee40000002100 */
[----:B------:R-:W4:Y:S02]  /*4270*/  LDC R24, c[0x0][0x398] ;  /* 0x0000e600ff187b82 */ /* 0x000f240000000800 */
[----:B------:R-:W-:Y:S01]  /*4280*/  IMAD.X R5, R5, 0x1, R19, P0 ;  /* 0x0000000105057824 */ /* 0x000fe200000e0613 */
[----:B------:R-:W-:-:S05]  /*4290*/  IADD3 R6, P0, PT, R6, R4, RZ ;  /* 0x0000000406067210 */ /* 0x000fca0007f1e0ff */
[----:B------:R-:W-:Y:S01]  /*42a0*/  IMAD.X R7, R7, 0x1, R5, P0 ;  /* 0x0000000107077824 */ /* 0x000fe200000e0605 */
[----:B------:R-:W-:Y:S01]  /*42b0*/  IADD3 R8, P0, PT, R8, R6, RZ ;  /* 0x0000000608087210 */ /* 0x000fe20007f1e0ff */
[----:B0-----:R-:W-:-:S04]  /*42c0*/  IMAD R0, R0, 0x160, R25 ;  /* 0x0000016000007824 */ /* 0x001fc800078e0219 */
[----:B------:R-:W-:Y:S01]  /*42d0*/  IMAD.X R9, R9, 0x1, R7, P0 ;  /* 0x0000000109097824 */ /* 0x000fe200000e0607 */
[----:B------:R-:W-:Y:S01]  /*42e0*/  IADD3 R10, P0, PT, R10, R8, RZ ;  /* 0x000000080a0a7210 */ /* 0x000fe20007f1e0ff */
[----:B-1----:R-:W-:-:S04]  /*42f0*/  ULEA UR5, UR6, UR5, 0x18 ;  /* 0x0000000506057291 */ /* 0x002fc8000f8ec0ff */
[----:B------:R-:W-:Y:S01]  /*4300*/  IMAD.X R11, R11, 0x1, R9, P0 ;  /* 0x000000010b0b7824 */ /* 0x000fe200000e0609 */
[----:B------:R-:W-:Y:S02]  /*4310*/  IADD3 R12, P0, PT, R12, R10, RZ ;  /* 0x0000000a0c0c7210 */ /* 0x000fe40007f1e0ff */
[----:B------:R-:W-:Y:S01]  /*4320*/  LEA R0, R0, UR5, 0x3 ;  /* 0x0000000500007c11 */ /* 0x000fe2000f8e18ff */
[----:B----4-:R-:W-:Y:S01]  /*4330*/  VIADD R24, R24, UR7 ;  /* 0x0000000718187c36 */ /* 0x010fe20008000000 */
[----:B------:R-:W-:Y:S01]  /*4340*/  UMOV UR5, 0x400 ;  /* 0x0000040000057882 */ /* 0x000fe20000000000 */
[----:B------:R-:W-:Y:S01]  /*4350*/  IMAD.X R13, R13, 0x1, R11, P0 ;  /* 0x000000010d0d7824 */ /* 0x000fe200000e060b */
[----:B------:R-:W-:Y:S01]  /*4360*/  IADD3 R14, P0, PT, R14, R12, RZ ;  /* 0x0000000c0e0e7210 */ /* 0x000fe20007f1e0ff */
[----:B------:R-:W-:Y:S01]  /*4370*/  IMAD R29, R25, 0x50, R0 ;  /* 0x00000050191d7824 */ /* 0x000fe200078e0200 */
[----:B------:R-:W-:Y:S01]  /*4380*/  ULEA UR5, UR6, UR5, 0x18 ;  /* 0x0000000506057291 */ /* 0x000fe2000f8ec0ff */
[----:B------:R-:W-:Y:S01]  /*4390*/  IMAD.WIDE R24, R24, 0xdc0, RZ ;  /* 0x00000dc018187825 */ /* 0x000fe200078e02ff */
[----:B---3--:R-:W-:-:S02]  /*43a0*/  LOP3.LUT R28, R27, 0x1f, RZ, 0xc0, !PT ;  /* 0x0000001f1b1c7812 */ /* 0x008fc400078ec0ff */
[----:B------:R0:W-:Y:S01]  /*43b0*/  STS.64 [R29], R2 ;  /* 0x000000021d007388 */ /* 0x0001e20000000a00 */
[----:B------:R-:W-:Y:S01]  /*43c0*/  IMAD.X R15, R15, 0x1, R13, P0 ;  /* 0x000000010f0f7824 */ /* 0x000fe200000e060d */
[----:B------:R-:W-:Y:S02]  /*43d0*/  IADD3 R30, PT, PT, -R24, UR12, RZ ;  /* 0x0000000c181e7c10 */ /* 0x000fe4000fffe1ff */
[----:B------:R1:W-:Y:S01]  /*43e0*/  STS.64 [R29+0x8], R16 ;  /* 0x000008101d007388 */ /* 0x0003e20000000a00 */
[----:B------:R-:W-:-:S03]  /*43f0*/  LOP3.LUT R27, R27, 0x3e0, RZ, 0xc0, !PT ;  /* 0x000003e01b1b7812 */ /* 0x000fc600078ec0ff */
[----:B------:R-:W-:Y:S01]  /*4400*/  STS.64 [R29+0x10], R18 ;  /* 0x000010121d007388 */ /* 0x000fe20000000a00 */
[----:B0-----:R-:W-:-:S03]  /*4410*/  IADD3 R2, P0, PT, R20, R14, RZ ;  /* 0x0000000e14027210 */ /* 0x001fc60007f1e0ff */
[----:B------:R-:W-:Y:S02]  /*4420*/  STS.64 [R29+0x18], R4 ;  /* 0x000018041d007388 */ /* 0x000fe40000000a00 */
[----:B------:R-:W-:Y:S01]  /*4430*/  IMAD.X R3, R21, 0x1, R15, P0 ;  /* 0x0000000115037824 */ /* 0x000fe200000e060f */
[----:B-1----:R-:W-:Y:S01]  /*4440*/  IADD3 R16, P0, PT, R22, R2, RZ ;  /* 0x0000000216107210 */ /* 0x002fe20007f1e0ff */
[----:B------:R-:W-:Y:S04]  /*4450*/  STS.64 [R29+0x20], R6 ;  /* 0x000020061d007388 */ /* 0x000fe80000000a00 */
[----:B------:R-:W-:Y:S01]  /*4460*/  IMAD.X R17, R23, 0x1, R3, P0 ;  /* 0x0000000117117824 */ /* 0x000fe200000e0603 */
[----:B------:R-:W-:Y:S04]  /*4470*/  STS.64 [R29+0x28], R8 ;  /* 0x000028081d007388 */ /* 0x000fe80000000a00 */
[----:B------:R-:W-:Y:S04]  /*4480*/  STS.64 [R29+0x30], R10 ;  /* 0x0000300a1d007388 */ /* 0x000fe80000000a00 */
[----:B------:R-:W-:Y:S04]  /*4490*/  STS.64 [R29+0x38], R12 ;  /* 0x0000380c1d007388 */ /* 0x000fe80000000a00 */
[----:B------:R-:W-:Y:S04]  /*44a0*/  STS.64 [R29+0x40], R14 ;  /* 0x0000400e1d007388 */ /* 0x000fe80000000a00 */
[----:B------:R-:W-:Y:S04]  /*44b0*/  STS.64 [R29+0x48], R2 ;  /* 0x000048021d007388 */ /* 0x000fe80000000a00 */
[----:B------:R0:W-:Y:S01]  /*44c0*/  STS.64 [R29+0x50], R16 ;  /* 0x000050101d007388 */ /* 0x0001e20000000a00 */
[----:B------:R-:W-:-:S03]  /*44d0*/  NOP ;  /* 0x0000000000007918 */ /* 0x000fc60000000000 */
[----:B------:R-:W-:Y:S04]  /*44e0*/  LDS.64 R22, [R0] ;  /* 0x0000000000167984 */ /* 0x000fe80000000a00 */
[----:B------:R-:W-:Y:S01]  /*44f0*/  LDS.64 R18, [R0+0x100] ;  /* 0x0001000000127984 */ /* 0x000fe20000000a00 */
[----:B0-----:R-:W-:-:S03]  /*4500*/  IMAD R29, R27, 0xb, R28 ;  /* 0x0000000b1b1d7824 */ /* 0x001fc600078e021c */
[----:B------:R-:W-:Y:S01]  /*4510*/  LDS.64 R20, [R0+0x200] ;  /* 0x0002000000147984 */ /* 0x000fe20000000a00 */
[C---:B------:R-:W-:Y:S01]  /*4520*/  VIADD R31, R29.reuse, 0x20 ;  /* 0x000000201d1f7836 */ /* 0x040fe20000000000 */
[----:B------:R-:W-:Y:S01]  /*4530*/  IADD3 R27, P0, PT, R24, R29, RZ ;  /* 0x0000001d181b7210 */ /* 0x000fe20007f1e0ff */
[C---:B------:R-:W-:Y:S01]  /*4540*/  VIADD R33, R29.reuse, 0x40 ;  /* 0x000000401d217836 */ /* 0x040fe20000000000 */
[----:B------:R-:W-:Y:S01]  /*4550*/  LDS.64 R2, [R0+0x300] ;  /* 0x0003000000027984 */ /* 0x000fe20000000a00 */
[----:B------:R-:W-:Y:S02]  /*4560*/  VIADD R35, R29, 0x60 ;  /* 0x000000601d237836 */ /* 0x000fe40000000000 */
[----:B------:R-:W-:Y:S01]  /*4570*/  IMAD.X R28, RZ, RZ, R25, P0 ;  /* 0x000000ffff1c7224 */ /* 0x000fe200000e0619 */
[----:B------:R-:W-:Y:S01]  /*4580*/  LDS.64 R4, [R0+0x400] ;  /* 0x0004000000047984 */ /* 0x000fe20000000a00 */
[----:B--2---:R-:W-:-:S03]  /*4590*/  LEA R24, P0, R27, UR10, 0x3 ;  /* 0x0000000a1b187c11 */ /* 0x004fc6000f8018ff */
[----:B------:R-:W-:Y:S01]  /*45a0*/  LDS.64 R6, [R0+0x500] ;  /* 0x0005000000067984 */ /* 0x000fe20000000a00 */
[----:B------:R-:W-:Y:S01]  /*45b0*/  LEA.HI.X R25, R27, UR11, R28, 0x3, P0 ;  /* 0x0000000b1b197c11 */ /* 0x000fe200080f1c1c */
[C---:B------:R-:W-:Y:S02]  /*45c0*/  VIADD R27, R29.reuse, 0xa0 ;  /* 0x000000a01d1b7836 */ /* 0x040fe40000000000 */
[----:B------:R-:W-:Y:S04]  /*45d0*/  LDS.64 R8, [R0+0x600] ;  /* 0x0006000000087984 */ /* 0x000fe80000000a00 */
[----:B------:R-:W-:Y:S04]  /*45e0*/  LDS.64 R10, [R0+0x700] ;  /* 0x00070000000a7984 */ /* 0x000fe80000000a00 */
[----:B------:R-:W-:Y:S04]  /*45f0*/  LDS.64 R12, [R0+0x800] ;  /* 0x00080000000c7984 */ /* 0x000fe80000000a00 */
[----:B------:R-:W-:Y:S04]  /*4600*/  LDS.64 R14, [R0+0x900] ;  /* 0x00090000000e7984 */ /* 0x000fe80000000a00 */
[----:B------:R-:W-:Y:S04]  /*4610*/  LDS.64 R16, [R0+0xa00] ;  /* 0x000a000000107984 */ /* 0x000fe80000000a00 */
[----:B------:R-:W-:Y:S01]  /*4620*/  @!P1 STS [UR5+0x6e00], R30 ;  /* 0x006e001eff009988 */ /* 0x000fe20008000805 */
[----:B------:R-:W-:Y:S06]  /*4630*/  BAR.SYNC.DEFER_BLOCKING 0x0 ;  /* 0x0000000000007b1d */ /* 0x000fec0000010000 */
[----:B------:R-:W0:Y:S02]  /*4640*/  LDS R26, [UR5+0x6e00] ;  /* 0x006e0005ff1a7984 */ /* 0x000e240008000800 */
[----:B0-----:R-:W-:-:S02]  /*4650*/  ISETP.GE.AND P5, PT, R29, R26, PT ;  /* 0x0000001a1d00720c */ /* 0x001fc40003fa6270 */
[-C--:B------:R-:W-:Y:S01]  /*4660*/  ISETP.GE.AND P6, PT, R31, R26.reuse, PT ;  /* 0x0000001a1f00720c */ /* 0x080fe20003fc6270 */
[----:B------:R-:W-:Y:S01]  /*4670*/  VIADD R31, R29, 0xc0 ;  /* 0x000000c01d1f7836 */ /* 0x000fe20000000000 */
[-C--:B------:R-:W-:Y:S01]  /*4680*/  ISETP.GE.AND P0, PT, R33, R26.reuse, PT ;  /* 0x0000001a2100720c */ /* 0x080fe20003f06270 */
[----:B------:R-:W-:Y:S01]  /*4690*/  VIADD R33, R29, 0x80 ;  /* 0x000000801d217836 */ /* 0x000fe20000000000 */
[-C--:B------:R-:W-:Y:S02]  /*46a0*/  ISETP.GE.AND P1, PT, R35, R26.reuse, PT ;  /* 0x0000001a2300720c */ /* 0x080fe40003f26270 */
[-C--:B------:R-:W-:Y:S01]  /*46b0*/  ISETP.GE.AND P3, PT, R27, R26.reuse, PT ;  /* 0x0000001a1b00720c */ /* 0x080fe20003f66270 */
[----:B------:R-:W-:Y:S01]  /*46c0*/  VIADD R27, R29, 0xe0 ;  /* 0x000000e01d1b7836 */ /* 0x000fe20000000000 */
[-C--:B------:R-:W-:Y:S01]  /*46d0*/  ISETP.GE.AND P4, PT, R31, R26.reuse, PT ;  /* 0x0000001a1f00720c */ /* 0x080fe20003f86270 */
[----:B------:R-:W-:Y:S01]  /*46e0*/  VIADD R31, R29, 0x100 ;  /* 0x000001001d1f7836 */ /* 0x000fe20000000000 */
[-C--:B------:R-:W-:Y:S01]  /*46f0*/  ISETP.GE.AND P2, PT, R33, R26.reuse, PT ;  /* 0x0000001a2100720c */ /* 0x080fe20003f46270 */
[----:B------:R0:W-:Y:S01]  /*4700*/  @!P5 STG.E.64 desc[UR8][R24.64], R22 ;  /* 0x000000161800d986 */ /* 0x0001e2000c101b08 */
[----:B------:R-:W-:Y:S01]  /*4710*/  ISETP.GE.AND P5, PT, R27, R26, PT ;  /* 0x0000001a1b00720c */ /* 0x000fe20003fa6270 */
[----:B------:R-:W-:-:S02]  /*4720*/  VIADD R27, R29, 0x120 ;  /* 0x000001201d1b7836 */ /* 0x000fc40000000000 */
[----:B------:R-:W-:Y:S01]  /*4730*/  VIADD R29, R29, 0x140 ;  /* 0x000001401d1d7836 */ /* 0x000fe20000000000 */
[----:B------:R0:W-:Y:S01]  /*4740*/  @!P6 STG.E.64 desc[UR8][R24.64+0x100], R18 ;  /* 0x000100121800e986 */ /* 0x0001e2000c101b08 */
[----:B------:R-:W-:-:S03]  /*4750*/  ISETP.GE.AND P6, PT, R31, R26, PT ;  /* 0x0000001a1f00720c */ /* 0x000fc60003fc6270 */
[----:B------:R0:W-:Y:S01]  /*4760*/  @!P0 STG.E.64 desc[UR8][R24.64+0x200], R20 ;  /* 0x0002001418008986 */ /* 0x0001e2000c101b08 */
[----:B------:R-:W-:-:S03]  /*4770*/  ISETP.GE.AND P0, PT, R27, R26, PT ;  /* 0x0000001a1b00720c */ /* 0x000fc60003f06270 */
[----:B------:R0:W-:Y:S01]  /*4780*/  @!P1 STG.E.64 desc[UR8][R24.64+0x300], R2 ;  /* 0x0003000218009986 */ /* 0x0001e2000c101b08 */
[----:B------:R-:W-:-:S03]  /*4790*/  ISETP.GE.AND P1, PT, R29, R26, PT ;  /* 0x0000001a1d00720c */ /* 0x000fc60003f26270 */
[----:B------:R0:W-:Y:S04]  /*47a0*/  @!P2 STG.E.64 desc[UR8][R24.64+0x400], R4 ;  /* 0x000400041800a986 */ /* 0x0001e8000c101b08 */
[----:B------:R0:W-:Y:S04]  /*47b0*/  @!P3 STG.E.64 desc[UR8][R24.64+0x500], R6 ;  /* 0x000500061800b986 */ /* 0x0001e8000c101b08 */
[----:B------:R0:W-:Y:S04]  /*47c0*/  @!P4 STG.E.64 desc[UR8][R24.64+0x600], R8 ;  /* 0x000600081800c986 */ /* 0x0001e8000c101b08 */
[----:B------:R0:W-:Y:S04]  /*47d0*/  @!P5 STG.E.64 desc[UR8][R24.64+0x700], R10 ;  /* 0x0007000a1800d986 */ /* 0x0001e8000c101b08 */
[----:B------:R0:W-:Y:S04]  /*47e0*/  @!P6 STG.E.64 desc[UR8][R24.64+0x800], R12 ;  /* 0x0008000c1800e986 */ /* 0x0001e8000c101b08 */
[----:B------:R0:W-:Y:S01]  /*47f0*/  @!P0 STG.E.64 desc[UR8][R24.64+0x900], R14 ;  /* 0x0009000e18008986 */ /* 0x0001e2000c101b08 */
[----:B------:R-:W-:Y:S05]  /*4800*/  @P1 EXIT ;  /* 0x000000000000194d */ /* 0x000fea0003800000 */
[----:B------:R-:W-:Y:S01]  /*4810*/  STG.E.64 desc[UR8][R24.64+0xa00], R16 ;  /* 0x000a001018007986 */ /* 0x000fe2000c101b08 */
[----:B------:R-:W-:Y:S05]  /*4820*/  EXIT ;  /* 0x000000000000794d */ /* 0x000fea0003800000 */
.L_x_76:
[----:B------:R-:W-:Y:S01]  /*4830*/  BSSY B1, `(.L_x_107) ;  /* 0x0000006000017945 */ /* 0x000fe20003800000 */
[----:B------:R-:W-:Y:S01]  /*4840*/  PLOP3.LUT P0, PT, P0, PT, PT, 0x8, 0x80 ;  /* 0x000000000080781c */ /* 0x000fe2000070e170 */
[----:B------:R-:W-:-:S12]  /*4850*/  IMAD.MOV.U32 R0, RZ, RZ, -0x1 ;  /* 0xffffffffff007424 */ /* 0x000fd800078e00ff */
[----:B------:R-:W-:Y:S05]  /*4860*/  WARPSYNC.COLLECTIVE R0, `(.L_x_108) ;  /* 0x0000000000087348 */ /* 0x000fea0003c00000 */
[----:B------:R-:W-:Y:S01]  /*4870*/  VOTE.ANY P0, P0 ;  /* 0x0000000000ff7806 */ /* 0x000fe20000000100 */
[----:B------:R-:W-:-:S12]  /*4880*/  ENDCOLLECTIVE ;  /* 0x000000000000791b */ /* 0x000fd80003800000 */
.L_x_108:
[----:B------:R-:W-:Y:S05]  /*4890*/  BSYNC B1 ;  /* 0x0000000000017941 */ /* 0x000fea0003800000 */
.L_x_107:
[----:B------:R-:W-:Y:S05]  /*48a0*/  BRA `(.L_x_109) ;  /* 0xffffffc800947947 */ /* 0x000fea000383ffff */
.L_x_78:
[----:B------:R-:W-:Y:S01]  /*48b0*/  BSSY B1, `(.L_x_110) ;  /* 0x0000006000017945 */ /* 0x000fe20003800000 */
[----:B------:R-:W-:Y:S01]  /*48c0*/  PLOP3.LUT P0, PT, P0, PT, PT, 0x8, 0x80 ;  /* 0x000000000080781c */ /* 0x000fe2000070e170 */
[----:B------:R-:W-:-:S12]  /*48d0*/  IMAD.MOV.U32 R0, RZ, RZ, -0x1 ;  /* 0xffffffffff007424 */ /* 0x000fd800078e00ff */
[----:B------:R-:W-:Y:S05]  /*48e0*/  WARPSYNC.COLLECTIVE R0, `(.L_x_111) ;  /* 0x0000000000087348 */ /* 0x000fea0003c00000 */
[----:B------:R-:W-:Y:S01]  /*48f0*/  VOTE.ANY P0, P0 ;  /* 0x0000000000ff7806 */ /* 0x000fe20000000100 */
[----:B------:R-:W-:-:S12]  /*4900*/  ENDCOLLECTIVE ;  /* 0x000000000000791b */ /* 0x000fd80003800000 */
.L_x_111:
[----:B------:R-:W-:Y:S05]  /*4910*/  BSYNC B1 ;  /* 0x0000000000017941 */ /* 0x000fea0003800000 */
.L_x_110:
[----:B------:R-:W-:Y:S05]  /*4920*/  BRA `(.L_x_112) ;  /* 0xffffffc8009c7947 */ /* 0x000fea000383ffff */
.L_x_80:
[----:B------:R-:W0:Y:S01]  /*4930*/  S2R R33, SR_GEMASK ;  /* 0x0000000000217919 */ /* 0x000e220000003c00 */
[----:B------:R-:W-:Y:S01]  /*4940*/  BSSY B1, `(.L_x_113) ;  /* 0x0000006000017945 */ /* 0x000fe20003800000 */
[----:B------:R-:W-:Y:S01]  /*4950*/  PLOP3.LUT P0, PT, P0, PT, PT, 0x8, 0x80 ;  /* 0x000000000080781c */ /* 0x000fe2000070e170 */
[----:B------:R-:W-:-:S12]  /*4960*/  IMAD.MOV.U32 R0, RZ, RZ, -0x1 ;  /* 0xffffffffff007424 */ /* 0x000fd800078e00ff */
[----:B0-----:R-:W-:Y:S05]  /*4970*/  WARPSYNC.COLLECTIVE R0, `(.L_x_114) ;  /* 0x0000000000087348 */ /* 0x001fea0003c00000 */
[----:B------:R-:W-:Y:S01]  /*4980*/  VOTE.ANY R0, PT, P0 ;  /* 0x0000000000007806 */ /* 0x000fe200000e0100 */
[----:B0-----:R-:W-:Y:S06]  /*4990*/  ENDCOLLECTIVE ;  /* 0x000000000000791b */ /* 0x001fec0003800000 */
.L_x_114:
[----:B------:R-:W-:Y:S05]  /*49a0*/  BSYNC B1 ;  /* 0x0000000000017941 */ /* 0x000fea0003800000 */
.L_x_113:
[----:B------:R-:W-:Y:S01]  /*49b0*/  LOP3.LUT R0, R0, 0x80000000, R33, 0xec, !PT ;  /* 0x8000000000007812 */ /* 0x000fe200078eec21 */
[----:B------:R-:W-:Y:S01]  /*49c0*/  IMAD.MOV.U32 R27, RZ, RZ, R22 ;  /* 0x000000ffff1b7224 */ /* 0x000fe200078e0016 */
[----:B------:R-:W0:Y:S01]  /*49d0*/  LDC.64 R48, c[0x0][0x390] ;  /* 0x0000e400ff307b82 */ /* 0x000e220000000a00 */
[----:B------:R-:W-:Y:S02]  /*49e0*/  IMAD.MOV.U32 R24, RZ, RZ, 0x1 ;  /* 0x00000001ff187424 */ /* 0x000fe400078e00ff */
[----:B------:R-:W-:-:S05]  /*49f0*/  VIADD R25, R0, 0xffffffff ;  /* 0xffffffff00197836 */ /* 0x000fca0000000000 */
[----:B------:R-:W-:Y:S01]  /*4a00*/  LOP3.LUT R35, R0, R25, RZ, 0xc, !PT ;  /* 0x0000001900237212 */ /* 0x000fe200078e0cff */
[----:B------:R-:W-:-:S03]  /*4a10*/  IMAD.MOV.U32 R0, RZ, RZ, -0x1 ;  /* 0xffffffffff007424 */ /* 0x000fc600078e00ff */
[----:B------:R1:W2:Y:S04]  /*4a20*/  POPC R25, R35 ;  /* 0x0000002300197309 */ /* 0x0002a80000000000 */
[----:B012---:R-:W-:Y:S05]  /*4a30*/  WARPSYNC.COLLECTIVE R0, `(.L_x_115) ;  /* 0x0000000000087348 */ /* 0x007fea0003c00000 */
[----:B--2---:R2:W3:Y:S02]  /*4a40*/  SHFL.DOWN P3, R26, R27, R24, R25 ;  /* 0x080000181b1a7389 */ /* 0x0044e40000060019 */
[----:B0123--:R-:W-:Y:S05]  /*4a50*/  ENDCOLLECTIVE ;  /* 0x000000000000791b */ /* 0x00ffea0003800000 */
.L_x_115:
[----:B------:R-:W-:Y:S01]  /*4a60*/  ISETP.GE.AND P0, PT, R3, R25, PT ;  /* 0x000000190300720c */ /* 0x000fe20003f06270 */
[----:B------:R-:W-:Y:S02]  /*4a70*/  IMAD.MOV.U32 R27, RZ, RZ, R23 ;  /* 0x000000ffff1b7224 */ /* 0x000fe400078e0017 */
[----:B------:R-:W-:-:S10]  /*4a80*/  IMAD.MOV.U32 R34, RZ, RZ, R26 ;  /* 0x000000ffff227224 */ /* 0x000fd400078e001a */
[----:B------:R-:W-:Y:S05]  /*4a90*/  WARPSYNC.COLLECTIVE R0, `(.L_x_116) ;  /* 0x0000000000087348 */ /* 0x000fea0003c00000 */
[----:B------:R0:W1:Y:S02]  /*4aa0*/  SHFL.DOWN P3, R26, R27, R24, R25 ;  /* 0x080000181b1a7389 */ /* 0x0000640000060019 */
[----:B01----:R-:W-:Y:S05]  /*4ab0*/  ENDCOLLECTIVE ;  /* 0x000000000000791b */ /* 0x003fea0003800000 */
.L_x_116:
[----:B------:R-:W-:Y:S01]  /*4ac0*/  SEL R37, R34, RZ, !P0 ;  /* 0x000000ff22257207 */ /* 0x000fe20004000000 */
[----:B------:R-:W-:-:S03]  /*4ad0*/  VIADD R34, R3, 0x2 ;  /* 0x0000000203227836 */ /* 0x000fc60000000000 */
[----:B------:R-:W-:-:S05]  /*4ae0*/  IADD3 R44, P1, PT, R22, R37, RZ ;  /* 0x00000025162c7210 */ /* 0x000fca0007f3e0ff */
[----:B------:R-:W-:Y:S02]  /*4af0*/  IMAD.MOV.U32 R27, RZ, RZ, R44 ;  /* 0x000000ffff1b7224 */ /* 0x000fe400078e002c */
[----:B------:R-:W-:Y:S02]  /*4b00*/  IMAD.MOV.U32 R24, RZ, RZ, 0x2 ;  /* 0x00000002ff187424 */ /* 0x000fe400078e00ff */
[----:B------:R-:W-:-:S07]  /*4b10*/  IMAD.MOV.U32 R35, RZ, RZ, R26 ;  /* 0x000000ffff237224 */ /* 0x000fce00078e001a */
[----:B------:R-:W-:Y:S05]  /*4b20*/  WARPSYNC.COLLECTIVE R0, `(.L_x_117) ;  /* 0x0000000000087348 */ /* 0x000fea0003c00000 */
[----:B------:R0:W1:Y:S02]  /*4b30*/  SHFL.DOWN P3, R26, R27, R24, R25 ;  /* 0x080000181b1a7389 */ /* 0x0000640000060019 */
[----:B01----:R-:W-:Y:S05]  /*4b40*/  ENDCOLLECTIVE ;  /* 0x000000000000791b */ /* 0x003fea0003800000 */
.L_x_117:
[----:B------:R-:W-:Y:S02]  /*4b50*/  SEL R35, R35, RZ, !P0 ;  /* 0x000000ff23237207 */ /* 0x000fe40004000000 */
[----:B------:R-:W-:-:S03]  /*4b60*/  ISETP.GT.AND P0, PT, R34, R25, PT ;  /* 0x000000192200720c */ /* 0x000fc60003f04270 */
[----:B------:R-:W-:Y:S02]  /*4b70*/  IMAD.X R46, R23, 0x1, R35, P1 ;  /* 0x00000001172e7824 */ /* 0x000fe400008e0623 */
[----:B------:R-:W-:Y:S02]  /*4b80*/  VIADD R35, R3, 0x4 ;  /* 0x0000000403237836 */ /* 0x000fe40000000000 */
[----:B------:R-:W-:-:S03]  /*4b90*/  IMAD.MOV.U32 R27, RZ, RZ, R46 ;  /* 0x000000ffff1b7224 */ /* 0x000fc600078e002e */
[----:B------:R-:W-:Y:S02]  /*4ba0*/  ISETP.GT.AND P2, PT, R35, R25, PT ;  /* 0x000000192300720c */ /* 0x000fe40003f44270 */
[----:B------:R-:W-:-:S11]  /*4bb0*/  SEL R23, R26, RZ, !P0 ;  /* 0x000000ff1a177207 */ /* 0x000fd60004000000 */
[----:B------:R-:W-:Y:S05]  /*4bc0*/  WARPSYNC.COLLECTIVE R0, `(.L_x_118) ;  /* 0x0000000000087348 */ /* 0x000fea0003c00000 */
[----:B------:R0:W1:Y:S02]  /*4bd0*/  SHFL.DOWN P3, R26, R27, R24, R25 ;  /* 0x080000181b1a7389 */ /* 0x0000640000060019 */
[----:B01----:R-:W-:Y:S05]  /*4be0*/  ENDCOLLECTIVE ;  /* 0x000000000000791b */ /* 0x003fea0003800000 */
.L_x_118:
[----:B------:R-:W-:-:S05]  /*4bf0*/  IADD3 R23, P1, PT, R23, R44, RZ ;  /* 0x0000002c17177210 */ /* 0x000fca0007f3e0ff */
[----:B------:R-:W-:Y:S02]  /*4c00*/  IMAD.MOV.U32 R27, RZ, RZ, R23 ;  /* 0x000000ffff1b7224 */ /* 0x000fe400078e0017 */
[----:B------:R-:W-:Y:S02]  /*4c10*/  IMAD.MOV.U32 R24, RZ, RZ, 0x4 ;  /* 0x00000004ff187424 */ /* 0x000fe400078e00ff */
[----:B------:R-:W-:-:S07]  /*4c20*/  IMAD.MOV.U32 R37, RZ, RZ, R26 ;  /* 0x000000ffff257224 */ /* 0x000fce00078e001a */
[----:B------:R-:W-:Y:S05]  /*4c30*/  WARPSYNC.COLLECTIVE R0, `(.L_x_119) ;  /* 0x0000000000087348 */ /* 0x000fea0003c00000 */
[----:B------:R0:W1:Y:S02]  /*4c40*/  SHFL.DOWN P3, R26, R27, R24, R25 ;  /* 0x080000181b1a7389 */ /* 0x0000640000060019 */
[----:B01----:R-:W-:Y:S05]  /*4c50*/  ENDCOLLECTIVE ;  /* 0x000000000000791b */ /* 0x003fea0003800000 */
.L_x_119:
[----:B------:R-:W-:Y:S02]  /*4c60*/  SEL R37, R37, RZ, !P0 ;  /* 0x000000ff25257207 */ /* 0x000fe40004000000 */
[----:B------:R-:W-:-:S03]  /*4c70*/  ISETP.NE.U32.AND P0, PT, R20, 0x65, PT ;  /* 0x000000651400780c */ /* 0x000fc60003f05070 */
[----:B------:R-:W-:Y:S01]  /*4c80*/  IMAD.X R45, R37, 0x1, R46, P1 ;  /* 0x00000001252d7824 */ /* 0x000fe200008e062e */
[----:B------:R-:W-:Y:S01]  /*4c90*/  ISETP.NE.AND.EX P0, PT, R21, RZ, PT, P0 ;  /* 0x000000ff1500720c */ /* 0x000fe20003f05300 */
[----:B------:R-:W-:Y:S02]  /*4ca0*/  VIADD R37, R3, 0x8 ;  /* 0x0000000803257836 */ /* 0x000fe40000000000 */
[----:B------:R-:W-:Y:S01]  /*4cb0*/  IMAD.MOV.U32 R27, RZ, RZ, R45 ;  /* 0x000000ffff1b7224 */ /* 0x000fe200078e002d */
[----:B------:R-:W-:-:S04]  /*4cc0*/  SEL R26, R26, RZ, !P2 ;  /* 0x000000ff1a1a7207 */ /* 0x000fc80005000000 */
[----:B------:R-:W-:-:S13]  /*4cd0*/  IADD3 R44, P1, PT, R26, R23, RZ ;  /* 0x000000171a2c7210 */ /* 0x000fda0007f3e0ff */
[----:B------:R-:W-:Y:S05]  /*4ce0*/  WARPSYNC.COLLECTIVE R0, `(.L_x_120) ;  /* 0x0000000000087348 */ /* 0x000fea0003c00000 */
[----:B------:R0:W1:Y:S02]  /*4cf0*/  SHFL.DOWN P3, R26, R27, R24, R25 ;  /* 0x080000181b1a7389 */ /* 0x0000640000060019 */
[----:B01----:R-:W-:Y:S05]  /*4d00*/  ENDCOLLECTIVE ;  /* 0x000000000000791b */ /* 0x003fea0003800000 */
.L_x_120:
[----:B------:R-:W-:Y:S02]  /*4d10*/  IMAD.MOV.U32 R27, RZ, RZ, R44 ;  /* 0x000000ffff1b7224 */ /* 0x000fe400078e002c */
[----:B------:R-:W-:Y:S02]  /*4d20*/  IMAD.MOV.U32 R24, RZ, RZ, 0x8 ;  /* 0x00000008ff187424 */ /* 0x000fe400078e00ff */
[----:B------:R-:W-:-:S07]  /*4d30*/  IMAD.MOV.U32 R22, RZ, RZ, R26 ;  /* 0x000000ffff167224 */ /* 0x000fce00078e001a */
[----:B------:R-:W-:Y:S05]  /*4d40*/  WARPSYNC.COLLECTIVE R0, `(.L_x_121) ;  /* 0x0000000000087348 */ /* 0x000fea0003c00000 */
[----:B------:R0:W1:Y:S02]  /*4d50*/  SHFL.DOWN P3, R26, R27, R24, R25 ;  /* 0x080000181b1a7389 */ /* 0x0000640000060019 */
[----:B01----:R-:W-:Y:S05]  /*4d60*/  ENDCOLLECTIVE ;  /* 0x000000000000791b */ /* 0x003fea0003800000 */
.L_x_121:
[----:B------:R-:W-:Y:S02]  /*4d70*/  SEL R22, R22, RZ, !P2 ;  /* 0x000000ff16167207 */ /* 0x000fe40005000000 */
[----:B------:R-:W-:-:S03]  /*4d80*/  ISETP.GT.AND P2, PT, R37, R25, PT ;  /* 0x000000192500720c */ /* 0x000fc60003f44270 */
[----:B------:R-:W-:-:S04]  /*4d90*/  IMAD.X R46, R22, 0x1, R45, P1 ;  /* 0x00000001162e7824 */ /* 0x000fc800008e062d */
[----:B------:R-:W-:Y:S01]  /*4da0*/  IMAD.MOV.U32 R27, RZ, RZ, R46 ;  /* 0x000000ffff1b7224 */ /* 0x000fe200078e002e */
[----:B------:R-:W-:-:S07]  /*4db0*/  SEL R47, R26, RZ, !P2 ;  /* 0x000000ff1a2f7207 */ /* 0x000fce0005000000 */
[----:B------:R-:W-:Y:S05]  /*4dc0*/  WARPSYNC.COLLECTIVE R0, `(.L_x_122) ;  /* 0x0000000000087348 */ /* 0x000fea0003c00000 */
[----:B------:R0:W1:Y:S02]  /*4dd0*/  SHFL.DOWN P3, R26, R27, R24, R25 ;  /* 0x080000181b1a7389 */ /* 0x0000640000060019 */
[----:B01----:R-:W-:Y:S05]  /*4de0*/  ENDCOLLECTIVE ;  /* 0x000000000000791b */ /* 0x003fea0003800000 */
.L_x_122:
[----:B------:R-:W-:Y:S01]  /*4df0*/  IADD3 R47, P4, PT, R47, R44, RZ ;  /* 0x0000002c2f2f7210 */ /* 0x000fe20007f9e0ff */
[----:B------:R-:W-:-:S05]  /*4e00*/  VIADD R44, R3, 0x10 ;  /* 0x00000010032c7836 */ /* 0x000fca0000000000 */
[----:B------:R-:W-:Y:S01]  /*4e10*/  ISETP.GT.AND P1, PT, R44, R25, PT ;  /* 0x000000192c00720c */ /* 0x000fe20003f24270 */
[----:B------:R-:W-:Y:S02]  /*4e20*/  IMAD.MOV.U32 R27, RZ, RZ, R47 ;  /* 0x000000ffff1b7224 */ /* 0x000fe400078e002f */
[----:B------:R-:W-:Y:S02]  /*4e30*/  IMAD.MOV.U32 R24, RZ, RZ, 0x10 ;  /* 0x00000010ff187424 */ /* 0x000fe400078e00ff */
[----:B------:R-:W-:-:S08]  /*4e40*/  IMAD.MOV.U32 R22, RZ, RZ, R26 ;  /* 0x000000ffff167224 */ /* 0x000fd000078e001a */
[----:B------:R-:W-:Y:S05]  /*4e50*/  WARPSYNC.COLLECTIVE R0, `(.L_x_123) ;  /* 0x0000000000087348 */ /* 0x000fea0003c00000 */
[----:B------:R0:W1:Y:S02]  /*4e60*/  SHFL.DOWN P3, R26, R27, R24, R25 ;  /* 0x080000181b1a7389 */ /* 0x0000640000060019 */
[----:B01----:R-:W-:Y:S05]  /*4e70*/  ENDCOLLECTIVE ;  /* 0x000000000000791b */ /* 0x003fea0003800000 */
.L_x_123:
[----:B------:R-:W-:-:S05]  /*4e80*/  SEL R21, R22, RZ, !P2 ;  /* 0x000000ff16157207 */ /* 0x000fca0005000000 */
[----:B------:R-:W-:-:S04]  /*4e90*/  IMAD.X R50, R21, 0x1, R46, P4 ;  /* 0x0000000115327824 */ /* 0x000fc800020e062e */
[----:B------:R-:W-:Y:S01]  /*4ea0*/  IMAD.MOV.U32 R27, RZ, RZ, R50 ;  /* 0x000000ffff1b7224 */ /* 0x000fe200078e0032 */
[----:B------:R-:W-:-:S04]  /*4eb0*/  SEL R26, R26, RZ, !P1 ;  /* 0x000000ff1a1a7207 */ /* 0x000fc80004800000 */
[----:B------:R-:W-:-:S13]  /*4ec0*/  IADD3 R46, P2, PT, R26, R47, RZ ;  /* 0x0000002f1a2e7210 */ /* 0x000fda0007f5e0ff */
[----:B------:R-:W-:Y:S05]  /*4ed0*/  WARPSYNC.COLLECTIVE R0, `(.L_x_124) ;  /* 0x0000000000087348 */ /* 0x000fea0003c00000 */
[----:B------:R0:W1:Y:S02]  /*4ee0*/  SHFL.DOWN P3, R26, R27, R24, R25 ;  /* 0x080000181b1a7389 */ /* 0x0000640000060019 */
[----:B01----:R-:W-:Y:S05]  /*4ef0*/  ENDCOLLECTIVE ;  /* 0x000000000000791b */ /* 0x003fea0003800000 */
.L_x_124:
[----:B------:R-:W-:Y:S05]  /*4f00*/  WARPSYNC.COLLECTIVE R0, `(.L_x_125) ;  /* 0x0000000000087348 */ /* 0x000fea0003c00000 */
[----:B------:R-:W-:Y:S01]  /*4f10*/  VOTE.ALL P0, P0 ;  /* 0x0000000000ff7806 */ /* 0x000fe20000000000 */
[----:B------:R-:W-:-:S12]  /*4f20*/  ENDCOLLECTIVE ;  /* 0x000000000000791b */ /* 0x000fd80003800000 */
.L_x_125:
[----:B------:R-:W-:Y:S01]  /*4f30*/  IMAD.MOV.U32 R45, RZ, RZ, R26 ;  /* 0x000000ffff2d7224 */ /* 0x000fe200078e001a */
[----:B------:R-:W-:-:S04]  /*4f40*/  IADD3 R48, P3, PT, R48, 0x200, RZ ;  /* 0x0000020030307810 */ /* 0x000fc80007f7e0ff */
[----:B------:R-:W-:Y:S01]  /*4f50*/  SEL R45, R45, RZ, !P1 ;  /* 0x000000ff2d2d7207 */ /* 0x000fe20004800000 */
[----:B------:R-:W-:-:S04]  /*4f60*/  IMAD.X R49, RZ, RZ, R49, P3 ;  /* 0x000000ffff317224 */ /* 0x000fc800018e0631 */
[----:B------:R-:W-:Y:S01]  /*4f70*/  IMAD.X R47, R45, 0x1, R50, P2 ;  /* 0x000000012d2f7824 */ /* 0x000fe200010e0632 */
[----:B------:R-:W-:Y:S06]  /*4f80*/  BRA `(.L_x_126) ;  /* 0xffffffc400e47947 */ /* 0x000fec000383ffff */
.L_x_82:
[----:B------:R-:W-:Y:S01]  /*4f90*/  BSSY B1, `(.L_x_127) ;  /* 0x0000006000017945 */ /* 0x000fe20003800000 */
[----:B------:R-:W-:Y:S01]  /*4fa0*/  PLOP3.LUT P0, PT, P0, PT, PT, 0x8, 0x80 ;  /* 0x000000000080781c */ /* 0x000fe2000070e170 */
[----:B------:R-:W-:-:S12]  /*4fb0*/  IMAD.MOV.U32 R0, RZ, RZ, -0x1 ;  /* 0xffffffffff007424 */ /* 0x000fd800078e00ff */
[----:B------:R-:W-:Y:S05]  /*4fc0*/  WARPSYNC.COLLECTIVE R0, `(.L_x_128) ;  /* 0x0000000000087348 */ /* 0x000fea0003c00000 */
[----:B------:R-:W-:Y:S01]  /*4fd0*/  VOTE.ANY P0, P0 ;  /* 0x0000000000ff7806 */ /* 0x000fe20000000100 */
[----:B------:R-:W-:-:S12]  /*4fe0*/  ENDCOLLECTIVE ;  /* 0x000000000000791b */ /* 0x000fd80003800000 */
.L_x_128:
[----:B------:R-:W-:Y:S05]  /*4ff0*/  BSYNC B1 ;  /* 0x0000000000017941 */ /* 0x000fea0003800000 */
.L_x_127:
[----:B------:R-:W-:Y:S05]  /*5000*/  BRA `(.L_x_129) ;  /* 0xffffffc400e87947 */ /* 0x000fea000383ffff */
.L_x_84:
[----:B------:R-:W-:Y:S01]  /*5010*/  BSSY B1, `(.L_x_130) ;  /* 0x0000006000017945 */ /* 0x000fe20003800000 */
[----:B------:R-:W-:Y:S01]  /*5020*/  PLOP3.LUT P0, PT, P0, PT, PT, 0x8, 0x80 ;  /* 0x000000000080781c */ /* 0x000fe2000070e170 */
[----:B------:R-:W-:-:S12]  /*5030*/  IMAD.MOV.U32 R0, RZ, RZ, -0x1 ;  /* 0xffffffffff007424 */ /* 0x000fd800078e00ff */
[----:B------:R-:W-:Y:S05]  /*5040*/  WARPSYNC.COLLECTIVE R0, `(.L_x_131) ;  /* 0x0000000000087348 */ /* 0x000fea0003c00000 */
[----:B------:R-:W-:Y:S01]  /*5050*/  VOTE.ANY P0, P0 ;  /* 0x0000000000ff7806 */ /* 0x000fe20000000100 */
[----:B------:R-:W-:-:S12]  /*5060*/  ENDCOLLECTIVE ;  /* 0x000000000000791b */ /* 0x000fd80003800000 */
.L_x_131:
[----:B------:R-:W-:Y:S05]  /*5070*/  BSYNC B1 ;  /* 0x0000000000017941 */ /* 0x000fea0003800000 */
.L_x_130:
[----:B------:R-:W-:Y:S05]  /*5080*/  BRA `(.L_x_132) ;  /* 0xffffffc400f07947 */ /* 0x000fea000383ffff */
.L_x_86:
[----:B------:R-:W-:Y:S01]  /*5090*/  BSSY B1, `(.L_x_133) ;  /* 0x0000006000017945 */ /* 0x000fe20003800000 */
[----:B------:R-:W-:Y:S01]  /*50a0*/  PLOP3.LUT P0, PT, P0, PT, PT, 0x8, 0x80 ;  /* 0x000000000080781c */ /* 0x000fe2000070e170 */
[----:B------:R-:W-:-:S12]  /*50b0*/  IMAD.MOV.U32 R0, RZ, RZ, -0x1 ;  /* 0xffffffffff007424 */ /* 0x000fd800078e00ff */
[----:B------:R-:W-:Y:S05]  /*50c0*/  WARPSYNC.COLLECTIVE R0, `(.L_x_134) ;  /* 0x0000000000087348 */ /* 0x000fea0003c00000 */
[----:B------:R-:W-:Y:S01]  /*50d0*/  VOTE.ANY R0, PT, P0 ;  /* 0x0000000000007806 */ /* 0x000fe200000e0100 */
[----:B------:R-:W-:Y:S06]  /*50e0*/  ENDCOLLECTIVE ;  /* 0x000000000000791b */ /* 0x000fec0003800000 */
.L_x_134:
[----:B------:R-:W-:Y:S05]  /*50f0*/  BSYNC B1 ;  /* 0x0000000000017941 */ /* 0x000fea0003800000 */
.L_x_133:
[----:B------:R-:W-:Y:S01]  /*5100*/  LOP3.LUT R0, R0, 0x80000000, R33, 0xec, !PT ;  /* 0x8000000000007812 */ /* 0x000fe200078eec21 */
[----:B------:R-:W-:Y:S02]  /*5110*/  IMAD.MOV.U32 R27, RZ, RZ, R22 ;  /* 0x000000ffff1b7224 */ /* 0x000fe400078e0016 */
[----:B------:R-:W-:Y:S02]  /*5120*/  IMAD.MOV.U32 R24, RZ, RZ, 0x1 ;  /* 0x00000001ff187424 */ /* 0x000fe400078e00ff */
[----:B------:R-:W-:Y:S02]  /*5130*/  VIADD R25, R0, 0xffffffff ;  /* 0xffffffff00197836 */ /* 0x000fe40000000000 */
[----:B------:R-:W-:-:S03]  /*5140*/  VIADD R32, R32, 0xffffffe0 ;  /* 0xffffffe020207836 */ /* 0x000fc60000000000 */
[----:B------:R-:W-:Y:S01]  /*5150*/  LOP3.LUT R50, R0, R25, RZ, 0xc, !PT ;  /* 0x0000001900327212 */ /* 0x000fe200078e0cff */
[----:B------:R-:W-:-:S03]  /*5160*/  IMAD.MOV.U32 R0, RZ, RZ, -0x1 ;  /* 0xffffffffff007424 */ /* 0x000fc600078e00ff */
[----:B------:R0:W1:Y:S04]  /*5170*/  POPC R25, R50 ;  /* 0x0000003200197309 */ /* 0x0000680000000000 */
[----:B01----:R-:W-:Y:S05]  /*5180*/  WARPSYNC.COLLECTIVE R0, `(.L_x_135) ;  /* 0x0000000000087348 */ /* 0x003fea0003c00000 */
[----:B-1----:R1:W2:Y:S02]  /*5190*/  SHFL.DOWN P3, R26, R27, R24, R25 ;  /* 0x080000181b1a7389 */ /* 0x0022a40000060019 */
[----:B012---:R-:W-:Y:S05]  /*51a0*/  ENDCOLLECTIVE ;  /* 0x000000000000791b */ /* 0x007fea0003800000 */
.L_x_135:
[----:B------:R-:W-:Y:S01]  /*51b0*/  ISETP.GE.AND P0, PT, R3, R25, PT ;  /* 0x000000190300720c */ /* 0x000fe20003f06270 */
[----:B------:R-:W-:Y:S02]  /*51c0*/  IMAD.MOV.U32 R27, RZ, RZ, R23 ;  /* 0x000000ffff1b7224 */ /* 0x000fe400078e0017 */
[----:B------:R-:W-:-:S10]  /*51d0*/  IMAD.MOV.U32 R45, RZ, RZ, R26 ;  /* 0x000000ffff2d7224 */ /* 0x000fd400078e001a */
[----:B------:R-:W-:Y:S05]  /*51e0*/  WARPSYNC.COLLECTIVE R0, `(.L_x_136) ;  /* 0x0000000000087348 */ /* 0x000fea0003c00000 */
[----:B------:R0:W1:Y:S02]  /*51f0*/  SHFL.DOWN P3, R26, R27, R24, R25 ;  /* 0x080000181b1a7389 */ /* 0x0000640000060019 */
[----:B01----:R-:W-:Y:S05]  /*5200*/  ENDCOLLECTIVE ;  /* 0x000000000000791b */ /* 0x003fea0003800000 */
.L_x_136:
[----:B------:R-:W-:Y:S01]  /*5210*/  SEL R45, R45, RZ, !P0 ;  /* 0x000000ff2d2d7207 */ /* 0x000fe20004000000 */
[----:B------:R-:W-:Y:S01]  /*5220*/  IMAD.MOV.U32 R24, RZ, RZ, 0x2 ;  /* 0x00000002ff187424 */ /* 0x000fe200078e00ff */
[----:B------:R-:W-:Y:S02]  /*5230*/  SEL R51, R26, RZ, !P0 ;  /* 0x000000ff1a337207 */ /* 0x000fe40004000000 */
[----:B------:R-:W-:-:S05]  /*5240*/  IADD3 R52, P0, PT, R22, R45, RZ ;  /* 0x0000002d16347210 */ /* 0x000fca0007f1e0ff */
[----:B------:R-:W-:Y:S02]  /*5250*/  IMAD.MOV.U32 R27, RZ, RZ, R52 ;  /* 0x000000ffff1b7224 */ /* 0x000fe400078e0034 */
[----:B------:R-:W-:Y:S01]  /*5260*/  IMAD.X R54, R23, 0x1, R51, P0 ;  /* 0x0000000117367824 */ /* 0x000fe200000e0633 */
[----:B------:R-:W-:-:S13]  /*5270*/  ISETP.GT.AND P0, PT, R34, R25, PT ;  /* 0x000000192200720c */ /* 0x000fda0003f04270 */
[----:B------:R-:W-:Y:S05]  /*5280*/  WARPSYNC.COLLECTIVE R0, `(.L_x_137) ;  /* 0x0000000000087348 */ /* 0x000fea0003c00000 */
[----:B------:R0:W1:Y:S02]  /*5290*/  SHFL.DOWN P3, R26, R27, R24, R25 ;  /* 0x080000181b1a7389 */ /* 0x0000640000060019 */
[----:B01----:R-:W-:Y:S05]  /*52a0*/  ENDCOLLECTIVE ;  /* 0x000000000000791b */ /* 0x003fea0003800000 */
.L_x_137:
[----:B------:R-:W-:Y:S01]  /*52b0*/  IMAD.MOV.U32 R27, RZ, RZ, R54 ;  /* 0x000000ffff1b7224 */ /* 0x000fe200078e0036 */
[----:B------:R-:W-:-:S07]  /*52c0*/  SEL R23, R26, RZ, !P0 ;  /* 0x000000ff1a177207 */ /* 0x000fce0004000000 */
[----:B------:R-:W-:Y:S05]  /*52d0*/  WARPSYNC.COLLECTIVE R0, `(.L_x_138) ;  /* 0x0000000000087348 */ /* 0x000fea0003c00000 */
[----:B------:R0:W1:Y:S02]  /*52e0*/  SHFL.DOWN P3, R26, R27, R24, R25 ;  /* 0x080000181b1a7389 */ /* 0x0000640000060019 */
[----:B01----:R-:W-:Y:S05]  /*52f0*/  ENDCOLLECTIVE ;  /* 0x000000000000791b */ /* 0x003fea0003800000 */
.L_x_138:
[----:B------:R-:W-:-:S05]  /*5300*/  IADD3 R50, P1, PT, R23, R52, RZ ;  /* 0x0000003417327210 */ /* 0x000fca0007f3e0ff */
[----:B------:R-:W-:Y:S02]  /*5310*/  IMAD.MOV.U32 R27, RZ, RZ, R50 ;  /* 0x000000ffff1b7224 */ /* 0x000fe400078e0032 */
[----:B------:R-:W-:Y:S02]  /*5320*/  IMAD.MOV.U32 R24, RZ, RZ, 0x4 ;  /* 0x00000004ff187424 */ /* 0x000fe400078e00ff */
[----:B------:R-:W-:-:S07]  /*5330*/  IMAD.MOV.U32 R45, RZ, RZ, R26 ;  /* 0x000000ffff2d7224 */ /* 0x000fce00078e001a */
[----:B------:R-:W-:Y:S05]  /*5340*/  WARPSYNC.COLLECTIVE R0, `(.L_x_139) ;  /* 0x0000000000087348 */ /* 0x000fea0003c00000 */
[----:B------:R0:W1:Y:S02]  /*5350*/  SHFL.DOWN P3, R26, R27, R24, R25 ;  /* 0x080000181b1a7389 */ /* 0x0000640000060019 */
[----:B01----:R-:W-:Y:S05]  /*5360*/  ENDCOLLECTIVE ;  /* 0x000000000000791b */ /* 0x003fea0003800000 */
.L_x_139:
        /* <DEDUP_REMOVED lines=8> */
.L_x_140:
[----:B------:R-:W-:-:S05]  /*53f0*/  IADD3 R52, P1, PT, R23, R50, RZ ;  /* 0x0000003217347210 */ /* 0x000fca0007f3e0ff */
[----:B------:R-:W-:Y:S02]  /*5400*/  IMAD.MOV.U32 R27, RZ, RZ, R52 ;  /* 0x000000ffff1b7224 */ /* 0x000fe400078e0034 */
[----:B------:R-:W-:Y:S02]  /*5410*/  IMAD.MOV.U32 R24, RZ, RZ, 0x8 ;  /* 0x00000008ff187424 */ /* 0x000fe400078e00ff */
[----:B------:R-:W-:-:S07]  /*5420*/  IMAD.MOV.U32 R22, RZ, RZ, R26 ;  /* 0x000000ffff167224 */ /* 0x000fce00078e001a */
[----:B------:R-:W-:Y:S05]  /*5430*/  WARPSYNC.COLLECTIVE R0, `(.L_x_141) ;  /* 0x0000000000087348 */ /* 0x000fea0003c00000 */
[----:B------:R0:W1:Y:S02]  /*5440*/  SHFL.DOWN P3, R26, R27, R24, R25 ;  /* 0x080000181b1a7389 */ /* 0x0000640000060019 */
[----:B01----:R-:W-:Y:S05]  /*5450*/  ENDCOLLECTIVE ;  /* 0x000000000000791b */ /* 0x003fea0003800000 */
.L_x_141:
        /* <DEDUP_REMOVED lines=8> */
.L_x_142:
[----:B------:R-:W-:-:S05]  /*54e0*/  IADD3 R23, P1, PT, R23, R52, RZ ;  /* 0x0000003417177210 */ /* 0x000fca0007f3e0ff */
[----:B------:R-:W-:Y:S02]  /*54f0*/  IMAD.MOV.U32 R27, RZ, RZ, R23 ;  /* 0x000000ffff1b7224 */ /* 0x000fe400078e0017 */
[----:B------:R-:W-:Y:S02]  /*5500*/  IMAD.MOV.U32 R24, RZ, RZ, 0x10 ;  /* 0x00000010ff187424 */ /* 0x000fe400078e00ff */
[----:B------:R-:W-:-:S07]  /*5510*/  IMAD.MOV.U32 R22, RZ, RZ, R26 ;  /* 0x000000ffff167224 */ /* 0x000fce00078e001a */
[----:B------:R-:W-:Y:S05]  /*5520*/  WARPSYNC.COLLECTIVE R0, `(.L_x_143) ;  /* 0x0000000000087348 */ /* 0x000fea0003c00000 */
[----:B------:R0:W1:Y:S02]  /*5530*/  SHFL.DOWN P3, R26, R27, R24, R25 ;  /* 0x080000181b1a7389 */ /* 0x0000640000060019 */
[----:B01----:R-:W-:Y:S05]  /*5540*/  ENDCOLLECTIVE ;  /* 0x000000000000791b */ /* 0x003fea0003800000 */
.L_x_143:
[----:B------:R-:W-:Y:S02]  /*5550*/  SEL R22, R22, RZ, !P0 ;  /* 0x000000ff16167207 */ /* 0x000fe40004000000 */
[----:B------:R-:W-:-:S03]  /*5560*/  ISETP.GT.AND P0, PT, R44, R25, PT ;  /* 0x000000192c00720c */ /* 0x000fc60003f04270 */
[----:B------:R-:W-:-:S04]  /*5570*/  IMAD.X R50, R22, 0x1, R45, P1 ;  /* 0x0000000116327824 */ /* 0x000fc800008e062d */
[----:B------:R-:W-:Y:S02]  /*5580*/  IMAD.MOV.U32 R27, RZ, RZ, R50 ;  /* 0x000000ffff1b7224 */ /* 0x000fe400078e0032 */
[----:B------:R-:W-:-:S07]  /*5590*/  IMAD.MOV.U32 R22, RZ, RZ, R26 ;  /* 0x000000ffff167224 */ /* 0x000fce00078e001a */
[----:B------:R-:W-:Y:S05]  /*55a0*/  WARPSYNC.COLLECTIVE R0, `(.L_x_144) ;  /* 0x0000000000087348 */ /* 0x000fea0003c00000 */
[----:B------:R0:W1:Y:S02]  /*55b0*/  SHFL.DOWN P3, R26, R27, R24, R25 ;  /* 0x080000181b1a7389 */ /* 0x0000640000060019 */
[----:B01----:R-:W-:Y:S05]  /*55c0*/  ENDCOLLECTIVE ;  /* 0x000000000000791b */ /* 0x003fea0003800000 */
.L_x_144:
[----:B------:R-:W-:-:S04]  /*55d0*/  SEL R22, R22, RZ, !P0 ;  /* 0x000000ff16167207 */ /* 0x000fc80004000000 */
[----:B------:R-:W-:Y:S02]  /*55e0*/  IADD3 R46, P2, P1, R22, R23, R46 ;  /* 0x00000017162e7210 */ /* 0x000fe4000795e02e */
[----:B------:R-:W-:Y:S02]  /*55f0*/  SEL R26, R26, RZ, !P0 ;  /* 0x000000ff1a1a7207 */ /* 0x000fe40004000000 */
[----:B------:R-:W-:Y:S02]  /*5600*/  ISETP.NE.U32.AND P0, PT, R20, 0x65, PT ;  /* 0x000000651400780c */ /* 0x000fe40003f05070 */
[----:B------:R-:W-:Y:S02]  /*5610*/  IADD3.X R47, PT, PT, R26, R50, R47, P2, P1 ;  /* 0x000000321a2f7210 */ /* 0x000fe400017e242f */
[----:B------:R-:W-:-:S13]  /*5620*/  ISETP.NE.AND.EX P0, PT, R21, RZ, PT, P0 ;  /* 0x000000ff1500720c */ /* 0x000fda0003f05300 */
[----:B------:R-:W-:Y:S05]  /*5630*/  WARPSYNC.COLLECTIVE R0, `(.L_x_145) ;  /* 0x0000000000087348 */ /* 0x000fea0003c00000 */
[----:B------:R-:W-:Y:S01]  /*5640*/  VOTE.ALL P0, P0 ;  /* 0x0000000000ff7806 */ /* 0x000fe20000000000 */
[----:B------:R-:W-:-:S12]  /*5650*/  ENDCOLLECTIVE ;  /* 0x000000000000791b */ /* 0x000fd80003800000 */
.L_x_145:
[----:B------:R-:W-:Y:S05]  /*5660*/  BRA `(.L_x_146) ;  /* 0xffffffc4003c7947 */ /* 0x000fea000383ffff */
.L_x_93:
[----:B------:R-:W-:Y:S01]  /*5670*/  BSSY B0, `(.L_x_147) ;  /* 0x0000006000007945 */ /* 0x000fe20003800000 */
[----:B------:R-:W-:Y:S01]  /*5680*/  PLOP3.LUT P0, PT, P0, PT, PT, 0x8, 0x80 ;  /* 0x000000000080781c */ /* 0x000fe2000070e170 */
[----:B------:R-:W-:-:S12]  /*5690*/  IMAD.MOV.U32 R0, RZ, RZ, -0x1 ;  /* 0xffffffffff007424 */ /* 0x000fd800078e00ff */
[----:B------:R-:W-:Y:S05]  /*56a0*/  WARPSYNC.COLLECTIVE R0, `(.L_x_148) ;  /* 0x0000000000087348 */ /* 0x000fea0003c00000 */
[----:B------:R-:W-:Y:S01]  /*56b0*/  VOTE.ANY P0, P0 ;  /* 0x0000000000ff7806 */ /* 0x000fe20000000100 */
[----:B------:R-:W-:-:S12]  /*56c0*/  ENDCOLLECTIVE ;  /* 0x000000000000791b */ /* 0x000fd80003800000 */
.L_x_148:
[----:B------:R-:W-:Y:S05]  /*56d0*/  BSYNC B0 ;  /* 0x0000000000007941 */ /* 0x000fea0003800000 */
.L_x_147:
[----:B------:R-:W-:Y:S05]  /*56e0*/  BRA `(.L_x_149) ;  /* 0xffffffdc00f47947 */ /* 0x000fea000383ffff */
.L_x_95:
[----:B------:R-:W-:Y:S01]  /*56f0*/  BSSY B0, `(.L_x_150) ;  /* 0x0000006000007945 */ /* 0x000fe20003800000 */
[----:B------:R-:W-:Y:S01]  /*5700*/  PLOP3.LUT P0, PT, P0, PT, PT, 0x8, 0x80 ;  /* 0x000000000080781c */ /* 0x000fe2000070e170 */
[----:B------:R-:W-:-:S12]  /*5710*/  IMAD.MOV.U32 R0, RZ, RZ, -0x1 ;  /* 0xffffffffff007424 */ /* 0x000fd800078e00ff */
[----:B------:R-:W-:Y:S05]  /*5720*/  WARPSYNC.COLLECTIVE R0, `(.L_x_151) ;  /* 0x0000000000087348 */ /* 0x000fea0003c00000 */
[----:B------:R-:W-:Y:S01]  /*5730*/  VOTE.ANY P0, P0 ;  /* 0x0000000000ff7806 */ /* 0x000fe20000000100 */
[----:B------:R-:W-:-:S12]  /*5740*/  ENDCOLLECTIVE ;  /* 0x000000000000791b */ /* 0x000fd80003800000 */
.L_x_151:
[----:B------:R-:W-:Y:S05]  /*5750*/  BSYNC B0 ;  /* 0x0000000000007941 */ /* 0x000fea0003800000 */
.L_x_150:
[----:B------:R-:W-:Y:S05]  /*5760*/  BRA `(.L_x_152) ;  /* 0xffffffdc00fc7947 */ /* 0x000fea000383ffff */
.L_x_97:
[----:B------:R-:W0:Y:S01]  /*5770*/  S2R R32, SR_GEMASK ;  /* 0x0000000000207919 */ /* 0x000e220000003c00 */
[----:B------:R-:W-:Y:S01]  /*5780*/  BSSY B0, `(.L_x_153) ;  /* 0x0000006000007945 */ /* 0x000fe20003800000 */
[----:B------:R-:W-:Y:S01]  /*5790*/  PLOP3.LUT P0, PT, P0, PT, PT, 0x8, 0x80 ;  /* 0x000000000080781c */ /* 0x000fe2000070e170 */
[----:B------:R-:W-:-:S12]  /*57a0*/  IMAD.MOV.U32 R0, RZ, RZ, -0x1 ;  /* 0xffffffffff007424 */ /* 0x000fd800078e00ff */
[----:B0-----:R-:W-:Y:S05]  /*57b0*/  WARPSYNC.COLLECTIVE R0, `(.L_x_154) ;  /* 0x0000000000087348 */ /* 0x001fea0003c00000 */
[----:B------:R-:W-:Y:S01]  /*57c0*/  VOTE.ANY R0, PT, P0 ;  /* 0x0000000000007806 */ /* 0x000fe200000e0100 */
[----:B0-----:R-:W-:Y:S06]  /*57d0*/  ENDCOLLECTIVE ;  /* 0x000000000000791b */ /* 0x001fec0003800000 */
.L_x_154:
[----:B------:R-:W-:Y:S05]  /*57e0*/  BSYNC B0 ;  /* 0x0000000000007941 */ /* 0x000fea0003800000 */
.L_x_153:
[----:B------:R-:W-:Y:S01]  /*57f0*/  LOP3.LUT R0, R0, 0x80000000, R32, 0xec, !PT ;  /* 0x8000000000007812 */ /* 0x000fe200078eec20 */
[----:B------:R-:W-:Y:S02]  /*5800*/  IMAD.MOV.U32 R27, RZ, RZ, R18 ;  /* 0x000000ffff1b7224 */ /* 0x000fe400078e0012 */
[----:B------:R-:W-:Y:S02]  /*5810*/  IMAD.MOV.U32 R24, RZ, RZ, 0x1 ;  /* 0x00000001ff187424 */ /* 0x000fe400078e00ff */
[----:B------:R-:W-:-:S05]  /*5820*/  VIADD R25, R0, 0xffffffff ;  /* 0xffffffff00197836 */ /* 0x000fca0000000000 */
[----:B------:R-:W-:Y:S01]  /*5830*/  LOP3.LUT R34, R0, R25, RZ, 0xc, !PT ;  /* 0x0000001900227212 */ /* 0x000fe200078e0cff */
[----:B------:R-:W-:-:S03]  /*5840*/  IMAD.MOV.U32 R0, RZ, RZ, -0x1 ;  /* 0xffffffffff007424 */ /* 0x000fc600078e00ff */
[----:B------:R0:W1:Y:S04]  /*5850*/  POPC R25, R34 ;  /* 0x0000002200197309 */ /* 0x0000680000000000 */
[----:B01----:R-:W-:Y:S05]  /*5860*/  WARPSYNC.COLLECTIVE R0, `(.L_x_155) ;  /* 0x0000000000087348 */ /* 0x003fea0003c00000 */
[----:B-1----:R1:W2:Y:S02]  /*5870*/  SHFL.DOWN P3, R26, R27, R24, R25 ;  /* 0x080000181b1a7389 */ /* 0x0022a40000060019 */
[----:B012---:R-:W-:Y:S05]  /*5880*/  ENDCOLLECTIVE ;  /* 0x000000000000791b */ /* 0x007fea0003800000 */
.L_x_155:
[----:B------:R-:W-:Y:S01]  /*5890*/  ISETP.GE.AND P0, PT, R3, R25, PT ;  /* 0x000000190300720c */ /* 0x000fe20003f06270 */
[----:B------:R-:W-:Y:S02]  /*58a0*/  IMAD.MOV.U32 R27, RZ, RZ, R19 ;  /* 0x000000ffff1b7224 */ /* 0x000fe400078e0013 */
[----:B------:R-:W-:-:S10]  /*58b0*/  IMAD.MOV.U32 R33, RZ, RZ, R26 ;  /* 0x000000ffff217224 */ /* 0x000fd400078e001a */
[----:B------:R-:W-:Y:S05]  /*58c0*/  WARPSYNC.COLLECTIVE R0, `(.L_x_156) ;  /* 0x0000000000087348 */ /* 0x000fea0003c00000 */
[----:B------:R0:W1:Y:S02]  /*58d0*/  SHFL.DOWN P3, R26, R27, R24, R25 ;  /* 0x080000181b1a7389 */ /* 0x0000640000060019 */
[----:B01----:R-:W-:Y:S05]  /*58e0*/  ENDCOLLECTIVE ;  /* 0x000000000000791b */ /* 0x003fea0003800000 */
.L_x_156:
[----:B------:R-:W-:Y:S01]  /*58f0*/  SEL R33, R33, RZ, !P0 ;  /* 0x000000ff21217207 */ /* 0x000fe20004000000 */
[----:B------:R-:W-:Y:S01]  /*5900*/  IMAD.MOV.U32 R24, RZ, RZ, 0x2 ;  /* 0x00000002ff187424 */ /* 0x000fe200078e00ff */
[----:B------:R-:W-:Y:S02]  /*5910*/  SEL R43, R26, RZ, !P0 ;  /* 0x000000ff1a2b7207 */ /* 0x000fe40004000000 */
[----:B------:R-:W-:Y:S01]  /*5920*/  IADD3 R34, P0, PT, R18, R33, RZ ;  /* 0x0000002112227210 */ /* 0x000fe20007f1e0ff */
[----:B------:R-:W-:-:S04]  /*5930*/  VIADD R18, R3, 0x2 ;  /* 0x0000000203127836 */ /* 0x000fc80000000000 */
[----:B------:R-:W-:Y:S02]  /*5940*/  IMAD.MOV.U32 R27, RZ, RZ, R34 ;  /* 0x000000ffff1b7224 */ /* 0x000fe400078e0022 */
[----:B------:R-:W-:Y:S01]  /*5950*/  IMAD.X R43, R19, 0x1, R43, P0 ;  /* 0x00000001132b7824 */ /* 0x000fe200000e062b */
[----:B------:R-:W-:-:S13]  /*5960*/  ISETP.GT.AND P0, PT, R18, R25, PT ;  /* 0x000000191200720c */ /* 0x000fda0003f04270 */
[----:B------:R-:W-:Y:S05]  /*5970*/  WARPSYNC.COLLECTIVE R0, `(.L_x_157) ;  /* 0x0000000000087348 */ /* 0x000fea0003c00000 */
[----:B------:R0:W1:Y:S02]  /*5980*/  SHFL.DOWN P3, R26, R27, R24, R25 ;  /* 0x080000181b1a7389 */ /* 0x0000640000060019 */
[----:B01----:R-:W-:Y:S05]  /*5990*/  ENDCOLLECTIVE ;  /* 0x000000000000791b */ /* 0x003fea0003800000 */
.L_x_157:
[----:B------:R-:W-:Y:S02]  /*59a0*/  IMAD.MOV.U32 R27, RZ, RZ, R43 ;  /* 0x000000ffff1b7224 */ /* 0x000fe400078e002b */
[----:B------:R-:W-:-:S07]  /*59b0*/  IMAD.MOV.U32 R33, RZ, RZ, R26 ;  /* 0x000000ffff217224 */ /* 0x000fce00078e001a */
[----:B------:R-:W-:Y:S05]  /*59c0*/  WARPSYNC.COLLECTIVE R0, `(.L_x_158) ;  /* 0x0000000000087348 */ /* 0x000fea0003c00000 */
[----:B------:R0:W1:Y:S02]  /*59d0*/  SHFL.DOWN P3, R26, R27, R24, R25 ;  /* 0x080000181b1a7389 */ /* 0x0000640000060019 */
[----:B01----:R-:W-:Y:S05]  /*59e0*/  ENDCOLLECTIVE ;  /* 0x000000000000791b */ /* 0x003fea0003800000 */
.L_x_158:
[----:B------:R-:W-:Y:S01]  /*59f0*/  SEL R19, R33, RZ, !P0 ;  /* 0x000000ff21137207 */ /* 0x000fe20004000000 */
[----:B------:R-:W-:-:S03]  /*5a00*/  VIADD R33, R3, 0x4 ;  /* 0x0000000403217836 */ /* 0x000fc60000000000 */
[----:B------:R-:W-:-:S05]  /*5a10*/  IADD3 R19, P2, PT, R19, R34, RZ ;  /* 0x0000002213137210 */ /* 0x000fca0007f5e0ff */
[----:B------:R-:W-:Y:S02]  /*5a20*/  IMAD.MOV.U32 R27, RZ, RZ, R19 ;  /* 0x000000ffff1b7224 */ /* 0x000fe400078e0013 */
[----:B------:R-:W-:Y:S01]  /*5a30*/  IMAD.MOV.U32 R24, RZ, RZ, 0x4 ;  /* 0x00000004ff187424 */ /* 0x000fe200078e00ff */
[----:B------:R-:W-:Y:S02]  /*5a40*/  SEL R26, R26, RZ, !P0 ;  /* 0x000000ff1a1a7207 */ /* 0x000fe40004000000 */
[----:B------:R-:W-:-:S03]  /*5a50*/  ISETP.GT.AND P0, PT, R33, R25, PT ;  /* 0x000000192100720c */ /* 0x000fc60003f04270 */
[----:B------:R-:W-:-:S10]  /*5a60*/  IMAD.X R42, R26, 0x1, R43, P2 ;  /* 0x000000011a2a7824 */ /* 0x000fd400010e062b */
[----:B------:R-:W-:Y:S05]  /*5a70*/  WARPSYNC.COLLECTIVE R0, `(.L_x_159) ;  /* 0x0000000000087348 */ /* 0x000fea0003c00000 */
[----:B------:R0:W1:Y:S02]  /*5a80*/  SHFL.DOWN P3, R26, R27, R24, R25 ;  /* 0x080000181b1a7389 */ /* 0x0000640000060019 */
[----:B01----:R-:W-:Y:S05]  /*5a90*/  ENDCOLLECTIVE ;  /* 0x000000000000791b */ /* 0x003fea0003800000 */
.L_x_159:
[----:B------:R-:W-:Y:S02]  /*5aa0*/  IMAD.MOV.U32 R27, RZ, RZ, R42 ;  /* 0x000000ffff1b7224 */ /* 0x000fe400078e002a */
[----:B------:R-:W-:-:S07]  /*5ab0*/  IMAD.MOV.U32 R18, RZ, RZ, R26 ;  /* 0x000000ffff127224 */ /* 0x000fce00078e001a */
[----:B------:R-:W-:Y:S05]  /*5ac0*/  WARPSYNC.COLLECTIVE R0, `(.L_x_160) ;  /* 0x0000000000087348 */ /* 0x000fea0003c00000 */
[----:B------:R0:W1:Y:S02]  /*5ad0*/  SHFL.DOWN P3, R26, R27, R24, R25 ;  /* 0x080000181b1a7389 */ /* 0x0000640000060019 */
[----:B01----:R-:W-:Y:S05]  /*5ae0*/  ENDCOLLECTIVE ;  /* 0x000000000000791b */ /* 0x003fea0003800000 */
.L_x_160:
[----:B------:R-:W-:-:S04]  /*5af0*/  SEL R18, R18, RZ, !P0 ;  /* 0x000000ff12127207 */ /* 0x000fc80004000000 */
[----:B------:R-:W-:-:S05]  /*5b00*/  IADD3 R34, P2, PT, R18, R19, RZ ;  /* 0x0000001312227210 */ /* 0x000fca0007f5e0ff */
[----:B------:R-:W-:Y:S02]  /*5b10*/  IMAD.MOV.U32 R27, RZ, RZ, R34 ;  /* 0x000000ffff1b7224 */ /* 0x000fe400078e0022 */
[----:B------:R-:W-:Y:S01]  /*5b20*/  IMAD.MOV.U32 R24, RZ, RZ, 0x8 ;  /* 0x00000008ff187424 */ /* 0x000fe200078e00ff */
[----:B------:R-:W-:-:S07]  /*5b30*/  SEL R19, R26, RZ, !P0 ;  /* 0x000000ff1a137207 */ /* 0x000fce0004000000 */
[----:B------:R-:W-:Y:S05]  /*5b40*/  WARPSYNC.COLLECTIVE R0, `(.L_x_161) ;  /* 0x0000000000087348 */ /* 0x000fea0003c00000 */
[----:B------:R0:W1:Y:S02]  /*5b50*/  SHFL.DOWN P3, R26, R27, R24, R25 ;  /* 0x080000181b1a7389 */ /* 0x0000640000060019 */
[----:B01----:R-:W-:Y:S05]  /*5b60*/  ENDCOLLECTIVE ;  /* 0x000000000000791b */ /* 0x003fea0003800000 */
.L_x_161:
[----:B------:R-:W-:Y:S01]  /*5b70*/  ISETP.NE.U32.AND P0, PT, R16, 0x65, PT ;  /* 0x000000651000780c */ /* 0x000fe20003f05070 */
[----:B------:R-:W-:Y:S02]  /*5b80*/  VIADD R16, R3, 0x10 ;  /* 0x0000001003107836 */ /* 0x000fe40000000000 */
[----:B------:R-:W-:Y:S01]  /*5b90*/  IMAD.X R46, R19, 0x1, R42, P2 ;  /* 0x00000001132e7824 */ /* 0x000fe200010e062a */
[----:B------:R-:W-:Y:S01]  /*5ba0*/  ISETP.NE.AND.EX P0, PT, R17, RZ, PT, P0 ;  /* 0x000000ff1100720c */ /* 0x000fe20003f05300 */
[----:B------:R-:W-:-:S05]  /*5bb0*/  VIADD R42, R3, 0x8 ;  /* 0x00000008032a7836 */ /* 0x000fca0000000000 */
[----:B------:R-:W-:Y:S01]  /*5bc0*/  ISETP.GT.AND P2, PT, R42, R25, PT ;  /* 0x000000192a00720c */ /* 0x000fe20003f44270 */
[----:B------:R-:W-:Y:S02]  /*5bd0*/  IMAD.MOV.U32 R27, RZ, RZ, R46 ;  /* 0x000000ffff1b7224 */ /* 0x000fe400078e002e */
[----:B------:R-:W-:-:S10]  /*5be0*/  IMAD.MOV.U32 R18, RZ, RZ, R26 ;  /* 0x000000ffff127224 */ /* 0x000fd400078e001a */
[----:B------:R-:W-:Y:S05]  /*5bf0*/  WARPSYNC.COLLECTIVE R0, `(.L_x_162) ;  /* 0x0000000000087348 */ /* 0x000fea0003c00000 */
[----:B------:R0:W1:Y:S02]  /*5c00*/  SHFL.DOWN P3, R26, R27, R24, R25 ;  /* 0x080000181b1a7389 */ /* 0x0000640000060019 */
[----:B01----:R-:W-:Y:S05]  /*5c10*/  ENDCOLLECTIVE ;  /* 0x000000000000791b */ /* 0x003fea0003800000 */
.L_x_162:
[----:B------:R-:W-:Y:S01]  /*5c20*/  SEL R19, R18, RZ, !P2 ;  /* 0x000000ff12137207 */ /* 0x000fe20005000000 */
[----:B------:R-:W-:-:S03]  /*5c30*/  IMAD.MOV.U32 R24, RZ, RZ, 0x10 ;  /* 0x00000010ff187424 */ /* 0x000fc600078e00ff */
[----:B------:R-:W-:Y:S02]  /*5c40*/  IADD3 R19, P3, PT, R19, R34, RZ ;  /* 0x0000002213137210 */ /* 0x000fe40007f7e0ff */
[----:B------:R-:W-:Y:S02]  /*5c50*/  SEL R17, R26, RZ, !P2 ;  /* 0x000000ff1a117207 */ /* 0x000fe40005000000 */
[----:B------:R-:W-:Y:S01]  /*5c60*/  ISETP.GT.AND P2, PT, R16, R25, PT ;  /* 0x000000191000720c */ /* 0x000fe20003f44270 */
[----:B------:R-:W-:Y:S02]  /*5c70*/  IMAD.MOV.U32 R27, RZ, RZ, R19 ;  /* 0x000000ffff1b7224 */ /* 0x000fe400078e0013 */
[----:B------:R-:W-:Y:S02]  /*5c80*/  IMAD.X R48, R17, 0x1, R46, P3 ;  /* 0x0000000111307824 */ /* 0x000fe400018e062e */
[----:B------:R-:W0:Y:S08]  /*5c90*/  LDC.64 R46, c[0x0][0x390] ;  /* 0x0000e400ff2e7b82 */ /* 0x000e300000000a00 */
[----:B0-----:R-:W-:Y:S05]  /*5ca0*/  WARPSYNC.COLLECTIVE R0, `(.L_x_163) ;  /* 0x0000000000087348 */ /* 0x001fea0003c00000 */
[----:B------:R1:W2:Y:S02]  /*5cb0*/  SHFL.DOWN P3, R26, R27, R24, R25 ;  /* 0x080000181b1a7389 */ /* 0x0002a40000060019 */
[----:B012---:R-:W-:Y:S05]  /*5cc0*/  ENDCOLLECTIVE ;  /* 0x000000000000791b */ /* 0x007fea0003800000 */
.L_x_163:
[----:B------:R-:W-:Y:S01]  /*5cd0*/  IMAD.MOV.U32 R27, RZ, RZ, R48 ;  /* 0x000000ffff1b7224 */ /* 0x000fe200078e0030 */
[----:B------:R-:W-:Y:S01]  /*5ce0*/  IADD3 R42, P4, PT, R46, 0x200, RZ ;  /* 0x000002002e2a7810 */ /* 0x000fe20007f9e0ff */
[----:B------:R-:W-:-:S12]  /*5cf0*/  IMAD.MOV.U32 R18, RZ, RZ, R26 ;  /* 0x000000ffff127224 */ /* 0x000fd800078e001a */
[----:B------:R-:W-:Y:S05]  /*5d00*/  WARPSYNC.COLLECTIVE R0, `(.L_x_164) ;  /* 0x0000000000087348 */ /* 0x000fea0003c00000 */
[----:B------:R0:W1:Y:S02]  /*5d10*/  SHFL.DOWN P3, R26, R27, R24, R25 ;  /* 0x080000181b1a7389 */ /* 0x0000640000060019 */
[----:B01----:R-:W-:Y:S05]  /*5d20*/  ENDCOLLECTIVE ;  /* 0x000000000000791b */ /* 0x003fea0003800000 */
.L_x_164:
[----:B------:R-:W-:Y:S05]  /*5d30*/  WARPSYNC.COLLECTIVE R0, `(.L_x_165) ;  /* 0x0000000000087348 */ /* 0x000fea0003c00000 */
[----:B------:R-:W-:Y:S01]  /*5d40*/  VOTE.ALL P0, P0 ;  /* 0x0000000000ff7806 */ /* 0x000fe20000000000 */
[----:B------:R-:W-:-:S12]  /*5d50*/  ENDCOLLECTIVE ;  /* 0x000000000000791b */ /* 0x000fd80003800000 */
.L_x_165:
[----:B------:R-:W-:Y:S01]  /*5d60*/  IMAD.X R47, RZ, RZ, R47, P4 ;  /* 0x000000ffff2f7224 */ /* 0x000fe200020e062f */
[----:B------:R-:W-:-:S04]  /*5d70*/  SEL R18, R18, RZ, !P2 ;  /* 0x000000ff12127207 */ /* 0x000fc80005000000 */
[----:B------:R-:W-:Y:S02]  /*5d80*/  IADD3 R34, P3, PT, R18, R19, RZ ;  /* 0x0000001312227210 */ /* 0x000fe40007f7e0ff */
[----:B------:R-:W-:-:S05]  /*5d90*/  SEL R43, R26, RZ, !P2 ;  /* 0x000000ff1a2b7207 */ /* 0x000fca0005000000 */
[----:B------:R-:W-:Y:S01]  /*5da0*/  IMAD.X R43, R43, 0x1, R48, P3 ;  /* 0x000000012b2b7824 */ /* 0x000fe200018e0630 */
[----:B------:R-:W-:Y:S06]  /*5db0*/  BRA `(.L_x_166) ;  /* 0xffffffdc00487947 */ /* 0x000fec000383ffff */
.L_x_99:
[----:B------:R-:W-:Y:S01]  /*5dc0*/  BSSY B0, `(.L_x_167) ;  /* 0x0000006000007945 */ /* 0x000fe20003800000 */
[----:B------:R-:W-:Y:S01]  /*5dd0*/  PLOP3.LUT P0, PT, P0, PT, PT, 0x8, 0x80 ;  /* 0x000000000080781c */ /* 0x000fe2000070e170 */
[----:B------:R-:W-:-:S12]  /*5de0*/  IMAD.MOV.U32 R0, RZ, RZ, -0x1 ;  /* 0xffffffffff007424 */ /* 0x000fd800078e00ff */
[----:B------:R-:W-:Y:S05]  /*5df0*/  WARPSYNC.COLLECTIVE R0, `(.L_x_168) ;  /* 0x0000000000087348 */ /* 0x000fea0003c00000 */
[----:B------:R-:W-:Y:S01]  /*5e00*/  VOTE.ANY P0, P0 ;  /* 0x0000000000ff7806 */ /* 0x000fe20000000100 */
[----:B------:R-:W-:-:S12]  /*5e10*/  ENDCOLLECTIVE ;  /* 0x000000000000791b */ /* 0x000fd80003800000 */
.L_x_168:
[----:B------:R-:W-:Y:S05]  /*5e20*/  BSYNC B0 ;  /* 0x0000000000007941 */ /* 0x000fea0003800000 */
.L_x_167:
[----:B------:R-:W-:Y:S05]  /*5e30*/  BRA `(.L_x_169) ;  /* 0xffffffdc00507947 */ /* 0x000fea000383ffff */
.L_x_101:
[----:B------:R-:W-:Y:S01]  /*5e40*/  BSSY B0, `(.L_x_170) ;  /* 0x0000006000007945 */ /* 0x000fe20003800000 */
[----:B------:R-:W-:Y:S01]  /*5e50*/  PLOP3.LUT P0, PT, P0, PT, PT, 0x8, 0x80 ;  /* 0x000000000080781c */ /* 0x000fe2000070e170 */
[----:B------:R-:W-:-:S12]  /*5e60*/  IMAD.MOV.U32 R0, RZ, RZ, -0x1 ;  /* 0xffffffffff007424 */ /* 0x000fd800078e00ff */
[----:B------:R-:W-:Y:S05]  /*5e70*/  WARPSYNC.COLLECTIVE R0, `(.L_x_171) ;  /* 0x0000000000087348 */ /* 0x000fea0003c00000 */
[----:B------:R-:W-:Y:S01]  /*5e80*/  VOTE.ANY P0, P0 ;  /* 0x0000000000ff7806 */ /* 0x000fe20000000100 */
[----:B------:R-:W-:-:S12]  /*5e90*/  ENDCOLLECTIVE ;  /* 0x000000000000791b */ /* 0x000fd80003800000 */
.L_x_171:
[----:B------:R-:W-:Y:S05]  /*5ea0*/  BSYNC B0 ;  /* 0x0000000000007941 */ /* 0x000fea0003800000 */
.L_x_170:
[----:B------:R-:W-:Y:S05]  /*5eb0*/  BRA `(.L_x_172) ;  /* 0xffffffdc00587947 */ /* 0x000fea000383ffff */
.L_x_103:
[----:B------:R-:W-:Y:S01]  /*5ec0*/  BSSY B0, `(.L_x_173) ;  /* 0x0000006000007945 */ /* 0x000fe20003800000 */
[----:B------:R-:W-:Y:S01]  /*5ed0*/  PLOP3.LUT P0, PT, P0, PT, PT, 0x8, 0x80 ;  /* 0x000000000080781c */ /* 0x000fe2000070e170 */
[----:B------:R-:W-:-:S12]  /*5ee0*/  IMAD.MOV.U32 R0, RZ, RZ, -0x1 ;  /* 0xffffffffff007424 */ /* 0x000fd800078e00ff */
[----:B------:R-:W-:Y:S05]  /*5ef0*/  WARPSYNC.COLLECTIVE R0, `(.L_x_174) ;  /* 0x0000000000087348 */ /* 0x000fea0003c00000 */
[----:B------:R-:W-:Y:S01]  /*5f00*/  VOTE.ANY R0, PT, P0 ;  /* 0x0000000000007806 */ /* 0x000fe200000e0100 */
[----:B------:R-:W-:Y:S06]  /*5f10*/  ENDCOLLECTIVE ;  /* 0x000000000000791b */ /* 0x000fec0003800000 */
.L_x_174:
[----:B------:R-:W-:Y:S05]  /*5f20*/  BSYNC B0 ;  /* 0x0000000000007941 */ /* 0x000fea0003800000 */
.L_x_173:
        /* <DEDUP_REMOVED lines=11> */
.L_x_175:
[----:B------:R-:W-:Y:S01]  /*5fe0*/  ISETP.GE.AND P0, PT, R3, R25, PT ;  /* 0x000000190300720c */ /* 0x000fe20003f06270 */
[----:B------:R-:W-:Y:S02]  /*5ff0*/  IMAD.MOV.U32 R27, RZ, RZ, R19 ;  /* 0x000000ffff1b7224 */ /* 0x000fe400078e0013 */
[----:B------:R-:W-:-:S10]  /*6000*/  IMAD.MOV.U32 R46, RZ, RZ, R26 ;  /* 0x000000ffff2e7224 */ /* 0x000fd400078e001a */
[----:B------:R-:W-:Y:S05]  /*6010*/  WARPSYNC.COLLECTIVE R0, `(.L_x_176) ;  /* 0x0000000000087348 */ /* 0x000fea0003c00000 */
[----:B------:R0:W1:Y:S02]  /*6020*/  SHFL.DOWN P3, R26, R27, R24, R25 ;  /* 0x080000181b1a7389 */ /* 0x0000640000060019 */
[----:B01----:R-:W-:Y:S05]  /*6030*/  ENDCOLLECTIVE ;  /* 0x000000000000791b */ /* 0x003fea0003800000 */
.L_x_176:
        /* <DEDUP_REMOVED lines=11> */
.L_x_177:
[----:B------:R-:W-:Y:S01]  /*60f0*/  IMAD.MOV.U32 R27, RZ, RZ, R49 ;  /* 0x000000ffff1b7224 */ /* 0x000fe200078e0031 */
[----:B------:R-:W-:-:S07]  /*6100*/  SEL R19, R26, RZ, !P0 ;  /* 0x000000ff1a137207 */ /* 0x000fce0004000000 */
[----:B------:R-:W-:Y:S05]  /*6110*/  WARPSYNC.COLLECTIVE R0, `(.L_x_178) ;  /* 0x0000000000087348 */ /* 0x000fea0003c00000 */
[----:B------:R0:W1:Y:S02]  /*6120*/  SHFL.DOWN P3, R26, R27, R24, R25 ;  /* 0x080000181b1a7389 */ /* 0x0000640000060019 */
[----:B01----:R-:W-:Y:S05]  /*6130*/  ENDCOLLECTIVE ;  /* 0x000000000000791b */ /* 0x003fea0003800000 */
.L_x_178:
[----:B------:R-:W-:-:S05]  /*6140*/  IADD3 R19, P2, PT, R19, R48, RZ ;  /* 0x0000003013137210 */ /* 0x000fca0007f5e0ff */
[----:B------:R-:W-:Y:S02]  /*6150*/  IMAD.MOV.U32 R27, RZ, RZ, R19 ;  /* 0x000000ffff1b7224 */ /* 0x000fe400078e0013 */
[----:B------:R-:W-:Y:S02]  /*6160*/  IMAD.MOV.U32 R24, RZ, RZ, 0x4 ;  /* 0x00000004ff187424 */ /* 0x000fe400078e00ff */
[----:B------:R-:W-:-:S07]  /*6170*/  IMAD.MOV.U32 R46, RZ, RZ, R26 ;  /* 0x000000ffff2e7224 */ /* 0x000fce00078e001a */
[----:B------:R-:W-:Y:S05]  /*6180*/  WARPSYNC.COLLECTIVE R0, `(.L_x_179) ;  /* 0x0000000000087348 */ /* 0x000fea0003c00000 */
[----:B------:R0:W1:Y:S02]  /*6190*/  SHFL.DOWN P3, R26, R27, R24, R25 ;  /* 0x080000181b1a7389 */ /* 0x0000640000060019 */
[----:B01----:R-:W-:Y:S05]  /*61a0*/  ENDCOLLECTIVE ;  /* 0x000000000000791b */ /* 0x003fea0003800000 */
.L_x_179:
[----:B------:R-:W-:Y:S02]  /*61b0*/  SEL R46, R46, RZ, !P0 ;  /* 0x000000ff2e2e7207 */ /* 0x000fe40004000000 */
[----:B------:R-:W-:-:S03]  /*61c0*/  ISETP.GT.AND P0, PT, R33, R25, PT ;  /* 0x000000192100720c */ /* 0x000fc60003f04270 */
[----:B------:R-:W-:-:S04]  /*61d0*/  IMAD.X R46, R46, 0x1, R49, P2 ;  /* 0x000000012e2e7824 */ /* 0x000fc800010e0631 */
[----:B------:R-:W-:Y:S01]  /*61e0*/  IMAD.MOV.U32 R27, RZ, RZ, R46 ;  /* 0x000000ffff1b7224 */ /* 0x000fe200078e002e */
[----:B------:R-:W-:-:S04]  /*61f0*/  SEL R26, R26, RZ, !P0 ;  /* 0x000000ff1a1a7207 */ /* 0x000fc80004000000 */
[----:B------:R-:W-:-:S13]  /*6200*/  IADD3 R48, P2, PT, R26, R19, RZ ;  /* 0x000000131a307210 */ /* 0x000fda0007f5e0ff */
[----:B------:R-:W-:Y:S05]  /*6210*/  WARPSYNC.COLLECTIVE R0, `(.L_x_180) ;  /* 0x0000000000087348 */ /* 0x000fea0003c00000 */
[----:B------:R0:W1:Y:S02]  /*6220*/  SHFL.DOWN P3, R26, R27, R24, R25 ;  /* 0x080000181b1a7389 */ /* 0x0000640000060019 */
[----:B01----:R-:W-:Y:S05]  /*6230*/  ENDCOLLECTIVE ;  /* 0x000000000000791b */ /* 0x003fea0003800000 */
.L_x_180:
[----:B------:R-:W-:Y:S02]  /*6240*/  IMAD.MOV.U32 R27, RZ, RZ, R48 ;  /* 0x000000ffff1b7224 */ /* 0x000fe400078e0030 */
[----:B------:R-:W-:Y:S02]  /*6250*/  IMAD.MOV.U32 R24, RZ, RZ, 0x8 ;  /* 0x00000008ff187424 */ /* 0x000fe400078e00ff */
[----:B------:R-:W-:-:S07]  /*6260*/  IMAD.MOV.U32 R18, RZ, RZ, R26 ;  /* 0x000000ffff127224 */ /* 0x000fce00078e001a */
[----:B------:R-:W-:Y:S05]  /*6270*/  WARPSYNC.COLLECTIVE R0, `(.L_x_181) ;  /* 0x0000000000087348 */ /* 0x000fea0003c00000 */
[----:B------:R0:W1:Y:S02]  /*6280*/  SHFL.DOWN P3, R26, R27, R24, R25 ;  /* 0x080000181b1a7389 */ /* 0x0000640000060019 */
[----:B01----:R-:W-:Y:S05]  /*6290*/  ENDCOLLECTIVE ;  /* 0x000000000000791b */ /* 0x003fea0003800000 */
.L_x_181:
[----:B------:R-:W-:Y:S01]  /*62a0*/  SEL R49, R18, RZ, !P0 ;  /* 0x000000ff12317207 */ /* 0x000fe20004000000 */
[----:B------:R-:W-:-:S04]  /*62b0*/  VIADD R18, R3, 0x8 ;  /* 0x0000000803127836 */ /* 0x000fc80000000000 */
[----:B------:R-:W-:Y:S01]  /*62c0*/  IMAD.X R49, R49, 0x1, R46, P2 ;  /* 0x0000000131317824 */ /* 0x000fe200010e062e */
[----:B------:R-:W-:-:S03]  /*62d0*/  ISETP.GT.AND P0, PT, R18, R25, PT ;  /* 0x000000191200720c */ /* 0x000fc60003f04270 */
[----:B------:R-:W-:Y:S01]  /*62e0*/  IMAD.MOV.U32 R27, RZ, RZ, R49 ;  /* 0x000000ffff1b7224 */ /* 0x000fe200078e0031 */
[----:B------:R-:W-:-:S09]  /*62f0*/  SEL R19, R26, RZ, !P0 ;  /* 0x000000ff1a137207 */ /* 0x000fd20004000000 */
[----:B------:R-:W-:Y:S05]  /*6300*/  WARPSYNC.COLLECTIVE R0, `(.L_x_182) ;  /* 0x0000000000087348 */ /* 0x000fea0003c00000 */
[----:B------:R0:W1:Y:S02]  /*6310*/  SHFL.DOWN P3, R26, R27, R24, R25 ;  /* 0x080000181b1a7389 */ /* 0x0000640000060019 */
[----:B01----:R-:W-:Y:S05]  /*6320*/  ENDCOLLECTIVE ;  /* 0x000000000000791b */ /* 0x003fea0003800000 */
.L_x_182:
[----:B------:R-:W-:Y:S01]  /*6330*/  IADD3 R19, P2, PT, R19, R48, RZ ;  /* 0x0000003013137210 */ /* 0x000fe20007f5e0ff */
[----:B------:R-:W-:-:S04]  /*6340*/  VIADD R48, R3, 0x10 ;  /* 0x0000001003307836 */ /* 0x000fc80000000000 */
[----:B------:R-:W-:Y:S02]  /*6350*/  IMAD.MOV.U32 R27, RZ, RZ, R19 ;  /* 0x000000ffff1b7224 */ /* 0x000fe400078e0013 */
[----:B------:R-:W-:Y:S02]  /*6360*/  IMAD.MOV.U32 R24, RZ, RZ, 0x10 ;  /* 0x00000010ff187424 */ /* 0x000fe400078e00ff */
[----:B------:R-:W-:-:S07]  /*6370*/  IMAD.MOV.U32 R18, RZ, RZ, R26 ;  /* 0x000000ffff127224 */ /* 0x000fce00078e001a */
[----:B------:R-:W-:Y:S05]  /*6380*/  WARPSYNC.COLLECTIVE R0, `(.L_x_183) ;  /* 0x0000000000087348 */ /* 0x000fea0003c00000 */
[----:B------:R0:W1:Y:S02]  /*6390*/  SHFL.DOWN P3, R26, R27, R24, R25 ;  /* 0x080000181b1a7389 */ /* 0x0000640000060019 */
[----:B01----:R-:W-:Y:S05]  /*63a0*/  ENDCOLLECTIVE ;  /* 0x000000000000791b */ /* 0x003fea0003800000 */
.L_x_183:
        /* <DEDUP_REMOVED lines=8> */
.L_x_184:
[----:B------:R-:W-:Y:S02]  /*6430*/  SEL R18, R18, RZ, !P0 ;  /* 0x000000ff12127207 */ /* 0x000fe40004000000 */
[----:B------:R-:W-:Y:S02]  /*6440*/  SEL R26, R26, RZ, !P0 ;  /* 0x000000ff1a1a7207 */ /* 0x000fe40004000000 */
[----:B------:R-:W-:Y:S02]  /*6450*/  ISETP.NE.U32.AND P0, PT, R16, 0x65, PT ;  /* 0x000000651000780c */ /* 0x000fe40003f05070 */
[----:B------:R-:W-:Y:S02]  /*6460*/  IADD3 R34, P3, P2, R18, R19, R34 ;  /* 0x0000001312227210 */ /* 0x000fe40007a7e022 */
[----:B------:R-:W-:Y:S02]  /*6470*/  ISETP.NE.AND.EX P0, PT, R17, RZ, PT, P0 ;  /* 0x000000ff1100720c */ /* 0x000fe40003f05300 */
[----:B------:R-:W-:-:S11]  /*6480*/  IADD3.X R43, PT, PT, R26, R46, R43, P3, P2 ;  /* 0x0000002e1a2b7210 */ /* 0x000fd60001fe442b */
[----:B------:R-:W-:Y:S05]  /*6490*/  WARPSYNC.COLLECTIVE R0, `(.L_x_185) ;  /* 0x0000000000087348 */ /* 0x000fea0003c00000 */
[----:B------:R-:W-:Y:S01]  /*64a0*/  VOTE.ALL P0, P0 ;  /* 0x0000000000ff7806 */ /* 0x000fe20000000000 */
[----:B------:R-:W-:-:S12]  /*64b0*/  ENDCOLLECTIVE ;  /* 0x000000000000791b */ /* 0x000fd80003800000 */
.L_x_185:
[----:B------:R-:W-:Y:S05]  /*64c0*/  BRA `(.L_x_186) ;  /* 0xffffffd800a47947 */ /* 0x000fea000383ffff */
.L_x_187:
        /* <DEDUP_REMOVED lines=11> */
.L_x_702:


//--------------------- .text._ZN3cub18CUB_300001_SM_10006detail4scan20DeviceScanInitKernelINS0_13ScanTileStateIyLb1EEEEEvT_i --------------------------
	.section	.text._ZN3cub18CUB_300001_SM_10006detail4scan20DeviceScanInitKernelINS0_13ScanTileStateIyLb1EEEEEvT_i,"ax",@progbits
	.align	128
        .global         _ZN3cub18CUB_300001_SM_10006detail4scan20DeviceScanInitKernelINS0_13ScanTileStateIyLb1EEEEEvT_i
        .type           _ZN3cub18CUB_300001_SM_10006detail4scan20DeviceScanInitKernelINS0_13ScanTileStateIyLb1EEEEEvT_i,@function
        .size           _ZN3cub18CUB_300001_SM_10006detail4scan20DeviceScanInitKernelINS0_13ScanTileStateIyLb1EEEEEvT_i,(.L_x_703 - _ZN3cub18CUB_300001_SM_10006detail4scan20DeviceScanInitKernelINS0_13ScanTileStateIyLb1EEEEEvT_i)
        .other          _ZN3cub18CUB_300001_SM_10006detail4scan20DeviceScanInitKernelINS0_13ScanTileStateIyLb1EEEEEvT_i,@"STO_CUDA_ENTRY STV_DEFAULT"
_ZN3cub18CUB_300001_SM_10006detail4scan20DeviceScanInitKernelINS0_13ScanTileStateIyLb1EEEEEvT_i:
.text._ZN3cub18CUB_300001_SM_10006detail4scan20DeviceScanInitKernelINS0_13ScanTileStateIyLb1EEEEEvT_i:
[----:B------:R-:W-:Y:S01]  /*0000*/  LDC R1, c[0x0][0x37c] ;  /* 0x0000df00ff017b82 */ /* 0x000fe20000000800 */
[----:B------:R-:W0:Y:S07]  /*0010*/  S2R R0, SR_TID.X ;  /* 0x0000000000007919 */ /* 0x000e2e0000002100 */
[----:B------:R-:W1:Y:S01]  /*0020*/  S2UR UR6, SR_CTAID.X ;  /* 0x00000000000679c3 */ /* 0x000e620000002500 */
[----:B------:R-:W2:Y:S01]  /*0030*/  LDCU UR4, c[0x0][0x388] ;  /* 0x00007100ff0477ac */ /* 0x000ea20008000800 */
[----:B------:R-:W-:-:S06]  /*0040*/  CS2R R6, SRZ ;  /* 0x0000000000067805 */ /* 0x000fcc000001ff00 */
[----:B------:R-:W1:Y:S01]  /*0050*/  LDC R5, c[0x0][0x360] ;  /* 0x0000d800ff057b82 */ /* 0x000e620000000800 */
[----:B0-----:R-:W-:Y:S01]  /*0060*/  ISETP.GT.U32.AND P0, PT, R0, 0x1f, PT ;  /* 0x0000001f0000780c */ /* 0x001fe20003f04070 */
[----:B-1----:R-:W-:-:S03]  /*0070*/  IMAD R5, R5, UR6, R0 ;  /* 0x0000000605057c24 */ /* 0x002fc6000f8e0200 */
[----:B------:R-:W-:Y:S02]  /*0080*/  ISETP.NE.OR P0, PT, RZ, UR6, P0 ;  /* 0x00000006ff007c0c */ /* 0x000fe40008705670 */
[----:B--2---:R-:W-:Y:S01]  /*0090*/  ISETP.GE.AND P1, PT, R5, UR4, PT ;  /* 0x0000000405007c0c */ /* 0x004fe2000bf26270 */
[----:B------:R-:W0:-:S12]  /*00a0*/  LDCU.64 UR4, c[0x0][0x358] ;  /* 0x00006b00ff0477ac */ /* 0x000e180008000a00 */
[----:B------:R-:W1:Y:S01]  /*00b0*/  @!P1 LDC.64 R2, c[0x0][0x380] ;  /* 0x0000e000ff029b82 */ /* 0x000e620000000a00 */
[----:B------:R-:W-:Y:S02]  /*00c0*/  @!P1 IMAD.MOV.U32 R4, RZ, RZ, 0x63 ;  /* 0x00000063ff049424 */ /* 0x000fe400078e00ff */
[----:B-1----:R-:W-:Y:S01]  /*00d0*/  @!P1 IMAD.WIDE R2, R5, 0x10, R2 ;  /* 0x0000001005029825 */ /* 0x002fe200078e0202 */
[----:B------:R-:W-:-:S05]  /*00e0*/  @!P1 MOV R5, 0x0 ;  /* 0x0000000000059802 */ /* 0x000fca0000000f00 */
[----:B0-----:R0:W-:Y:S01]  /*00f0*/  @!P1 STG.E.128 desc[UR4][R2.64+0x200], R4 ;  /* 0x0002000402009986 */ /* 0x0011e2000c101d04 */
[----:B------:R-:W-:Y:S05]  /*0100*/  @P0 EXIT ;  /* 0x000000000000094d */ /* 0x000fea0003800000 */
[----:B0-----:R-:W0:Y:S02]  /*0110*/  LDC.64 R2, c[0x0][0x380] ;  /* 0x0000e000ff027b82 */ /* 0x001e240000000a00 */
[----:B0-----:R-:W-:-:S05]  /*0120*/  IMAD.WIDE.U32 R2, R0, 0x10, R2 ;  /* 0x0000001000027825 */ /* 0x001fca00078e0002 */
[----:B------:R-:W-:Y:S01]  /*0130*/  STG.E.128 desc[UR4][R2.64], RZ ;  /* 0x000000ff02007986 */ /* 0x000fe2000c101d04 */
[----:B------:R-:W-:Y:S05]  /*0140*/  EXIT ;  /* 0x000000000000794d */ /* 0x000fea0003800000 */
.L_x_188:
        /* <DEDUP_REMOVED lines=11> */
.L_x_703:


//--------------------- .text._ZN3cub18CUB_300001_SM_10006detail4scan23DeviceCompactInitKernelINS0_13ScanTileStateIiLb1EEEPyEEvT_iT0_ --------------------------
	.section	.text._ZN3cub18CUB_300001_SM_10006detail4scan23DeviceCompactInitKernelINS0_13ScanTileStateIiLb1EEEPyEEvT_iT0_,"ax",@progbits
	.align	128
        .global         _ZN3cub18CUB_300001_SM_10006detail4scan23DeviceCompactInitKernelINS0_13ScanTileStateIiLb1EEEPyEEvT_iT0_
        .type           _ZN3cub18CUB_300001_SM_10006detail4scan23DeviceCompactInitKernelINS0_13ScanTileStateIiLb1EEEPyEEvT_iT0_,@function
        .size           _ZN3cub18CUB_300001_SM_10006detail4scan23DeviceCompactInitKernelINS0_13ScanTileStateIiLb1EEEPyEEvT_iT0_,(.L_x_704 - _ZN3cub18CUB_300001_SM_10006detail4scan23DeviceCompactInitKernelINS0_13ScanTileStateIiLb1EEEPyEEvT_iT0_)
        .other          _ZN3cub18CUB_300001_SM_10006detail4scan23DeviceCompactInitKernelINS0_13ScanTileStateIiLb1EEEPyEEvT_iT0_,@"STO_CUDA_ENTRY STV_DEFAULT"
_ZN3cub18CUB_300001_SM_10006detail4scan23DeviceCompactInitKernelINS0_13ScanTileStateIiLb1EEEPyEEvT_iT0_:
.text._ZN3cub18CUB_300001_SM_10006detail4scan23DeviceCompactInitKernelINS0_13ScanTileStateIiLb1EEEPyEEvT_iT0_:
[----:B------:R-:W-:Y:S01]  /*0000*/  LDC R1, c[0x0][0x37c] ;  /* 0x0000df00ff017b82 */ /* 0x000fe20000000800 */
[----:B------:R-:W0:Y:S07]  /*0010*/  S2R R0, SR_TID.X ;  /* 0x0000000000007919 */ /* 0x000e2e0000002100 */
[----:B------:R-:W1:Y:S01]  /*0020*/  S2UR UR6, SR_CTAID.X ;  /* 0x00000000000679c3 */ /* 0x000e620000002500 */
[----:B------:R-:W2:Y:S07]  /*0030*/  LDCU UR4, c[0x0][0x388] ;  /* 0x00007100ff0477ac */ /* 0x000eae0008000800 */
[----:B------:R-:W1:Y:S01]  /*0040*/  LDC R7, c[0x0][0x360] ;  /* 0x0000d800ff077b82 */ /* 0x000e620000000800 */
[C---:B0-----:R-:W-:Y:S01]  /*0050*/  ISETP.GT.U32.AND P0, PT, R0.reuse, 0x1f, PT ;  /* 0x0000001f0000780c */ /* 0x041fe20003f04070 */
[----:B-1----:R-:W-:Y:S01]  /*0060*/  IMAD R7, R7, UR6, R0 ;  /* 0x0000000607077c24 */ /* 0x002fe2000f8e0200 */
[----:B------:R-:W-:-:S02]  /*0070*/  LOP3.LUT P2, RZ, R0, UR6, RZ, 0xfc, !PT ;  /* 0x0000000600ff7c12 */ /* 0x000fc4000f84fcff */
[----:B------:R-:W-:Y:S02]  /*0080*/  ISETP.NE.OR P0, PT, RZ, UR6, P0 ;  /* 0x00000006ff007c0c */ /* 0x000fe40008705670 */
[----:B--2---:R-:W-:Y:S01]  /*0090*/  ISETP.GE.AND P1, PT, R7, UR4, PT ;  /* 0x0000000407007c0c */ /* 0x004fe2000bf26270 */
[----:B------:R-:W0:Y:S10]  /*00a0*/  LDCU.64 UR4, c[0x0][0x358] ;  /* 0x00006b00ff0477ac */ /* 0x000e340008000a00 */
[----:B------:R-:W1:Y:S02]  /*00b0*/  @!P0 LDC.64 R4, c[0x0][0x380] ;  /* 0x0000e000ff048b82 */ /* 0x000e640000000a00 */
[----:B------:R-:W-:-:S06]  /*00c0*/  @!P1 MOV R6, 0x63 ;  /* 0x0000006300069802 */ /* 0x000fcc0000000f00 */
[----:B------:R-:W2:Y:S01]  /*00d0*/  @!P1 LDC.64 R2, c[0x0][0x380] ;  /* 0x0000e000ff029b82 */ /* 0x000ea20000000a00 */
[----:B-1----:R-:W-:-:S04]  /*00e0*/  @!P0 IMAD.WIDE.U32 R4, R0, 0x8, R4 ;  /* 0x0000000800048825 */ /* 0x002fc800078e0004 */
[----:B--2---:R-:W-:-:S04]  /*00f0*/  @!P1 IMAD.WIDE R2, R7, 0x8, R2 ;  /* 0x0000000807029825 */ /* 0x004fc800078e0202 */
[----:B------:R-:W-:-:S05]  /*0100*/  IMAD.MOV.U32 R7, RZ, RZ, RZ ;  /* 0x000000ffff077224 */ /* 0x000fca00078e00ff */
[----:B0-----:R0:W-:Y:S04]  /*0110*/  @!P1 STG.E.64 desc[UR4][R2.64+0x100], R6 ;  /* 0x0001000602009986 */ /* 0x0011e8000c101b04 */
[----:B------:R0:W-:Y:S01]  /*0120*/  @!P0 STG.E.64 desc[UR4][R4.64], RZ ;  /* 0x000000ff04008986 */ /* 0x0001e2000c101b04 */
[----:B------:R-:W-:Y:S05]  /*0130*/  @P2 EXIT ;  /* 0x000000000000294d */ /* 0x000fea0003800000 */
[----:B0-----:R-:W0:Y:S02]  /*0140*/  LDC.64 R2, c[0x0][0x390] ;  /* 0x0000e400ff027b82 */ /* 0x001e240000000a00 */
[----:B0-----:R-:W-:Y:S01]  /*0150*/  STG.E.64 desc[UR4][R2.64], RZ ;  /* 0x000000ff02007986 */ /* 0x001fe2000c101b04 */
[----:B------:R-:W-:Y:S05]  /*0160*/  EXIT ;  /* 0x000000000000794d */ /* 0x000fea0003800000 */
.L_x_189:
        /* <DEDUP_REMOVED lines=9> */
.L_x_704:


//--------------------- .text._ZN3cub18CUB_300001_SM_10006detail6select23DeviceSelectSweepKernelINS2_10policy_hubIyNS0_8NullTypeEiLb0ELNS0_10SelectImplE0EE10Policy1000EPyPS5_S9_S9_NS0_13ScanTileStateIiLb1EEES5_N4cuda3std3__48equal_toIvEEiNS2_19streaming_context_tIlLb1EEELS6_0EEEvT0_T1_T2_T3_T4_T5_T6_T7_iT8_NS1_7vsmem_tE --------------------------
	.section	.text._ZN3cub18CUB_300001_SM_10006detail6select23DeviceSelectSweepKernelINS2_10policy_hubIyNS0_8NullTypeEiLb0ELNS0_10SelectImplE0EE10Policy1000EPyPS5_S9_S9_NS0_13ScanTileStateIiLb1EEES5_N4cuda3std3__48equal_toIvEEiNS2_19streaming_context_tIlLb1EEELS6_0EEEvT0_T1_T2_T3_T4_T5_T6_T7_iT8_NS1_7vsmem_tE,"ax",@progbits
	.align	128
        .global         _ZN3cub18CUB_300001_SM_10006detail6select23DeviceSelectSweepKernelINS2_10policy_hubIyNS0_8NullTypeEiLb0ELNS0_10SelectImplE0EE10Policy1000EPyPS5_S9_S9_NS0_13ScanTileStateIiLb1EEES5_N4cuda3std3__48equal_toIvEEiNS2_19streaming_context_tIlLb1EEELS6_0EEEvT0_T1_T2_T3_T4_T5_T6_T7_iT8_NS1_7vsmem_tE
        .type           _ZN3cub18CUB_300001_SM_10006detail6select23DeviceSelectSweepKernelINS2_10policy_hubIyNS0_8NullTypeEiLb0ELNS0_10SelectImplE0EE10Policy1000EPyPS5_S9_S9_NS0_13ScanTileStateIiLb1EEES5_N4cuda3std3__48equal_toIvEEiNS2_19streaming_context_tIlLb1EEELS6_0EEEvT0_T1_T2_T3_T4_T5_T6_T7_iT8_NS1_7vsmem_tE,@function
        .size           _ZN3cub18CUB_300001_SM_10006detail6select23DeviceSelectSweepKernelINS2_10policy_hubIyNS0_8NullTypeEiLb0ELNS0_10SelectImplE0EE10Policy1000EPyPS5_S9_S9_NS0_13ScanTileStateIiLb1EEES5_N4cuda3std3__48equal_toIvEEiNS2_19streaming_context_tIlLb1EEELS6_0EEEvT0_T1_T2_T3_T4_T5_T6_T7_iT8_NS1_7vsmem_tE,(.L_x_705 - _ZN3cub18CUB_300001_SM_10006detail6select23DeviceSelectSweepKernelINS2_10policy_hubIyNS0_8NullTypeEiLb0ELNS0_10SelectImplE0EE10Policy1000EPyPS5_S9_S9_NS0_13ScanTileStateIiLb1EEES5_N4cuda3std3__48equal_toIvEEiNS2_19streaming_context_tIlLb1EEELS6_0EEEvT0_T1_T2_T3_T4_T5_T6_T7_iT8_NS1_7vsmem_tE)
        .other          _ZN3cub18CUB_300001_SM_10006detail6select23DeviceSelectSweepKernelINS2_10policy_hubIyNS0_8NullTypeEiLb0ELNS0_10SelectImplE0EE10Policy1000EPyPS5_S9_S9_NS0_13ScanTileStateIiLb1EEES5_N4cuda3std3__48equal_toIvEEiNS2_19streaming_context_tIlLb1EEELS6_0EEEvT0_T1_T2_T3_T4_T5_T6_T7_iT8_NS1_7vsmem_tE,@"STO_CUDA_ENTRY STV_DEFAULT"
_ZN3cub18CUB_300001_SM_10006detail6select23DeviceSelectSweepKernelINS2_10policy_hubIyNS0_8NullTypeEiLb0ELNS0_10SelectImplE0EE10Policy1000EPyPS5_S9_S9_NS0_13ScanTileStateIiLb1EEES5_N4cuda3std3__48equal_toIvEEiNS2_19streaming_context_tIlLb1EEELS6_0EEEvT0_T1_T2_T3_T4_T5_T6_T7_iT8_NS1_7vsmem_tE:
.text._ZN3cub18CUB_300001_SM_10006detail6select23DeviceSelectSweepKernelINS2_10policy_hubIyNS0_8NullTypeEiLb0ELNS0_10SelectImplE0EE10Policy1000EPyPS5_S9_S9_NS0_13ScanTileStateIiLb1EEES5_N4cuda3std3__48equal_toIvEEiNS2_19streaming_context_tIlLb1EEELS6_0EEEvT0_T1_T2_T3_T4_T5_T6_T7_iT8_NS1_7vsmem_tE:
[----:B------:R-:W-:Y:S01]  /*0000*/  LDC R1, c[0x0][0x37c] ;  /* 0x0000df00ff017b82 */ /* 0x000fe20000000800 */
[----:B------:R-:W0:Y:S07]  /*0010*/  S2R R0, SR_CTAID.Y ;  /* 0x0000000000007919 */ /* 0x000e2e0000002600 */
[----:B------:R-:W0:Y:S01]  /*0020*/  S2UR UR5, SR_CTAID.X ;  /* 0x00000000000579c3 */ /* 0x000e220000002500 */
[----:B------:R-:W1:Y:S01]  /*0030*/  LDCU UR4, c[0x0][0x3b0] ;  /* 0x00007600ff0477ac */ /* 0x000e620008000800 */
[----:B------:R-:W2:Y:S06]  /*0040*/  LDCU.64 UR8, c[0x0][0x358] ;  /* 0x00006b00ff0877ac */ /* 0x000eac0008000a00 */
[----:B------:R-:W0:Y:S01]  /*0050*/  LDC R47, c[0x0][0x374] ;  /* 0x0000dd00ff2f7b82 */ /* 0x000e220000000800 */
[----:B-1----:R-:W-:Y:S01]  /*0060*/  UIADD3 UR4, UPT, UPT, UR4, -0x1, URZ ;  /* 0xffffffff04047890 */ /* 0x002fe2000fffe0ff */
[----:B0-----:R-:W-:-:S04]  /*0070*/  IMAD R47, R47, UR5, R0 ;  /* 0x000000052f2f7c24 */ /* 0x001fc8000f8e0200 */
[C---:B------:R-:W-:Y:S01]  /*0080*/  IMAD R31, R47.reuse, 0x1080, RZ ;  /* 0x000010802f1f7824 */ /* 0x040fe200078e02ff */
[----:B------:R-:W-:-:S13]  /*0090*/  ISETP.GE.AND P0, PT, R47, UR4, PT ;  /* 0x000000042f007c0c */ /* 0x000fda000bf06270 */
[----:B--2---:R-:W-:Y:S05]  /*00a0*/  @P0 BRA `(.L_x_190) ;  /* 0x00000048006c0947 */ /* 0x004fea0003800000 */
[----:B------:R-:W-:-:S13]  /*00b0*/  ISETP.NE.AND P0, PT, R47, RZ, PT ;  /* 0x000000ff2f00720c */ /* 0x000fda0003f05270 */
[----:B------:R-:W-:Y:S05]  /*00c0*/  @P0 BRA `(.L_x_191) ;  /* 0x00000020000c0947 */ /* 0x000fea0003800000 */
[----:B------:R-:W0:Y:S01]  /*00d0*/  S2R R0, SR_TID.X ;  /* 0x0000000000007919 */ /* 0x000e220000002100 */
[----:B------:R-:W1:Y:S01]  /*00e0*/  LDC.64 R4, c[0x0][0x3c8] ;  /* 0x0000f200ff047b82 */ /* 0x000e620000000a00 */
[----:B------:R-:W2:Y:S01]  /*00f0*/  LDCU.U8 UR4, c[0x0][0x3b8] ;  /* 0x00007700ff0477ac */ /* 0x000ea20008000000 */
[----:B------:R-:W3:Y:S01]  /*0100*/  LDCU.64 UR6, c[0x0][0x380] ;  /* 0x00007000ff0677ac */ /* 0x000ee20008000a00 */
[----:B--2---:R-:W-:-:S04]  /*0110*/  ISETP.NE.AND P0, PT, RZ, UR4, PT ;  /* 0x00000004ff007c0c */ /* 0x004fc8000bf05270 */
[----:B-1----:R-:W-:Y:S02]  /*0120*/  SEL R6, R5, RZ, !P0 ;  /* 0x000000ff05067207 */ /* 0x002fe40004000000 */
[C---:B0-----:R-:W-:Y:S02]  /*0130*/  LOP3.LUT R2, R0.reuse, 0x1f, RZ, 0xc0, !PT ;  /* 0x0000001f00027812 */ /* 0x041fe400078ec0ff */
[----:B------:R-:W-:-:S05]  /*0140*/  LOP3.LUT R3, R0, 0x3e0, RZ, 0xc0, !PT ;  /* 0x000003e000037812 */ /* 0x000fca00078ec0ff */
[----:B------:R-:W-:Y:S01]  /*0150*/  IMAD R2, R3, 0xb, R2 ;  /* 0x0000000b03027824 */ /* 0x000fe200078e0202 */
[----:B------:R-:W-:-:S04]  /*0160*/  SEL R3, R4, RZ, !P0 ;  /* 0x000000ff04037207 */ /* 0x000fc80004000000 */
[----:B------:R-:W-:-:S04]  /*0170*/  IADD3 R31, P1, P2, R2, R3, R31 ;  /* 0x00000003021f7210 */ /* 0x000fc80007a3e01f */
[----:B------:R-:W-:Y:S02]  /*0180*/  IADD3.X R6, PT, PT, RZ, R6, RZ, P1, P2 ;  /* 0x00000006ff067210 */ /* 0x000fe40000fe44ff */
[----:B---3--:R-:W-:-:S04]  /*0190*/  LEA R2, P1, R31, UR6, 0x3 ;  /* 0x000000061f027c11 */ /* 0x008fc8000f8218ff */
[----:B------:R-:W-:-:S05]  /*01a0*/  LEA.HI.X R3, R31, UR7, R6, 0x3, P1 ;  /* 0x000000071f037c11 */ /* 0x000fca00088f1c06 */
        /* <DEDUP_REMOVED lines=15> */
[----:B------:R-:W-:Y:S01]  /*02a0*/  BSSY.RECONVERGENT B0, `(.L_x_192) ;  /* 0x0000034000007945 */ /* 0x000fe20003800200 */
[----:B0-----:R-:W-:Y:S01]  /*02b0*/  ULEA UR4, UR5, UR4, 0x18 ;  /* 0x0000000405047291 */ /* 0x001fe2000f8ec0ff */
[----:B-1----:R-:W-:-:S05]  /*02c0*/  IMAD R16, R12, 0x160, R13 ;  /* 0x000001600c107824 */ /* 0x002fca00078e020d */
[----:B------:R-:W-:-:S05]  /*02d0*/  LEA R33, R16, UR4, 0x3 ;  /* 0x0000000410217c11 */ /* 0x000fca000f8e18ff */
[----:B--2---:R0:W-:Y:S04]  /*02e0*/  STS.64 [R33], R6 ;  /* 0x0000000621007388 */ /* 0x0041e80000000a00 */
[----:B---3--:R1:W-:Y:S04]  /*02f0*/  STS.64 [R33+0x100], R8 ;  /* 0x0001000821007388 */ /* 0x0083e80000000a00 */
[----:B----4-:R1:W-:Y:S01]  /*0300*/  STS.64 [R33+0x200], R10 ;  /* 0x0002000a21007388 */ /* 0x0103e20000000a00 */
[----:B0-----:R-:W-:-:S03]  /*0310*/  IMAD R6, R13, 0x50, R33 ;  /* 0x000000500d067824 */ /* 0x001fc600078e0221 */
        /* <DEDUP_REMOVED lines=9> */
[----:B------:R1:W0:Y:S04]  /*03b0*/  LDS.64 R2, [R6] ;  /* 0x0000000006027984 */ /* 0x0002280000000a00 */
        /* <DEDUP_REMOVED lines=10> */
[----:B------:R-:W-:Y:S05]  /*0460*/  @!P0 BRA `(.L_x_193) ;  /* 0x00000000002c8947 */ /* 0x000fea0003800000 */
[----:B------:R-:W-:Y:S01]  /*0470*/  BAR.SYNC.DEFER_BLOCKING 0x0 ;  /* 0x0000000000007b1d */ /* 0x000fe20000010000 */
[C---:B------:R-:W-:Y:S02]  /*0480*/  ISETP.NE.AND P1, PT, R0.reuse, RZ, PT ;  /* 0x000000ff0000720c */ /* 0x040fe40003f25270 */
[----:B------:R-:W-:Y:S02]  /*0490*/  LEA R41, R0, UR4, 0x3 ;  /* 0x0000000400297c11 */ /* 0x000fe4000f8e18ff */
[----:B------:R-:W-:-:S03]  /*04a0*/  PLOP3.LUT P0, PT, PT, PT, PT, 0x80, 0x8 ;  /* 0x000000000008781c */ /* 0x000fc60003f0f070 */
[----:B0-----:R0:W-:Y:S01]  /*04b0*/  STS.64 [R41+0xc50], R34 ;  /* 0x000c502229007388 */ /* 0x0011e20000000a00 */
[----:B------:R-:W-:Y:S06]  /*04c0*/  BAR.SYNC.DEFER_BLOCKING 0x0 ;  /* 0x0000000000007b1d */ /* 0x000fec0000010000 */
[----:B------:R-:W-:Y:S05]  /*04d0*/  @!P1 BRA `(.L_x_194) ;  /* 0x0000000000409947 */ /* 0x000fea0003800000 */
[----:B------:R-:W5:Y:S02]  /*04e0*/  LDS.64 R4, [R41+0xc48] ;  /* 0x000c480029047984 */ /* 0x000f640000000a00 */
[----:B-----5:R-:W-:-:S04]  /*04f0*/  ISETP.NE.U32.AND P0, PT, R4, R2, PT ;  /* 0x000000020400720c */ /* 0x020fc80003f05070 */
[----:B------:R-:W-:Y:S01]  /*0500*/  ISETP.NE.AND.EX P0, PT, R5, R3, PT, P0 ;  /* 0x000000030500720c */ /* 0x000fe20003f05300 */
[----:B------:R-:W-:-:S12]  /*0510*/  BRA `(.L_x_194) ;  /* 0x0000000000307947 */ /* 0x000fd80003800000 */
.L_x_193:
[----:B------:R-:W-:-:S13]  /*0520*/  ISETP.NE.AND P0, PT, R0, RZ, PT ;  /* 0x000000ff0000720c */ /* 0x000fda0003f05270 */
[----:B-1----:R-:W-:-:S04]  /*0530*/  @!P0 LEA R6, P1, R4, UR6, 0x3 ;  /* 0x0000000604068c11 */ /* 0x002fc8000f8218ff */
[----:B------:R-:W-:-:S05]  /*0540*/  @!P0 LEA.HI.X R7, R4, UR7, R5, 0x3, P1 ;  /* 0x0000000704078c11 */ /* 0x000fca00088f1c05 */
[----:B------:R1:W5:Y:S01]  /*0550*/  @!P0 LDG.E.64 R4, desc[UR8][R6.64+-0x8] ;  /* 0xfffff80806048981 */ /* 0x000362000c1e1b00 */
[C---:B------:R-:W-:Y:S01]  /*0560*/  LEA R41, R0.reuse, UR4, 0x3 ;  /* 0x0000000400297c11 */ /* 0x040fe2000f8e18ff */
[----:B------:R-:W-:Y:S01]  /*0570*/  BAR.SYNC.DEFER_BLOCKING 0x0 ;  /* 0x0000000000007b1d */ /* 0x000fe20000010000 */
[----:B------:R-:W-:-:S05]  /*0580*/  ISETP.NE.AND P0, PT, R0, RZ, PT ;  /* 0x000000ff0000720c */ /* 0x000fca0003f05270 */
[----:B0-----:R-:W-:Y:S02]  /*0590*/  STS.64 [R41+0xc50], R34 ;  /* 0x000c502229007388 */ /* 0x001fe40000000a00 */
[----:B------:R-:W-:Y:S06]  /*05a0*/  BAR.SYNC.DEFER_BLOCKING 0x0 ;  /* 0x0000000000007b1d */ /* 0x000fec0000010000 */
[----:B-----5:R-:W0:Y:S02]  /*05b0*/  @P0 LDS.64 R4, [R41+0xc48] ;  /* 0x000c480029040984 */ /* 0x020e240000000a00 */
[----:B0-----:R-:W-:-:S04]  /*05c0*/  ISETP.NE.U32.AND P0, PT, R4, R2, PT ;  /* 0x000000020400720c */ /* 0x001fc80003f05070 */
[----:B-1----:R-:W-:-:S13]  /*05d0*/  ISETP.NE.AND.EX P0, PT, R5, R3, PT, P0 ;  /* 0x000000030500720c */ /* 0x002fda0003f05300 */
.L_x_194:
[----:B------:R-:W-:Y:S05]  /*05e0*/  BSYNC.RECONVERGENT B0 ;  /* 0x0000000000007941 */ /* 0x000fea0003800200 */
.L_x_192:
[----:B--2---:R-:W-:Y:S01]  /*05f0*/  ISETP.NE.U32.AND P1, PT, R2, R16, PT ;  /* 0x000000100200720c */ /* 0x004fe20003f25070 */
[----:B------:R-:W-:Y:S01]  /*0600*/  BAR.SYNC.DEFER_BLOCKING 0x0 ;  /* 0x0000000000007b1d */ /* 0x000fe20000010000 */
[----:B---3--:R-:W-:Y:S02]  /*0610*/  ISETP.NE.U32.AND P2, PT, R16, R18, PT ;  /* 0x000000121000720c */ /* 0x008fe40003f45070 */
[----:B------:R-:W-:Y:S02]  /*0620*/  ISETP.NE.AND.EX P1, PT, R3, R17, PT, P1 ;  /* 0x000000110300720c */ /* 0x000fe40003f25310 */
[----:B------:R-:W-:Y:S01]  /*0630*/  ISETP.NE.AND.EX P2, PT, R17, R19, PT, P2 ;  /* 0x000000131100720c */ /* 0x000fe20003f45320 */
[----:B------:R-:W2:Y:S01]  /*0640*/  LDCU.U8 UR6, c[0x0][0x3b8] ;  /* 0x00007700ff0677ac */ /* 0x000ea20008000000 */
[----:B------:R-:W-:Y:S02]  /*0650*/  SEL R48, RZ, 0x1, !P0 ;  /* 0x00000001ff307807 */ /* 0x000fe40004000000 */
[----:B----4-:R-:W-:-:S02]  /*0660*/  ISETP.NE.U32.AND P3, PT, R18, R20, PT ;  /* 0x000000141200720c */ /* 0x010fc40003f65070 */
[----:B------:R-:W-:Y:S01]  /*0670*/  ISETP.NE.AND P6, PT, R12, 0x6, PT ;  /* 0x000000060c00780c */ /* 0x000fe20003fc5270 */
[----:B------:R-:W-:Y:S01]  /*0680*/  VIADD R46, R48, 0x1 ;  /* 0x00000001302e7836 */ /* 0x000fe20000000000 */
[C---:B------:R-:W-:Y:S02]  /*0690*/  ISETP.NE.AND P5, PT, R12.reuse, 0x7, PT ;  /* 0x000000070c00780c */ /* 0x040fe40003fa5270 */
[----:B------:R-:W-:Y:S01]  /*06a0*/  ISETP.NE.AND P4, PT, R12, 0x8, PT ;  /* 0x000000080c00780c */ /* 0x000fe20003f85270 */
[----:B------:R-:W-:Y:S01]  /*06b0*/  @!P1 IMAD.MOV R46, RZ, RZ, R48 ;  /* 0x000000ffff2e9224 */ /* 0x000fe200078e0230 */
[----:B------:R-:W-:Y:S02]  /*06c0*/  ISETP.NE.AND.EX P1, PT, R19, R21, PT, P3 ;  /* 0x000000151300720c */ /* 0x000fe40003f25330 */
[----:B------:R-:W-:Y:S01]  /*06d0*/  ISETP.NE.U32.AND P3, PT, R20, R22, PT ;  /* 0x000000161400720c */ /* 0x000fe20003f65070 */
[----:B------:R-:W-:Y:S02]  /*06e0*/  VIADD R44, R46, 0x1 ;  /* 0x000000012e2c7836 */ /* 0x000fe40000000000 */
[----:B------:R-:W-:Y:S01]  /*06f0*/  @!P2 IMAD.MOV R44, RZ, RZ, R46 ;  /* 0x000000ffff2ca224 */ /* 0x000fe200078e022e */
[----:B------:R-:W-:-:S02]  /*0700*/  ISETP.NE.AND.EX P2, PT, R21, R23, PT, P3 ;  /* 0x000000171500720c */ /* 0x000fc40003f45330 */
[----:B------:R-:W-:Y:S01]  /*0710*/  ISETP.NE.U32.AND P3, PT, R22, R24, PT ;  /* 0x000000181600720c */ /* 0x000fe20003f65070 */
[----:B------:R-:W-:-:S04]  /*0720*/  VIADD R42, R44, 0x1 ;  /* 0x000000012c2a7836 */ /* 0x000fc80000000000 */
[----:B------:R-:W-:Y:S01]  /*0730*/  @!P1 IMAD.MOV R42, RZ, RZ, R44 ;  /* 0x000000ffff2a9224 */ /* 0x000fe200078e022c */
[----:B------:R-:W-:Y:S02]  /*0740*/  ISETP.NE.AND.EX P1, PT, R23, R25, PT, P3 ;  /* 0x000000191700720c */ /* 0x000fe40003f25330 */
[----:B------:R-:W-:Y:S01]  /*0750*/  ISETP.NE.U32.AND P3, PT, R24, R26, PT ;  /* 0x0000001a1800720c */ /* 0x000fe20003f65070 */
[----:B------:R-:W-:Y:S02]  /*0760*/  VIADD R43, R42, 0x1 ;  /* 0x000000012a2b7836 */ /* 0x000fe40000000000 */
[----:B------:R-:W-:Y:S01]  /*0770*/  @!P2 IMAD.MOV R43, RZ, RZ, R42 ;  /* 0x000000ffff2ba224 */ /* 0x000fe200078e022a */
[----:B------:R-:W-:Y:S02]  /*0780*/  ISETP.NE.AND.EX P2, PT, R25, R27, PT, P3 ;  /* 0x0000001b1900720c */ /* 0x000fe40003f45330 */
        /* <DEDUP_REMOVED lines=16> */
[----:B------:R-:W-:Y:S01]  /*0890*/  ISETP.NE.AND P3, PT, R12, 0x3, PT ;  /* 0x000000030c00780c */ /* 0x000fe20003f65270 */
[----:B------:R-:W-:-:S04]  /*08a0*/  VIADD R53, R51, 0x1 ;  /* 0x0000000133357836 */ /* 0x000fc80000000000 */
[----:B------:R-:W-:-:S04]  /*08b0*/  @!P1 IMAD.MOV R53, RZ, RZ, R51 ;  /* 0x000000ffff359224 */ /* 0x000fc800078e0233 */
[----:B------:R-:W-:Y:S02]  /*08c0*/  VIADD R36, R53, 0x1 ;  /* 0x0000000135247836 */ /* 0x000fe40000000000 */
[----:B------:R-:W-:Y:S01]  /*08d0*/  @!P2 IMAD.MOV R36, RZ, RZ, R53 ;  /* 0x000000ffff24a224 */ /* 0x000fe200078e0235 */
[----:B------:R-:W-:-:S04]  /*08e0*/  ISETP.NE.AND P2, PT, R13, 0x1f, PT ;  /* 0x0000001f0d00780c */ /* 0x000fc80003f45270 */
[----:B------:R-:W3:Y:S09]  /*08f0*/  SHFL.UP P1, R5, R36, 0x1, RZ ;  /* 0x0420000024057989 */ /* 0x000ef200000200ff */
[----:B------:R-:W-:Y:S01]  /*0900*/  @!P2 LEA R38, R12, UR4, 0x2 ;  /* 0x000000040c26ac11 */ /* 0x000fe2000f8e10ff */
[----:B---3--:R-:W-:-:S05]  /*0910*/  @P1 IMAD.IADD R5, R5, 0x1, R36 ;  /* 0x0000000105051824 */ /* 0x008fca00078e0224 */
[----:B------:R-:W3:Y:S02]  /*0920*/  SHFL.UP P1, R4, R5, 0x2, RZ ;  /* 0x0440000005047989 */ /* 0x000ee400000200ff */
[----:B---3--:R-:W-:-:S05]  /*0930*/  @P1 IMAD.IADD R4, R5, 0x1, R4 ;  /* 0x0000000105041824 */ /* 0x008fca00078e0204 */
[----:B-1----:R-:W1:Y:S02]  /*0940*/  SHFL.UP P1, R15, R4, 0x4, RZ ;  /* 0x04800000040f7989 */ /* 0x002e6400000200ff */
[----:B-1----:R-:W-:-:S05]  /*0950*/  @P1 IMAD.IADD R15, R4, 0x1, R15 ;  /* 0x00000001040f1824 */ /* 0x002fca00078e020f */
[----:B------:R-:W1:Y:S02]  /*0960*/  SHFL.UP P1, R14, R15, 0x8, RZ ;  /* 0x050000000f0e7989 */ /* 0x000e6400000200ff */
[----:B-1----:R-:W-:-:S05]  /*0970*/  @P1 IMAD.IADD R14, R15, 0x1, R14 ;  /* 0x000000010f0e1824 */ /* 0x002fca00078e020e */
[----:B------:R-:W1:Y:S02]  /*0980*/  SHFL.UP P1, R37, R14, 0x10, RZ ;  /* 0x060000000e257989 */ /* 0x000e6400000200ff */
[----:B-1----:R-:W-:Y:S01]  /*0990*/  @P1 IMAD.IADD R37, R14, 0x1, R37 ;  /* 0x000000010e251824 */ /* 0x002fe200078e0225 */
[----:B------:R-:W-:-:S03]  /*09a0*/  ISETP.NE.AND P1, PT, R12, 0x2, PT ;  /* 0x000000020c00780c */ /* 0x000fc60003f25270 */
[----:B------:R-:W-:Y:S01]  /*09b0*/  IMAD.IADD R36, R37, 0x1, -R36 ;  /* 0x0000000125247824 */ /* 0x000fe200078e0a24 */
[----:B------:R-:W-:Y:S01]  /*09c0*/  @!P2 STS [R38], R37 ;  /* 0x000000252600a388 */ /* 0x000fe20000000800 */
[----:B------:R-:W-:Y:S01]  /*09d0*/  BAR.SYNC.DEFER_BLOCKING 0x0 ;  /* 0x0000000000007b1d */ /* 0x000fe20000010000 */
[----:B------:R-:W-:-:S04]  /*09e0*/  ISETP.NE.AND P2, PT, R13, RZ, PT ;  /* 0x000000ff0d00720c */ /* 0x000fc80003f45270 */
[----:B------:R-:W-:Y:S01]  /*09f0*/  SEL R36, R36, RZ, P2 ;  /* 0x000000ff24247207 */ /* 0x000fe20001000000 */
[----:B------:R-:W1:Y:S04]  /*0a00*/  LDS.128 R4, [UR4] ;  /* 0x00000004ff047984 */ /* 0x000e680008000c00 */
[----:B------:R-:W3:Y:S01]  /*0a10*/  LDS.128 R8, [UR4+0x10] ;  /* 0x00001004ff087984 */ /* 0x000ee20008000c00 */
[----:B-1----:R-:W-:-:S04]  /*0a20*/  IMAD.IADD R15, R4, 0x1, R5 ;  /* 0x00000001040f7824 */ /* 0x002fc800078e0205 */
[----:B------:R-:W-:Y:S01]  /*0a30*/  IMAD.IADD R14, R6, 0x1, R15 ;  /* 0x00000001060e7824 */ /* 0x000fe200078e020f */
[----:B------:R-:W-:Y:S02]  /*0a40*/  SEL R13, R15, R4, !P1 ;  /* 0x000000040f0d7207 */ /* 0x000fe40004800000 */
[----:B------:R-:W-:Y:S02]  /*0a50*/  ISETP.NE.AND P1, PT, R12, 0x4, PT ;  /* 0x000000040c00780c */ /* 0x000fe40003f25270 */
[----:B------:R-:W-:Y:S01]  /*0a60*/  SEL R13, R14, R13, !P3 ;  /* 0x0000000d0e0d7207 */ /* 0x000fe20005800000 */
[----:B------:R-:W-:Y:S01]  /*0a70*/  IMAD.IADD R14, R7, 0x1, R14 ;  /* 0x00000001070e7824 */ /* 0x000fe200078e020e */
[----:B------:R-:W-:-:S04]  /*0a80*/  ISETP.NE.AND P3, PT, R12, 0x5, PT ;  /* 0x000000050c00780c */ /* 0x000fc80003f65270 */
[C---:B------:R-:W-:Y:S01]  /*0a90*/  SEL R13, R14.reuse, R13, !P1 ;  /* 0x0000000d0e0d7207 */ /* 0x040fe20004800000 */
[----:B---3--:R-:W-:Y:S01]  /*0aa0*/  IMAD.IADD R14, R14, 0x1, R8 ;  /* 0x000000010e0e7824 */ /* 0x008fe200078e0208 */
[----:B------:R-:W-:-:S03]  /*0ab0*/  ISETP.NE.AND P1, PT, R12, 0xa, PT ;  /* 0x0000000a0c00780c */ /* 0x000fc60003f25270 */
[----:B------:R-:W-:Y:S01]  /*0ac0*/  IMAD.IADD R38, R9, 0x1, R14 ;  /* 0x0000000109267824 */ /* 0x000fe200078e020e */
[----:B------:R-:W-:Y:S02]  /*0ad0*/  SEL R13, R14, R13, !P3 ;  /* 0x0000000d0e0d7207 */ /* 0x000fe40005800000 */
[----:B------:R-:W-:Y:S02]  /*0ae0*/  ISETP.NE.AND P3, PT, R12, 0x9, PT ;  /* 0x000000090c00780c */ /* 0x000fe40003f65270 */
[----:B------:R-:W-:Y:S01]  /*0af0*/  SEL R39, R38, R13, !P6 ;  /* 0x0000000d26277207 */ /* 0x000fe20007000000 */
[----:B------:R-:W-:Y:S01]  /*0b00*/  IMAD.IADD R38, R10, 0x1, R38 ;  /* 0x000000010a267824 */ /* 0x000fe200078e0226 */
[----:B------:R-:W-:Y:S02]  /*0b10*/  ISETP.NE.AND P6, PT, R12, 0xb, PT ;  /* 0x0000000b0c00780c */ /* 0x000fe40003fc5270 */
[----:B------:R-:W1:Y:S02]  /*0b20*/  LDS.128 R12, [UR4+0x20] ;  /* 0x00002004ff0c7984 */ /* 0x000e640008000c00 */
[----:B------:R-:W-:Y:S01]  /*0b30*/  SEL R39, R38, R39, !P5 ;  /* 0x0000002726277207 */ /* 0x000fe20006800000 */
[----:B------:R-:W-:-:S05]  /*0b40*/  IMAD.IADD R38, R11, 0x1, R38 ;  /* 0x000000010b267824 */ /* 0x000fca00078e0226 */
[C---:B------:R-:W-:Y:S01]  /*0b50*/  SEL R39, R38.reuse, R39, !P4 ;  /* 0x0000002726277207 */ /* 0x040fe20006000000 */
[----:B-1----:R-:W-:-:S05]  /*0b60*/  IMAD.IADD R38, R38, 0x1, R12 ;  /* 0x0000000126267824 */ /* 0x002fca00078e020c */
[----:B------:R-:W-:Y:S01]  /*0b70*/  SEL R39, R38, R39, !P3 ;  /* 0x0000002726277207 */ /* 0x000fe20005800000 */
[----:B------:R-:W-:Y:S01]  /*0b80*/  IMAD.IADD R38, R13, 0x1, R38 ;  /* 0x000000010d267824 */ /* 0x000fe200078e0226 */
[----:B------:R-:W-:-:S04]  /*0b90*/  ISETP.NE.AND P3, PT, R0, RZ, PT ;  /* 0x000000ff0000720c */ /* 0x000fc80003f65270 */
[----:B------:R-:W-:Y:S01]  /*0ba0*/  SEL R39, R38, R39, !P1 ;  /* 0x0000002726277207 */ /* 0x000fe20004800000 */
[----:B------:R-:W-:Y:S01]  /*0bb0*/  IMAD.IADD R38, R14, 0x1, R38 ;  /* 0x000000010e267824 */ /* 0x000fe200078e0226 */
[----:B------:R-:W-:-:S04]  /*0bc0*/  ISETP.GE.U32.AND P1, PT, R0, 0x20, PT ;  /* 0x000000200000780c */ /* 0x000fc80003f26070 */
[----:B------:R-:W-:-:S04]  /*0bd0*/  SEL R39, R38, R39, !P6 ;  /* 0x0000002726277207 */ /* 0x000fc80007000000 */
[----:B------:R-:W-:-:S05]  /*0be0*/  SEL R39, R39, RZ, P1 ;  /* 0x000000ff27277207 */ /* 0x000fca0000800000 */
[----:B------:R-:W-:Y:S02]  /*0bf0*/  IMAD.IADD R40, R39, 0x1, R36 ;  /* 0x0000000127287824 */ /* 0x000fe400078e0224 */
[----:B------:R-:W1:Y:S01]  /*0c00*/  @!P3 LDC.64 R36, c[0x0][0x3a0] ;  /* 0x0000e800ff24bb82 */ /* 0x000e620000000a00 */
[----:B------:R-:W-:Y:S02]  /*0c10*/  IMAD.IADD R39, R15, 0x1, R38 ;  /* 0x000000010f277824 */ /* 0x000fe400078e0226 */
[----:B------:R-:W-:Y:S02]  /*0c20*/  @!P3 IMAD.MOV.U32 R38, RZ, RZ, 0x65 ;  /* 0x00000065ff26b424 */ /* 0x000fe400078e00ff */
[--C-:B------:R-:W-:Y:S01]  /*0c30*/  IMAD.IADD R48, R48, 0x1, R40.reuse ;  /* 0x0000000130307824 */ /* 0x100fe200078e0228 */
[----:B------:R-:W-:Y:S01]  /*0c40*/  ISETP.GT.AND P1, PT, R39, 0x180, PT ;  /* 0x000001802700780c */ /* 0x000fe20003f24270 */
        /* <DEDUP_REMOVED lines=8> */
[----:B------:R-:W-:Y:S01]  /*0cd0*/  IMAD.IADD R53, R53, 0x1, R40 ;  /* 0x0000000135357824 */ /* 0x000fe200078e0228 */
[----:B-1----:R1:W-:Y:S01]  /*0ce0*/  @!P3 ST.E.64.STRONG.GPU desc[UR8][R36.64+0x100], R38 ;  /* 0x000100262400b985 */ /* 0x0023e2000c10fb08 */
[----:B--2---:R-:W-:Y:S05]  /*0cf0*/  @P1 BRA `(.L_x_195) ;  /* 0x0000000800b41947 */ /* 0x004fea0003800000 */
[----:B------:R-:W-:Y:S04]  /*0d00*/  BSSY.RECONVERGENT B0, `(.L_x_196) ;  /* 0x000000d000007945 */ /* 0x000fe80003800200 */
[----:B------:R-:W-:Y:S05]  /*0d10*/  @!P0 BRA `(.L_x_197) ;  /* 0x00000000002c8947 */ /* 0x000fea0003800000 */
[----:B------:R-:W-:Y:S01]  /*0d20*/  UISETP.NE.AND UP0, UPT, UR6, URZ, UPT ;  /* 0x000000ff0600728c */ /* 0x000fe2000bf05270 */
[----:B------:R-:W-:Y:S01]  /*0d30*/  CS2R R4, SRZ ;  /* 0x0000000000047805 */ /* 0x000fe2000001ff00 */
[----:B------:R-:W2:Y:S07]  /*0d40*/  LDCU.64 UR4, c[0x0][0x390] ;  /* 0x00007200ff0477ac */ /* 0x000eae0008000a00 */
[----:B------:R-:W-:Y:S05]  /*0d50*/  BRA.U UP0, `(.L_x_198) ;  /* 0x0000000100087547 */ /* 0x000fea000b800000 */
[----:B------:R-:W3:Y:S02]  /*0d60*/  LDC.64 R4, c[0x0][0x3d0] ;  /* 0x0000f400ff047b82 */ /* 0x000ee40000000a00 */
[----:B---3--:R-:W5:Y:S02]  /*0d70*/  LDG.E.64 R4, desc[UR8][R4.64] ;  /* 0x0000000804047981 */ /* 0x008f64000c1e1b00 */
.L_x_198:
[----:B-----5:R-:W-:-:S04]  /*0d80*/  IADD3 R0, P0, PT, R40, R4, RZ ;  /* 0x0000000428007210 */ /* 0x020fc80007f1e0ff */
[----:B------:R-:W-:Y:S02]  /*0d90*/  LEA.HI.X.SX32 R5, R40, R5, 0x1, P0 ;  /* 0x0000000528057211 */ /* 0x000fe400000f0eff */
[----:B--2---:R-:W-:-:S04]  /*0da0*/  LEA R4, P0, R0, UR4, 0x3 ;  /* 0x0000000400047c11 */ /* 0x004fc8000f8018ff */
[----:B------:R-:W-:-:S05]  /*0db0*/  LEA.HI.X R5, R0, UR5, R5, 0x3, P0 ;  /* 0x0000000500057c11 */ /* 0x000fca00080f1c05 */
[----:B------:R2:W-:Y:S04]  /*0dc0*/  STG.E.64 desc[UR8][R4.64], R2 ;  /* 0x0000000204007986 */ /* 0x0005e8000c101b08 */
.L_x_197:
[----:B------:R-:W-:Y:S05]  /*0dd0*/  BSYNC.RECONVERGENT B0 ;  /* 0x0000000000007941 */ /* 0x000fea0003800200 */
.L_x_196:
[----:B------:R-:W-:Y:S01]  /*0de0*/  ISETP.NE.U32.AND P0, PT, R2, R16, PT ;  /* 0x000000100200720c */ /* 0x000fe20003f05070 */
[----:B------:R-:W-:Y:S03]  /*0df0*/  BSSY.RECONVERGENT B0, `(.L_x_199) ;  /* 0x000000e000007945 */ /* 0x000fe60003800200 */
[----:B------:R-:W-:-:S13]  /*0e00*/  ISETP.NE.AND.EX P0, PT, R3, R17, PT, P0 ;  /* 0x000000110300720c */ /* 0x000fda0003f05300 */
[----:B------:R-:W-:Y:S05]  /*0e10*/  @!P0 BRA `(.L_x_200) ;  /* 0x00000000002c8947 */ /* 0x000fea0003800000 */
[----:B------:R-:W-:Y:S01]  /*0e20*/  UISETP.NE.AND UP0, UPT, UR6, URZ, UPT ;  /* 0x000000ff0600728c */ /* 0x000fe2000bf05270 */
[----:B--2---:R-:W-:Y:S01]  /*0e30*/  CS2R R2, SRZ ;  /* 0x0000000000027805 */ /* 0x004fe2000001ff00 */
[----:B------:R-:W2:Y:S07]  /*0e40*/  LDCU.64 UR4, c[0x0][0x390] ;  /* 0x00007200ff0477ac */ /* 0x000eae0008000a00 */
[----:B------:R-:W-:Y:S05]  /*0e50*/  BRA.U UP0, `(.L_x_201) ;  /* 0x0000000100087547 */ /* 0x000fea000b800000 */
[----:B------:R-:W3:Y:S02]  /*0e60*/  LDC.64 R2, c[0x0][0x3d0] ;  /* 0x0000f400ff027b82 */ /* 0x000ee40000000a00 */
[----:B---3--:R-:W5:Y:S02]  /*0e70*/  LDG.E.64 R2, desc[UR8][R2.64] ;  /* 0x0000000802027981 */ /* 0x008f64000c1e1b00 */
.L_x_201:
[----:B-----5:R-:W-:-:S04]  /*0e80*/  IADD3 R0, P0, PT, R48, R2, RZ ;  /* 0x0000000230007210 */ /* 0x020fc80007f1e0ff */
[----:B------:R-:W-:Y:S02]  /*0e90*/  LEA.HI.X.SX32 R3, R48, R3, 0x1, P0 ;  /* 0x0000000330037211 */ /* 0x000fe400000f0eff */
[----:B--2---:R-:W-:-:S04]  /*0ea0*/  LEA R2, P0, R0, UR4, 0x3 ;  /* 0x0000000400027c11 */ /* 0x004fc8000f8018ff */
[----:B------:R-:W-:-:S05]  /*0eb0*/  LEA.HI.X R3, R0, UR5, R3, 0x3, P0 ;  /* 0x0000000500037c11 */ /* 0x000fca00080f1c03 */
[----:B------:R3:W-:Y:S04]  /*0ec0*/  STG.E.64 desc[UR8][R2.64], R16 ;  /* 0x0000001002007986 */ /* 0x0007e8000c101b08 */
.L_x_200:
[----:B------:R-:W-:Y:S05]  /*0ed0*/  BSYNC.RECONVERGENT B0 ;  /* 0x0000000000007941 */ /* 0x000fea0003800200 */
.L_x_199:
[----:B------:R-:W-:Y:S01]  /*0ee0*/  ISETP.NE.U32.AND P0, PT, R16, R18, PT ;  /* 0x000000121000720c */ /* 0x000fe20003f05070 */
[----:B------:R-:W-:Y:S03]  /*0ef0*/  BSSY.RECONVERGENT B0, `(.L_x_202) ;  /* 0x000000e000007945 */ /* 0x000fe60003800200 */
[----:B------:R-:W-:-:S13]  /*0f00*/  ISETP.NE.AND.EX P0, PT, R17, R19, PT, P0 ;  /* 0x000000131100720c */ /* 0x000fda0003f05300 */
[----:B------:R-:W-:Y:S05]  /*0f10*/  @!P0 BRA `(.L_x_203) ;  /* 0x00000000002c8947 */ /* 0x000fea0003800000 */
[----:B------:R-:W-:Y:S01]  /*0f20*/  UISETP.NE.AND UP0, UPT, UR6, URZ, UPT ;  /* 0x000000ff0600728c */ /* 0x000fe2000bf05270 */
[----:B--23--:R-:W-:Y:S01]  /*0f30*/  CS2R R2, SRZ ;  /* 0x0000000000027805 */ /* 0x00cfe2000001ff00 */
[----:B------:R-:W2:Y:S07]  /*0f40*/  LDCU.64 UR4, c[0x0][0x390] ;  /* 0x00007200ff0477ac */ /* 0x000eae0008000a00 */
[----:B------:R-:W-:Y:S05]  /*0f50*/  BRA.U UP0, `(.L_x_204) ;  /* 0x0000000100087547 */ /* 0x000fea000b800000 */
[----:B------:R-:W3:Y:S02]  /*0f60*/  LDC.64 R2, c[0x0][0x3d0] ;  /* 0x0000f400ff027b82 */ /* 0x000ee40000000a00 */
[----:B---3--:R-:W5:Y:S02]  /*0f70*/  LDG.E.64 R2, desc[UR8][R2.64] ;  /* 0x0000000802027981 */ /* 0x008f64000c1e1b00 */
.L_x_204:
[----:B-----5:R-:W-:-:S04]  /*0f80*/  IADD3 R0, P0, PT, R46, R2, RZ ;  /* 0x000000022e007210 */ /* 0x020fc80007f1e0ff */
[----:B------:R-:W-:Y:S02]  /*0f90*/  LEA.HI.X.SX32 R3, R46, R3, 0x1, P0 ;  /* 0x000000032e037211 */ /* 0x000fe400000f0eff */
[----:B--2---:R-:W-:-:S04]  /*0fa0*/  LEA R2, P0, R0, UR4, 0x3 ;  /* 0x0000000400027c11 */ /* 0x004fc8000f8018ff */
[----:B------:R-:W-:-:S05]  /*0fb0*/  LEA.HI.X R3, R0, UR5, R3, 0x3, P0 ;  /* 0x0000000500037c11 */ /* 0x000fca00080f1c03 */
[----:B------:R4:W-:Y:S04]  /*0fc0*/  STG.E.64 desc[UR8][R2.64], R18 ;  /* 0x0000001202007986 */ /* 0x0009e8000c101b08 */
.L_x_203:
[----:B------:R-:W-:Y:S05]  /*0fd0*/  BSYNC.RECONVERGENT B0 ;  /* 0x0000000000007941 */ /* 0x000fea0003800200 */
.L_x_202:
[----:B------:R-:W-:Y:S01]  /*0fe0*/  ISETP.NE.U32.AND P0, PT, R18, R20, PT ;  /* 0x000000141200720c */ /* 0x000fe20003f05070 */
[----:B------:R-:W-:Y:S03]  /*0ff0*/  BSSY.RECONVERGENT B0, `(.L_x_205) ;  /* 0x000000e000007945 */ /* 0x000fe60003800200 */
[----:B------:R-:W-:-:S13]  /*1000*/  ISETP.NE.AND.EX P0, PT, R19, R21, PT, P0 ;  /* 0x000000151300720c */ /* 0x000fda0003f05300 */
[----:B------:R-:W-:Y:S05]  /*1010*/  @!P0 BRA `(.L_x_206) ;  /* 0x00000000002c8947 */ /* 0x000fea0003800000 */
[----:B------:R-:W-:Y:S01]  /*1020*/  UISETP.NE.AND UP0, UPT, UR6, URZ, UPT ;  /* 0x000000ff0600728c */ /* 0x000fe2000bf05270 */
[----:B--234-:R-:W-:Y:S01]  /*1030*/  CS2R R2, SRZ ;  /* 0x0000000000027805 */ /* 0x01cfe2000001ff00 */
[----:B------:R-:W2:Y:S07]  /*1040*/  LDCU.64 UR4, c[0x0][0x390] ;  /* 0x00007200ff0477ac */ /* 0x000eae0008000a00 */
[----:B------:R-:W-:Y:S05]  /*1050*/  BRA.U UP0, `(.L_x_207) ;  /* 0x0000000100087547 */ /* 0x000fea000b800000 */
[----:B------:R-:W3:Y:S02]  /*1060*/  LDC.64 R2, c[0x0][0x3d0] ;  /* 0x0000f400ff027b82 */ /* 0x000ee40000000a00 */
[----:B---3--:R-:W5:Y:S02]  /*1070*/  LDG.E.64 R2, desc[UR8][R2.64] ;  /* 0x0000000802027981 */ /* 0x008f64000c1e1b00 */
.L_x_207:
[----:B-----5:R-:W-:-:S04]  /*1080*/  IADD3 R0, P0, PT, R44, R2, RZ ;  /* 0x000000022c007210 */ /* 0x020fc80007f1e0ff */
[----:B------:R-:W-:Y:S02]  /*1090*/  LEA.HI.X.SX32 R3, R44, R3, 0x1, P0 ;  /* 0x000000032c037211 */ /* 0x000fe400000f0eff */
[----:B--2---:R-:W-:-:S04]  /*10a0*/  LEA R2, P0, R0, UR4, 0x3 ;  /* 0x0000000400027c11 */ /* 0x004fc8000f8018ff */
[----:B------:R-:W-:-:S05]  /*10b0*/  LEA.HI.X R3, R0, UR5, R3, 0x3, P0 ;  /* 0x0000000500037c11 */ /* 0x000fca00080f1c03 */
[----:B------:R2:W-:Y:S04]  /*10c0*/  STG.E.64 desc[UR8][R2.64], R20 ;  /* 0x0000001402007986 */ /* 0x0005e8000c101b08 */
.L_x_206:
[----:B------:R-:W-:Y:S05]  /*10d0*/  BSYNC.RECONVERGENT B0 ;  /* 0x0000000000007941 */ /* 0x000fea0003800200 */
.L_x_205:
        /* <DEDUP_REMOVED lines=10> */
.L_x_210:
[----:B-----5:R-:W-:-:S04]  /*1180*/  IADD3 R0, P0, PT, R42, R2, RZ ;  /* 0x000000022a007210 */ /* 0x020fc80007f1e0ff */
[----:B------:R-:W-:Y:S02]  /*1190*/  LEA.HI.X.SX32 R3, R42, R3, 0x1, P0 ;  /* 0x000000032a037211 */ /* 0x000fe400000f0eff */
[----:B--2---:R-:W-:-:S04]  /*11a0*/  LEA R2, P0, R0, UR4, 0x3 ;  /* 0x0000000400027c11 */ /* 0x004fc8000f8018ff */
[----:B------:R-:W-:-:S05]  /*11b0*/  LEA.HI.X R3, R0, UR5, R3, 0x3, P0 ;  /* 0x0000000500037c11 */ /* 0x000fca00080f1c03 */
[----:B------:R2:W-:Y:S04]  /*11c0*/  STG.E.64 desc[UR8][R2.64], R22 ;  /* 0x0000001602007986 */ /* 0x0005e8000c101b08 */
.L_x_209:
[----:B------:R-:W-:Y:S05]  /*11d0*/  BSYNC.RECONVERGENT B0 ;  /* 0x0000000000007941 */ /* 0x000fea0003800200 */
.L_x_208:
        /* <DEDUP_REMOVED lines=10> */
.L_x_213:
[----:B-----5:R-:W-:-:S04]  /*1280*/  IADD3 R0, P0, PT, R43, R2, RZ ;  /* 0x000000022b007210 */ /* 0x020fc80007f1e0ff */
[----:B------:R-:W-:Y:S02]  /*1290*/  LEA.HI.X.SX32 R3, R43, R3, 0x1, P0 ;  /* 0x000000032b037211 */ /* 0x000fe400000f0eff */
[----:B--2---:R-:W-:-:S04]  /*12a0*/  LEA R2, P0, R0, UR4, 0x3 ;  /* 0x0000000400027c11 */ /* 0x004fc8000f8018ff */
[----:B------:R-:W-:-:S05]  /*12b0*/  LEA.HI.X R3, R0, UR5, R3, 0x3, P0 ;  /* 0x0000000500037c11 */ /* 0x000fca00080f1c03 */
[----:B------:R2:W-:Y:S04]  /*12c0*/  STG.E.64 desc[UR8][R2.64], R24 ;  /* 0x0000001802007986 */ /* 0x0005e8000c101b08 */
.L_x_212:
[----:B------:R-:W-:Y:S05]  /*12d0*/  BSYNC.RECONVERGENT B0 ;  /* 0x0000000000007941 */ /* 0x000fea0003800200 */
.L_x_211:
        /* <DEDUP_REMOVED lines=10> */
.L_x_216:
[----:B-----5:R-:W-:-:S04]  /*1380*/  IADD3 R0, P0, PT, R45, R2, RZ ;  /* 0x000000022d007210 */ /* 0x020fc80007f1e0ff */
[----:B------:R-:W-:Y:S02]  /*1390*/  LEA.HI.X.SX32 R3, R45, R3, 0x1, P0 ;  /* 0x000000032d037211 */ /* 0x000fe400000f0eff */
[----:B--2---:R-:W-:-:S04]  /*13a0*/  LEA R2, P0, R0, UR4, 0x3 ;  /* 0x0000000400027c11 */ /* 0x004fc8000f8018ff */
[----:B------:R-:W-:-:S05]  /*13b0*/  LEA.HI.X R3, R0, UR5, R3, 0x3, P0 ;  /* 0x0000000500037c11 */ /* 0x000fca00080f1c03 */
[----:B------:R2:W-:Y:S04]  /*13c0*/  STG.E.64 desc[UR8][R2.64], R26 ;  /* 0x0000001a02007986 */ /* 0x0005e8000c101b08 */
.L_x_215:
[----:B------:R-:W-:Y:S05]  /*13d0*/  BSYNC.RECONVERGENT B0 ;  /* 0x0000000000007941 */ /* 0x000fea0003800200 */
.L_x_214:
        /* <DEDUP_REMOVED lines=10> */
.L_x_219:
[----:B-----5:R-:W-:-:S04]  /*1480*/  IADD3 R0, P0, PT, R47, R2, RZ ;  /* 0x000000022f007210 */ /* 0x020fc80007f1e0ff */
[----:B------:R-:W-:Y:S02]  /*1490*/  LEA.HI.X.SX32 R3, R47, R3, 0x1, P0 ;  /* 0x000000032f037211 */ /* 0x000fe400000f0eff */
[----:B--2---:R-:W-:-:S04]  /*14a0*/  LEA R2, P0, R0, UR4, 0x3 ;  /* 0x0000000400027c11 */ /* 0x004fc8000f8018ff */
[----:B------:R-:W-:-:S05]  /*14b0*/  LEA.HI.X R3, R0, UR5, R3, 0x3, P0 ;  /* 0x0000000500037c11 */ /* 0x000fca00080f1c03 */
[----:B------:R2:W-:Y:S04]  /*14c0*/  STG.E.64 desc[UR8][R2.64], R28 ;  /* 0x0000001c02007986 */ /* 0x0005e8000c101b08 */
.L_x_218:
[----:B------:R-:W-:Y:S05]  /*14d0*/  BSYNC.RECONVERGENT B0 ;  /* 0x0000000000007941 */ /* 0x000fea0003800200 */
.L_x_217:
        /* <DEDUP_REMOVED lines=10> */
.L_x_222:
[----:B-----5:R-:W-:-:S04]  /*1580*/  IADD3 R0, P0, PT, R49, R2, RZ ;  /* 0x0000000231007210 */ /* 0x020fc80007f1e0ff */
[----:B------:R-:W-:Y:S02]  /*1590*/  LEA.HI.X.SX32 R3, R49, R3, 0x1, P0 ;  /* 0x0000000331037211 */ /* 0x000fe400000f0eff */
[----:B--2---:R-:W-:-:S04]  /*15a0*/  LEA R2, P0, R0, UR4, 0x3 ;  /* 0x0000000400027c11 */ /* 0x004fc8000f8018ff */
[----:B------:R-:W-:-:S05]  /*15b0*/  LEA.HI.X R3, R0, UR5, R3, 0x3, P0 ;  /* 0x0000000500037c11 */ /* 0x000fca00080f1c03 */
[----:B------:R2:W-:Y:S04]  /*15c0*/  STG.E.64 desc[UR8][R2.64], R30 ;  /* 0x0000001e02007986 */ /* 0x0005e8000c101b08 */
.L_x_221:
[----:B------:R-:W-:Y:S05]  /*15d0*/  BSYNC.RECONVERGENT B0 ;  /* 0x0000000000007941 */ /* 0x000fea0003800200 */
.L_x_220:
        /* <DEDUP_REMOVED lines=10> */
.L_x_225:
[----:B-----5:R-:W-:-:S04]  /*1680*/  IADD3 R0, P0, PT, R51, R2, RZ ;  /* 0x0000000233007210 */ /* 0x020fc80007f1e0ff */
[----:B------:R-:W-:Y:S02]  /*1690*/  LEA.HI.X.SX32 R3, R51, R3, 0x1, P0 ;  /* 0x0000000333037211 */ /* 0x000fe400000f0eff */
[----:B--2---:R-:W-:-:S04]  /*16a0*/  LEA R2, P0, R0, UR4, 0x3 ;  /* 0x0000000400027c11 */ /* 0x004fc8000f8018ff */
[----:B------:R-:W-:-:S05]  /*16b0*/  LEA.HI.X R3, R0, UR5, R3, 0x3, P0 ;  /* 0x0000000500037c11 */ /* 0x000fca00080f1c03 */
[----:B------:R2:W-:Y:S04]  /*16c0*/  STG.E.64 desc[UR8][R2.64], R32 ;  /* 0x0000002002007986 */ /* 0x0005e8000c101b08 */
.L_x_224:
[----:B------:R-:W-:Y:S05]  /*16d0*/  BSYNC.RECONVERGENT B0 ;  /* 0x0000000000007941 */ /* 0x000fea0003800200 */
.L_x_223:
[----:B------:R-:W-:-:S04]  /*16e0*/  ISETP.NE.U32.AND P0, PT, R32, R34, PT ;  /* 0x000000222000720c */ /* 0x000fc80003f05070 */
[----:B------:R-:W-:-:S13]  /*16f0*/  ISETP.NE.AND.EX P0, PT, R33, R35, PT, P0 ;  /* 0x000000232100720c */ /* 0x000fda0003f05300 */
[----:B------:R-:W-:Y:S05]  /*1700*/  @!P0 EXIT ;  /* 0x000000000000894d */ /* 0x000fea0003800000 */
[----:B------:R-:W-:Y:S01]  /*1710*/  UISETP.NE.AND UP0, UPT, UR6, URZ, UPT ;  /* 0x000000ff0600728c */ /* 0x000fe2000bf05270 */
[----:B--234-:R-:W-:-:S08]  /*1720*/  CS2R R2, SRZ ;  /* 0x0000000000027805 */ /* 0x01cfd0000001ff00 */
[----:B------:R-:W-:Y:S05]  /*1730*/  BRA.U UP0, `(.L_x_226) ;  /* 0x0000000100087547 */ /* 0x000fea000b800000 */
[----:B------:R-:W2:Y:S02]  /*1740*/  LDC.64 R2, c[0x0][0x3d0] ;  /* 0x0000f400ff027b82 */ /* 0x000ea40000000a00 */
[----:B--2---:R-:W5:Y:S02]  /*1750*/  LDG.E.64 R2, desc[UR8][R2.64] ;  /* 0x0000000802027981 */ /* 0x004f64000c1e1b00 */
.L_x_226:
[----:B------:R-:W2:Y:S01]  /*1760*/  LDCU.64 UR4, c[0x0][0x390] ;  /* 0x00007200ff0477ac */ /* 0x000ea20008000a00 */
[----:B-----5:R-:W-:-:S04]  /*1770*/  IADD3 R0, P0, PT, R53, R2, RZ ;  /* 0x0000000235007210 */ /* 0x020fc80007f1e0ff */
[----:B------:R-:W-:Y:S02]  /*1780*/  LEA.HI.X.SX32 R3, R53, R3, 0x1, P0 ;  /* 0x0000000335037211 */ /* 0x000fe400000f0eff */
[----:B--2---:R-:W-:-:S04]  /*1790*/  LEA R2, P0, R0, UR4, 0x3 ;  /* 0x0000000400027c11 */ /* 0x004fc8000f8018ff */
[----:B------:R-:W-:-:S05]  /*17a0*/  LEA.HI.X R3, R0, UR5, R3, 0x3, P0 ;  /* 0x0000000500037c11 */ /* 0x000fca00080f1c03 */
[----:B------:R-:W-:Y:S01]  /*17b0*/  STG.E.64 desc[UR8][R2.64], R34 ;  /* 0x0000002202007986 */ /* 0x000fe2000c101b08 */
[----:B------:R-:W-:Y:S05]  /*17c0*/  EXIT ;  /* 0x000000000000794d */ /* 0x000fea0003800000 */
.L_x_195:
[----:B------:R-:W2:Y:S08]  /*17d0*/  S2UR UR5, SR_CgaCtaId ;  /* 0x00000000000579c3 */ /* 0x000eb00000008800 */
[----:B------:R-:W-:Y:S01]  /*17e0*/  BAR.SYNC.DEFER_BLOCKING 0x0 ;  /* 0x0000000000007b1d */ /* 0x000fe20000010000 */
[----:B------:R-:W-:Y:S02]  /*17f0*/  ISETP.NE.U32.AND P1, PT, R2, R16, PT ;  /* 0x000000100200720c */ /* 0x000fe40003f25070 */
[----:B------:R-:W-:-:S02]  /*1800*/  ISETP.NE.U32.AND P2, PT, R16, R18, PT ;  /* 0x000000121000720c */ /* 0x000fc40003f45070 */
[----:B------:R-:W-:Y:S01]  /*1810*/  ISETP.NE.U32.AND P4, PT, R18, R20, PT ;  /* 0x000000141200720c */ /* 0x000fe20003f85070 */
[----:B------:R-:W-:Y:S01]  /*1820*/  UMOV UR4, 0x400 ;  /* 0x0000040000047882 */ /* 0x000fe20000000000 */
[----:B------:R-:W-:Y:S02]  /*1830*/  ISETP.NE.AND.EX P1, PT, R3, R17, PT, P1 ;  /* 0x000000110300720c */ /* 0x000fe40003f25310 */
[----:B------:R-:W-:Y:S02]  /*1840*/  ISETP.NE.AND.EX P3, PT, R17, R19, PT, P2 ;  /* 0x000000131100720c */ /* 0x000fe40003f65320 */
[----:B------:R-:W-:Y:S02]  /*1850*/  ISETP.NE.AND.EX P2, PT, R19, R21, PT, P4 ;  /* 0x000000151300720c */ /* 0x000fe40003f45340 */
[----:B------:R-:W-:Y:S02]  /*1860*/  ISETP.NE.U32.AND P4, PT, R22, R24, PT ;  /* 0x000000181600720c */ /* 0x000fe40003f85070 */
[----:B------:R-:W-:-:S02]  /*1870*/  ISETP.NE.U32.AND P5, PT, R26, R28, PT ;  /* 0x0000001c1a00720c */ /* 0x000fc40003fa5070 */
[----:B------:R-:W-:Y:S02]  /*1880*/  ISETP.NE.U32.AND P6, PT, R28, R30, PT ;  /* 0x0000001e1c00720c */ /* 0x000fe40003fc5070 */
[----:B------:R-:W-:Y:S02]  /*1890*/  ISETP.NE.AND.EX P5, PT, R27, R29, PT, P5 ;  /* 0x0000001d1b00720c */ /* 0x000fe40003fa5350 */
[----:B------:R-:W-:Y:S01]  /*18a0*/  ISETP.NE.AND.EX P6, PT, R29, R31, PT, P6 ;  /* 0x0000001f1d00720c */ /* 0x000fe20003fc5360 */
[----:B--2---:R-:W-:-:S06]  /*18b0*/  ULEA UR4, UR5, UR4, 0x18 ;  /* 0x0000000405047291 */ /* 0x004fcc000f8ec0ff */
[----:B-1----:R-:W-:Y:S02]  /*18c0*/  @P0 LEA R37, R40, UR4, 0x3 ;  /* 0x0000000428250c11 */ /* 0x002fe4000f8e18ff */
[----:B------:R-:W-:Y:S02]  /*18d0*/  @P1 LEA R48, R48, UR4, 0x3 ;  /* 0x0000000430301c11 */ /* 0x000fe4000f8e18ff */
[----:B------:R-:W-:Y:S01]  /*18e0*/  @P3 LEA R46, R46, UR4, 0x3 ;  /* 0x000000042e2e3c11 */ /* 0x000fe2000f8e18ff */
[----:B------:R1:W-:Y:S01]  /*18f0*/  @P0 STS.64 [R37], R2 ;  /* 0x0000000225000388 */ /* 0x0003e20000000a00 */
[----:B------:R-:W-:Y:S02]  /*1900*/  @P2 LEA R44, R44, UR4, 0x3 ;  /* 0x000000042c2c2c11 */ /* 0x000fe4000f8e18ff */
[----:B------:R-:W-:Y:S01]  /*1910*/  ISETP.NE.U32.AND P0, PT, R20, R22, PT ;  /* 0x000000161400720c */ /* 0x000fe20003f05070 */
[----:B------:R2:W-:Y:S01]  /*1920*/  @P1 STS.64 [R48], R16 ;  /* 0x0000001030001388 */ /* 0x0005e20000000a00 */
[----:B------:R-:W-:-:S02]  /*1930*/  ISETP.NE.AND.EX P1, PT, R23, R25, PT, P4 ;  /* 0x000000191700720c */ /* 0x000fc40003f25340 */
[----:B------:R-:W-:Y:S01]  /*1940*/  ISETP.NE.U32.AND P4, PT, R24, R26, PT ;  /* 0x0000001a1800720c */ /* 0x000fe20003f85070 */
[----:B------:R2:W-:Y:S01]  /*1950*/  @P3 STS.64 [R46], R18 ;  /* 0x000000122e003388 */ /* 0x0005e20000000a00 */
[----:B------:R-:W-:Y:S02]  /*1960*/  ISETP.NE.AND.EX P0, PT, R21, R23, PT, P0 ;  /* 0x000000171500720c */ /* 0x000fe40003f05300 */
[----:B------:R-:W-:Y:S01]  /*1970*/  ISETP.NE.U32.AND P3, PT, R32, R34, PT ;  /* 0x000000222000720c */ /* 0x000fe20003f65070 */
[----:B------:R2:W-:Y:S01]  /*1980*/  @P2 STS.64 [R44], R20 ;  /* 0x000000142c002388 */ /* 0x0005e20000000a00 */
[----:B------:R-:W-:Y:S02]  /*1990*/  ISETP.NE.U32.AND P2, PT, R30, R32, PT ;  /* 0x000000201e00720c */ /* 0x000fe40003f45070 */
[----:B------:R-:W-:Y:S02]  /*19a0*/  ISETP.NE.AND.EX P4, PT, R25, R27, PT, P4 ;  /* 0x0000001b1900720c */ /* 0x000fe40003f85340 */
[----:B------:R-:W-:-:S02]  /*19b0*/  ISETP.NE.AND.EX P2, PT, R31, R33, PT, P2 ;  /* 0x000000211f00720c */ /* 0x000fc40003f45320 */
[----:B------:R-:W-:Y:S02]  /*19c0*/  ISETP.NE.AND.EX P3, PT, R33, R35, PT, P3 ;  /* 0x000000232100720c */ /* 0x000fe40003f65330 */
[----:B------:R-:W-:Y:S02]  /*19d0*/  @P1 LEA R43, R43, UR4, 0x3 ;  /* 0x000000042b2b1c11 */ /* 0x000fe4000f8e18ff */
[----:B-1----:R-:W-:Y:S02]  /*19e0*/  @P0 LEA R3, R42, UR4, 0x3 ;  /* 0x000000042a030c11 */ /* 0x002fe4000f8e18ff */
[----:B------:R-:W-:Y:S02]  /*19f0*/  @P5 LEA R47, R47, UR4, 0x3 ;  /* 0x000000042f2f5c11 */ /* 0x000fe4000f8e18ff */
[----:B------:R-:W-:Y:S01]  /*1a00*/  @P6 LEA R49, R49, UR4, 0x3 ;  /* 0x0000000431316c11 */ /* 0x000fe2000f8e18ff */
[----:B------:R2:W-:Y:S01]  /*1a10*/  @P0 STS.64 [R3], R22 ;  /* 0x0000001603000388 */ /* 0x0005e20000000a00 */
[----:B------:R-:W-:-:S02]  /*1a20*/  @P4 LEA R45, R45, UR4, 0x3 ;  /* 0x000000042d2d4c11 */ /* 0x000fc4000f8e18ff */
[----:B------:R-:W-:Y:S01]  /*1a30*/  @P2 LEA R51, R51, UR4, 0x3 ;  /* 0x0000000433332c11 */ /* 0x000fe2000f8e18ff */
[----:B------:R2:W-:Y:S01]  /*1a40*/  @P1 STS.64 [R43], R24 ;  /* 0x000000182b001388 */ /* 0x0005e20000000a00 */
[----:B------:R-:W-:Y:S02]  /*1a50*/  @P3 LEA R53, R53, UR4, 0x3 ;  /* 0x0000000435353c11 */ /* 0x000fe4000f8e18ff */
[----:B------:R-:W-:Y:S01]  /*1a60*/  ISETP.GE.U32.AND P0, PT, R0, R39, PT ;  /* 0x000000270000720c */ /* 0x000fe20003f06070 */
[----:B------:R2:W-:Y:S04]  /*1a70*/  @P4 STS.64 [R45], R26 ;  /* 0x0000001a2d004388 */ /* 0x0005e80000000a00 */
[----:B------:R2:W-:Y:S04]  /*1a80*/  @P5 STS.64 [R47], R28 ;  /* 0x0000001c2f005388 */ /* 0x0005e80000000a00 */
[----:B------:R2:W-:Y:S04]  /*1a90*/  @P6 STS.64 [R49], R30 ;  /* 0x0000001e31006388 */ /* 0x0005e80000000a00 */
[----:B------:R2:W-:Y:S04]  /*1aa0*/  @P2 STS.64 [R51], R32 ;  /* 0x0000002033002388 */ /* 0x0005e80000000a00 */
[----:B------:R2:W-:Y:S01]  /*1ab0*/  @P3 STS.64 [R53], R34 ;  /* 0x0000002235003388 */ /* 0x0005e20000000a00 */
[----:B------:R-:W-:Y:S06]  /*1ac0*/  BAR.SYNC.DEFER_BLOCKING 0x0 ;  /* 0x0000000000007b1d */ /* 0x000fec0000010000 */
[----:B------:R-:W-:Y:S05]  /*1ad0*/  @P0 EXIT ;  /* 0x000000000000094d */ /* 0x000fea0003800000 */
[----:B------:R-:W-:Y:S01]  /*1ae0*/  IADD3 R5, PT, PT, R7, R5, R6 ;  /* 0x0000000507057210 */ /* 0x000fe20007ffe006 */
[----:B------:R-:W1:Y:S01]  /*1af0*/  LDCU.64 UR4, c[0x0][0x390] ;  /* 0x00007200ff0477ac */ /* 0x000e620008000a00 */
[----:B------:R-:W-:Y:S01]  /*1b00*/  LOP3.LUT R2, RZ, R0, RZ, 0x33, !PT ;  /* 0x00000000ff027212 */ /* 0x000fe200078e33ff */
[----:B------:R-:W-:Y:S01]  /*1b10*/  BSSY.RECONVERGENT B0, `(.L_x_227) ;  /* 0x0000024000007945 */ /* 0x000fe20003800200 */
[----:B------:R-:W-:-:S04]  /*1b20*/  IADD3 R5, PT, PT, R9, R5, R8 ;  /* 0x0000000509057210 */ /* 0x000fc80007ffe008 */
[----:B------:R-:W-:-:S04]  /*1b30*/  IADD3 R5, PT, PT, R11, R5, R10 ;  /* 0x000000050b057210 */ /* 0x000fc80007ffe00a */
[----:B------:R-:W-:-:S04]  /*1b40*/  IADD3 R5, PT, PT, R13, R5, R12 ;  /* 0x000000050d057210 */ /* 0x000fc80007ffe00c */
[----:B------:R-:W-:-:S04]  /*1b50*/  IADD3 R5, PT, PT, R15, R5, R14 ;  /* 0x000000050f057210 */ /* 0x000fc80007ffe00e */
[----:B------:R-:W-:-:S05]  /*1b60*/  IADD3 R10, PT, PT, R2, R5, R4 ;  /* 0x00000005020a7210 */ /* 0x000fca0007ffe004 */
[----:B------:R-:W-:-:S05]  /*1b70*/  IMAD.HI.U32 R2, R10, -0x55555555, RZ ;  /* 0xaaaaaaab0a027827 */ /* 0x000fca00078e00ff */
[----:B------:R-:W-:-:S04]  /*1b80*/  SHF.R.U32.HI R2, RZ, 0x8, R2 ;  /* 0x00000008ff027819 */ /* 0x000fc80000011602 */
[----:B--2---:R-:W-:-:S04]  /*1b90*/  LOP3.LUT R3, R2, 0x3, RZ, 0xc0, !PT ;  /* 0x0000000302037812 */ /* 0x004fc800078ec0ff */
[----:B------:R-:W-:-:S13]  /*1ba0*/  ISETP.NE.AND P0, PT, R3, 0x3, PT ;  /* 0x000000030300780c */ /* 0x000fda0003f05270 */
[----:B-1----:R-:W-:Y:S05]  /*1bb0*/  @!P0 BRA `(.L_x_228) ;  /* 0x0000000000648947 */ /* 0x002fea0003800000 */
[----:B------:R-:W-:Y:S01]  /*1bc0*/  VIADD R2, R2, 0x1 ;  /* 0x0000000102027836 */ /* 0x000fe20000000000 */
[----:B------:R-:W-:Y:S01]  /*1bd0*/  BSSY.RECONVERGENT B1, `(.L_x_229) ;  /* 0x0000016000017945 */ /* 0x000fe20003800200 */
[----:B------:R-:W-:Y:S02]  /*1be0*/  IMAD.MOV.U32 R9, RZ, RZ, R0 ;  /* 0x000000ffff097224 */ /* 0x000fe400078e0000 */
[----:B------:R-:W-:Y:S01]  /*1bf0*/  IMAD.MOV.U32 R11, RZ, RZ, RZ ;  /* 0x000000ffff0b7224 */ /* 0x000fe200078e00ff */
[----:B------:R-:W-:-:S05]  /*1c00*/  LOP3.LUT R2, R2, 0x3, RZ, 0xc0, !PT ;  /* 0x0000000302027812 */ /* 0x000fca00078ec0ff */
[----:B------:R-:W-:-:S07]  /*1c10*/  IMAD.MOV R0, RZ, RZ, -R2 ;  /* 0x000000ffff007224 */ /* 0x000fce00078e0a02 */
.L_x_230:
[----:B------:R-:W-:Y:S02]  /*1c20*/  ISETP.NE.AND P0, PT, RZ, UR6, PT ;  /* 0x00000006ff007c0c */ /* 0x000fe4000bf05270 */
[----:B-1----:R-:W-:Y:S01]  /*1c30*/  CS2R R2, SRZ ;  /* 0x0000000000027805 */ /* 0x002fe2000001ff00 */
[----:B------:R0:W1:Y:S10]  /*1c40*/  LDS.64 R4, [R41] ;  /* 0x0000000029047984 */ /* 0x0000740000000a00 */
[----:B------:R-:W2:Y:S02]  /*1c50*/  @!P0 LDC.64 R6, c[0x0][0x3d0] ;  /* 0x0000f400ff068b82 */ /* 0x000ea40000000a00 */
[----:B--2---:R-:W2:Y:S01]  /*1c60*/  @!P0 LDG.E.64 R2, desc[UR8][R6.64] ;  /* 0x0000000806028981 */ /* 0x004ea2000c1e1b00 */
[----:B------:R-:W-:-:S02]  /*1c70*/  VIADD R0, R0, 0x1 ;  /* 0x0000000100007836 */ /* 0x000fc40000000000 */
[----:B0-----:R-:W-:Y:S01]  /*1c80*/  VIADD R41, R41, 0xc00 ;  /* 0x00000c0029297836 */ /* 0x001fe20000000000 */
[----:B--2---:R-:W-:-:S05]  /*1c90*/  IADD3 R8, P0, PT, R9, R2, RZ ;  /* 0x0000000209087210 */ /* 0x004fca0007f1e0ff */
[----:B------:R-:W-:Y:S01]  /*1ca0*/  IMAD.X R3, R11, 0x1, R3, P0 ;  /* 0x000000010b037824 */ /* 0x000fe200000e0603 */
[----:B------:R-:W-:-:S04]  /*1cb0*/  LEA R2, P0, R8, UR4, 0x3 ;  /* 0x0000000408027c11 */ /* 0x000fc8000f8018ff */
[----:B------:R-:W-:Y:S02]  /*1cc0*/  LEA.HI.X R3, R8, UR5, R3, 0x3, P0 ;  /* 0x0000000508037c11 */ /* 0x000fe400080f1c03 */
[----:B------:R-:W-:Y:S02]  /*1cd0*/  ISETP.NE.AND P0, PT, R0, RZ, PT ;  /* 0x000000ff0000720c */ /* 0x000fe40003f05270 */
[----:B------:R-:W-:Y:S01]  /*1ce0*/  IADD3 R8, P1, PT, R9, 0x180, RZ ;  /* 0x0000018009087810 */ /* 0x000fe20007f3e0ff */
[----:B-1----:R1:W-:Y:S04]  /*1cf0*/  STG.E.64 desc[UR8][R2.64], R4 ;  /* 0x0000000402007986 */ /* 0x0023e8000c101b08 */
[----:B------:R-:W-:Y:S02]  /*1d00*/  IMAD.MOV.U32 R9, RZ, RZ, R8 ;  /* 0x000000ffff097224 */ /* 0x000fe400078e0008 */
[----:B------:R-:W-:-:S04]  /*1d10*/  IMAD.X R11, RZ, RZ, R11, P1 ;  /* 0x000000ffff0b7224 */ /* 0x000fc800008e060b */
[----:B------:R-:W-:Y:S05]  /*1d20*/  @P0 BRA `(.L_x_230) ;  /* 0xfffffffc00bc0947 */ /* 0x000fea000383ffff */
[----:B------:R-:W-:Y:S05]  /*1d30*/  BSYNC.RECONVERGENT B1 ;  /* 0x0000000000017941 */ /* 0x000fea0003800200 */
.L_x_229:
[----:B------:R-:W-:-:S07]  /*1d40*/  IMAD.MOV.U32 R0, RZ, RZ, R8 ;  /* 0x000000ffff007224 */ /* 0x000fce00078e0008 */
.L_x_228:
[----:B------:R-:W-:Y:S05]  /*1d50*/  BSYNC.RECONVERGENT B0 ;  /* 0x0000000000007941 */ /* 0x000fea0003800200 */
.L_x_227:
[----:B------:R-:W-:-:S13]  /*1d60*/  ISETP.GE.U32.AND P0, PT, R10, 0x480, PT ;  /* 0x000004800a00780c */ /* 0x000fda0003f06070 */
[----:B------:R-:W-:Y:S05]  /*1d70*/  @!P0 EXIT ;  /* 0x000000000000894d */ /* 0x000fea0003800000 */
[----:B------:R-:W2:Y:S01]  /*1d80*/  S2UR UR5, SR_CgaCtaId ;  /* 0x00000000000579c3 */ /* 0x000ea20000008800 */
[----:B------:R-:W-:Y:S01]  /*1d90*/  UMOV UR4, 0x400 ;  /* 0x0000040000047882 */ /* 0x000fe20000000000 */
[----:B------:R-:W-:Y:S01]  /*1da0*/  UISETP.NE.AND UP0, UPT, UR6, URZ, UPT ;  /* 0x000000ff0600728c */ /* 0x000fe2000bf05270 */
[----:B------:R-:W-:Y:S02]  /*1db0*/  IMAD.MOV.U32 R19, RZ, RZ, RZ ;  /* 0x000000ffff137224 */ /* 0x000fe400078e00ff */
[----:B------:R-:W-:-:S03]  /*1dc0*/  IMAD.MOV.U32 R21, RZ, RZ, RZ ;  /* 0x000000ffff157224 */ /* 0x000fc600078e00ff */
[----:B-1----:R-:W1:Y:S01]  /*1dd0*/  LDC.64 R2, c[0x0][0x390] ;  /* 0x0000e400ff027b82 */ /* 0x002e620000000a00 */
[----:B------:R-:W-:Y:S01]  /*1de0*/  PLOP3.LUT P0, PT, PT, PT, UP0, 0x80, 0x8 ;  /* 0x000000000008781c */ /* 0x000fe20003f0f008 */
[----:B------:R-:W-:Y:S02]  /*1df0*/  UISETP.NE.AND UP0, UPT, UR6, URZ, UPT ;  /* 0x000000ff0600728c */ /* 0x000fe4000bf05270 */
[----:B--2---:R-:W-:-:S06]  /*1e00*/  ULEA UR4, UR5, UR4, 0x18 ;  /* 0x0000000405047291 */ /* 0x004fcc000f8ec0ff */
[C---:B------:R-:W-:Y:S01]  /*1e10*/  LEA R18, R0.reuse, UR4, 0x3 ;  /* 0x0000000400127c11 */ /* 0x040fe2000f8e18ff */
[----:B-1----:R-:W-:-:S04]  /*1e20*/  IMAD.WIDE.U32 R2, R0, 0x8, R2 ;  /* 0x0000000800027825 */ /* 0x002fc800078e0002 */
[----:B------:R-:W-:-:S07]  /*1e30*/  VIADD R18, R18, 0x1800 ;  /* 0x0000180012127836 */ /* 0x000fce0000000000 */
.L_x_231:
[----:B--2---:R-:W1:Y:S01]  /*1e40*/  @!P0 LDC.64 R8, c[0x0][0x3d0] ;  /* 0x0000f400ff088b82 */ /* 0x004e620000000a00 */
[----:B------:R-:W-:Y:S01]  /*1e50*/  CS2R R4, SRZ ;  /* 0x0000000000047805 */ /* 0x000fe2000001ff00 */
[----:B------:R-:W2:Y:S04]  /*1e60*/  LDS.64 R10, [R18+-0x1800] ;  /* 0xffe80000120a7984 */ /* 0x000ea80000000a00 */
[----:B------:R-:W3:Y:S04]  /*1e70*/  LDS.64 R12, [R18+-0xc00] ;  /* 0xfff40000120c7984 */ /* 0x000ee80000000a00 */
[----:B-1----:R-:W4:Y:S01]  /*1e80*/  @!P0 LDG.E.64 R4, desc[UR8][R8.64] ;  /* 0x0000000808048981 */ /* 0x002f22000c1e1b00 */
[----:B------:R-:W-:-:S13]  /*1e90*/  PLOP3.LUT P0, PT, PT, PT, UP0, 0x80, 0x8 ;  /* 0x000000000008781c */ /* 0x000fda0003f0f008 */
[----:B------:R-:W1:Y:S01]  /*1ea0*/  @!P0 LDC.64 R14, c[0x0][0x3d0] ;  /* 0x0000f400ff0e8b82 */ /* 0x000e620000000a00 */
[----:B----4-:R-:W-:-:S04]  /*1eb0*/  LEA R7, P1, R4, R19, 0x3 ;  /* 0x0000001304077211 */ /* 0x010fc800078218ff */
[----:B------:R-:W-:Y:S02]  /*1ec0*/  LEA.HI.X R5, R4, R21, R5, 0x3, P1 ;  /* 0x0000001504057211 */ /* 0x000fe400008f1c05 */
[----:B------:R-:W-:-:S05]  /*1ed0*/  IADD3 R6, P1, PT, R2, R7, RZ ;  /* 0x0000000702067210 */ /* 0x000fca0007f3e0ff */
[----:B------:R-:W-:Y:S01]  /*1ee0*/  IMAD.X R7, R3, 0x1, R5, P1 ;  /* 0x0000000103077824 */ /* 0x000fe200008e0605 */
[----:B------:R-:W-:-:S04]  /*1ef0*/  CS2R R4, SRZ ;  /* 0x0000000000047805 */ /* 0x000fc8000001ff00 */
[----:B--2---:R2:W-:Y:S04]  /*1f00*/  STG.E.64 desc[UR8][R6.64], R10 ;  /* 0x0000000a06007986 */ /* 0x0045e8000c101b08 */
[----:B-1----:R-:W4:Y:S01]  /*1f10*/  @!P0 LDG.E.64 R4, desc[UR8][R14.64] ;  /* 0x000000080e048981 */ /* 0x002f22000c1e1b00 */
[----:B------:R-:W1:Y:S03]  /*1f20*/  @!P0 LDC.64 R16, c[0x0][0x3d0] ;  /* 0x0000f400ff108b82 */ /* 0x000e660000000a00 */
[----:B------:R-:W5:Y:S01]  /*1f30*/  LDS.64 R10, [R18] ;  /* 0x00000000120a7984 */ /* 0x000f620000000a00 */
[----:B----4-:R-:W-:-:S04]  /*1f40*/  LEA R9, P1, R4, R19, 0x3 ;  /* 0x0000001304097211 */ /* 0x010fc800078218ff */
[----:B------:R-:W-:Y:S02]  /*1f50*/  LEA.HI.X R5, R4, R21, R5, 0x3, P1 ;  /* 0x0000001504057211 */ /* 0x000fe400008f1c05 */
[----:B------:R-:W-:-:S05]  /*1f60*/  IADD3 R8, P1, PT, R2, R9, RZ ;  /* 0x0000000902087210 */ /* 0x000fca0007f3e0ff */
[----:B------:R-:W-:Y:S01]  /*1f70*/  IMAD.X R9, R3, 0x1, R5, P1 ;  /* 0x0000000103097824 */ /* 0x000fe200008e0605 */
[----:B------:R-:W-:-:S04]  /*1f80*/  CS2R R4, SRZ ;  /* 0x0000000000047805 */ /* 0x000fc8000001ff00 */
[----:B---3--:R-:W-:Y:S04]  /*1f90*/  STG.E.64 desc[UR8][R8.64+0xc00], R12 ;  /* 0x000c000c08007986 */ /* 0x008fe8000c101b08 */
[----:B-1----:R-:W2:Y:S01]  /*1fa0*/  @!P0 LDG.E.64 R4, desc[UR8][R16.64] ;  /* 0x0000000810048981 */ /* 0x002ea2000c1e1b00 */
[----:B------:R-:W1:Y:S03]  /*1fb0*/  @!P0 LDC.64 R14, c[0x0][0x3d0] ;  /* 0x0000f400ff0e8b82 */ /* 0x000e660000000a00 */
[----:B------:R3:W4:Y:S01]  /*1fc0*/  LDS.64 R8, [R18+0xc00] ;  /* 0x000c000012087984 */ /* 0x0007220000000a00 */
[----:B--2---:R-:W-:-:S04]  /*1fd0*/  LEA R7, P1, R4, R19, 0x3 ;  /* 0x0000001304077211 */ /* 0x004fc800078218ff */
[----:B------:R-:W-:Y:S02]  /*1fe0*/  LEA.HI.X R5, R4, R21, R5, 0x3, P1 ;  /* 0x0000001504057211 */ /* 0x000fe400008f1c05 */
[----:B------:R-:W-:-:S05]  /*1ff0*/  IADD3 R6, P1, PT, R2, R7, RZ ;  /* 0x0000000702067210 */ /* 0x000fca0007f3e0ff */
[----:B------:R-:W-:Y:S01]  /*2000*/  IMAD.X R7, R3, 0x1, R5, P1 ;  /* 0x0000000103077824 */ /* 0x000fe200008e0605 */
[----:B------:R-:W-:-:S04]  /*2010*/  CS2R R4, SRZ ;  /* 0x0000000000047805 */ /* 0x000fc8000001ff00 */
[----:B-----5:R2:W-:Y:S04]  /*2020*/  STG.E.64 desc[UR8][R6.64+0x1800], R10 ;  /* 0x0018000a06007986 */ /* 0x0205e8000c101b08 */
[----:B-1----:R-:W5:Y:S01]  /*2030*/  @!P0 LDG.E.64 R4, desc[UR8][R14.64] ;  /* 0x000000080e048981 */ /* 0x002f62000c1e1b00 */
[----:B------:R-:W-:Y:S02]  /*2040*/  VIADD R0, R0, 0x600 ;  /* 0x0000060000007836 */ /* 0x000fe40000000000 */
[----:B---3--:R-:W-:Y:S01]  /*2050*/  VIADD R18, R18, 0x3000 ;  /* 0x0000300012127836 */ /* 0x008fe20000000000 */
[----:B-----5:R-:W-:Y:S02]  /*2060*/  LEA R13, P1, R4, R19, 0x3 ;  /* 0x00000013040d7211 */ /* 0x020fe400078218ff */
[----:B------:R-:W-:-:S02]  /*2070*/  IADD3 R19, P2, PT, R19, 0x3000, RZ ;  /* 0x0000300013137810 */ /* 0x000fc40007f5e0ff */
[----:B------:R-:W-:Y:S02]  /*2080*/  LEA.HI.X R5, R4, R21, R5, 0x3, P1 ;  /* 0x0000001504057211 */ /* 0x000fe400008f1c05 */
[----:B------:R-:W-:Y:S01]  /*2090*/  IADD3 R4, P1, PT, R2, R13, RZ ;  /* 0x0000000d02047210 */ /* 0x000fe20007f3e0ff */
[----:B------:R-:W-:-:S04]  /*20a0*/  IMAD.X R21, RZ, RZ, R21, P2 ;  /* 0x000000ffff157224 */ /* 0x000fc800010e0615 */
[----:B------:R-:W-:Y:S01]  /*20b0*/  IMAD.X R5, R3, 0x1, R5, P1 ;  /* 0x0000000103057824 */ /* 0x000fe200008e0605 */
[----:B------:R-:W-:-:S04]  /*20c0*/  ISETP.GE.AND P1, PT, R0, R39, PT ;  /* 0x000000270000720c */ /* 0x000fc80003f26270 */
[----:B----4-:R2:W-:Y:S09]  /*20d0*/  STG.E.64 desc[UR8][R4.64+0x2400], R8 ;  /* 0x0024000804007986 */ /* 0x0105f2000c101b08 */
[----:B------:R-:W-:Y:S05]  /*20e0*/  @!P1 BRA `(.L_x_231) ;  /* 0xfffffffc00549947 */ /* 0x000fea000383ffff */
[----:B------:R-:W-:Y:S05]  /*20f0*/  EXIT ;  /* 0x000000000000794d */ /* 0x000fea0003800000 */
.L_x_191:
[----:B------:R-:W0:Y:S01]  /*2100*/  S2R R46, SR_TID.X ;  /* 0x00000000002e7919 */ /* 0x000e220000002100 */
[----:B------:R-:W1:Y:S01]  /*2110*/  LDCU.U8 UR6, c[0x0][0x3b8] ;  /* 0x00007700ff0677ac */ /* 0x000e620008000000 */
[----:B------:R-:W2:Y:S01]  /*2120*/  LDCU.64 UR4, c[0x0][0x3c8] ;  /* 0x00007900ff0477ac */ /* 0x000ea20008000a00 */
[----:B------:R-:W3:Y:S01]  /*2130*/  LDCU.64 UR10, c[0x0][0x380] ;  /* 0x00007000ff0a77ac */ /* 0x000ee20008000a00 */
[----:B-1----:R-:W-:-:S04]  /*2140*/  UISETP.NE.AND UP0, UPT, UR6, URZ, UPT ;  /* 0x000000ff0600728c */ /* 0x002fc8000bf05270 */
[----:B--2---:R-:W-:Y:S02]  /*2150*/  USEL UR4, UR4, URZ, !UP0 ;  /* 0x000000ff04047287 */ /* 0x004fe4000c000000 */
[----:B------:R-:W-:Y:S01]  /*2160*/  USEL UR5, UR5, URZ, !UP0 ;  /* 0x000000ff05057287 */ /* 0x000fe2000c000000 */
[C---:B0-----:R-:W-:Y:S02]  /*2170*/  LOP3.LUT R0, R46.reuse, 0x1f, RZ, 0xc0, !PT ;  /* 0x0000001f2e007812 */ /* 0x041fe400078ec0ff */
[----:B------:R-:W-:-:S05]  /*2180*/  LOP3.LUT R3, R46, 0x3e0, RZ, 0xc0, !PT ;  /* 0x000003e02e037812 */ /* 0x000fca00078ec0ff */
[----:B------:R-:W-:Y:S01]  /*2190*/  IMAD R2, R3, 0xb, R0 ;  /* 0x0000000b03027824 */ /* 0x000fe200078e0200 */
[----:B------:R-:W-:-:S04]  /*21a0*/  SHF.R.S32.HI R0, RZ, 0x1f, R31 ;  /* 0x0000001fff007819 */ /* 0x000fc8000001141f */
[----:B------:R-:W-:-:S04]  /*21b0*/  IADD3 R4, P0, P1, R2, UR4, R31 ;  /* 0x0000000402047c10 */ /* 0x000fc8000f91e01f */
[----:B------:R-:W-:Y:S02]  /*21c0*/  IADD3.X R3, PT, PT, RZ, UR5, R0, P0, P1 ;  /* 0x00000005ff037c10 */ /* 0x000fe400087e2400 */
        /* <DEDUP_REMOVED lines=12> */
[----:B------:R0:W5:Y:S01]  /*2290*/  LDG.E.64 R24, desc[UR8][R2.64+0xa00] ;  /* 0x000a000802187981 */ /* 0x000162000c1e1b00 */
[----:B------:R-:W1:Y:S01]  /*22a0*/  S2UR UR7, SR_CgaCtaId ;  /* 0x00000000000779c3 */ /* 0x000e620000008800 */
[----:B------:R-:W-:Y:S01]  /*22b0*/  ISETP.NE.AND P0, PT, R46, RZ, PT ;  /* 0x000000ff2e00720c */ /* 0x000fe20003f05270 */
[----:B------:R-:W-:Y:S01]  /*22c0*/  UMOV UR6, 0x400 ;  /* 0x0000040000067882 */ /* 0x000fe20000000000 */
[----:B------:R-:W1:Y:S01]  /*22d0*/  S2R R53, SR_LANEID ;  /* 0x0000000000357919 */ /* 0x000e620000000000 */
[----:B------:R-:W-:-:S10]  /*22e0*/  SHF.R.U32.HI R48, RZ, 0x5, R46 ;  /* 0x00000005ff307819 */ /* 0x000fd4000001162e */
[----:B------:R-:W-:-:S04]  /*22f0*/  @!P0 IADD3 R31, P1, PT, R31, UR4, RZ ;  /* 0x000000041f1f8c10 */ /* 0x000fc8000ff3e0ff */
[----:B------:R-:W-:Y:S02]  /*2300*/  @!P0 IADD3.X R0, PT, PT, R0, UR5, RZ, P1, !PT ;  /* 0x0000000500008c10 */ /* 0x000fe40008ffe4ff */
[----:B0-----:R-:W-:Y:S01]  /*2310*/  @!P0 LEA R2, P1, R31, UR10, 0x3 ;  /* 0x0000000a1f028c11 */ /* 0x001fe2000f8218ff */
[----:B-1----:R-:W-:-:S03]  /*2320*/  ULEA UR6, UR7, UR6, 0x18 ;  /* 0x0000000607067291 */ /* 0x002fc6000f8ec0ff */
[----:B------:R-:W-:Y:S01]  /*2330*/  @!P0 LEA.HI.X R3, R31, UR11, R0, 0x3, P1 ;  /* 0x0000000b1f038c11 */ /* 0x000fe200088f1c00 */
[----:B------:R-:W-:-:S05]  /*2340*/  IMAD R26, R48, 0x160, R53 ;  /* 0x00000160301a7824 */ /* 0x000fca00078e0235 */
[----:B------:R-:W-:-:S05]  /*2350*/  LEA R27, R26, UR6, 0x3 ;  /* 0x000000061a1b7c11 */ /* 0x000fca000f8e18ff */
[----:B--2---:R0:W-:Y:S04]  /*2360*/  STS.64 [R27], R4 ;  /* 0x000000041b007388 */ /* 0x0041e80000000a00 */
[----:B---3--:R-:W-:Y:S04]  /*2370*/  STS.64 [R27+0x100], R6 ;  /* 0x000100061b007388 */ /* 0x008fe80000000a00 */
[----:B----4-:R1:W-:Y:S04]  /*2380*/  STS.64 [R27+0x200], R8 ;  /* 0x000200081b007388 */ /* 0x0103e80000000a00 */
[----:B-----5:R-:W-:Y:S04]  /*2390*/  STS.64 [R27+0x300], R10 ;  /* 0x0003000a1b007388 */ /* 0x020fe80000000a00 */
[----:B------:R-:W-:Y:S04]  /*23a0*/  STS.64 [R27+0x400], R12 ;  /* 0x0004000c1b007388 */ /* 0x000fe80000000a00 */
[----:B------:R-:W-:Y:S04]  /*23b0*/  STS.64 [R27+0x500], R14 ;  /* 0x0005000e1b007388 */ /* 0x000fe80000000a00 */
[----:B------:R-:W-:Y:S04]  /*23c0*/  STS.64 [R27+0x600], R16 ;  /* 0x000600101b007388 */ /* 0x000fe80000000a00 */
[----:B------:R-:W-:Y:S04]  /*23d0*/  STS.64 [R27+0x700], R18 ;  /* 0x000700121b007388 */ /* 0x000fe80000000a00 */
[----:B------:R-:W-:Y:S04]  /*23e0*/  STS.64 [R27+0x800], R20 ;  /* 0x000800141b007388 */ /* 0x000fe80000000a00 */
[----:B------:R-:W-:Y:S04]  /*23f0*/  STS.64 [R27+0x900], R22 ;  /* 0x000900161b007388 */ /* 0x000fe80000000a00 */
[----:B------:R-:W-:Y:S01]  /*2400*/  STS.64 [R27+0xa00], R24 ;  /* 0x000a00181b007388 */ /* 0x000fe20000000a00 */
[----:B------:R-:W-:-:S03]  /*2410*/  NOP ;  /* 0x0000000000007918 */ /* 0x000fc60000000000 */
[----:B------:R2:W3:Y:S01]  /*2420*/  @!P0 LDG.E.64 R44, desc[UR8][R2.64+-0x8] ;  /* 0xfffff808022c8981 */ /* 0x0004e2000c1e1b00 */
[----:B------:R-:W-:Y:S01]  /*2430*/  IMAD R0, R53, 0x50, R27 ;  /* 0x0000005035007824 */ /* 0x000fe200078e021b */
[C---:B0-----:R-:W-:Y:S01]  /*2440*/  LEA R5, R46.reuse, UR6, 0x3 ;  /* 0x000000062e057c11 */ /* 0x041fe2000f8e18ff */
[----:B-1----:R-:W-:Y:S01]  /*2450*/  IMAD.MOV.U32 R9, RZ, RZ, 0x2 ;  /* 0x00000002ff097424 */ /* 0x002fe200078e00ff */
[----:B------:R-:W-:Y:S02]  /*2460*/  ISETP.NE.AND P0, PT, R46, RZ, PT ;  /* 0x000000ff2e00720c */ /* 0x000fe40003f05270 */
[----:B------:R-:W-:Y:S04]  /*2470*/  LDS.64 R42, [R0+0x50] ;  /* 0x00005000002a7984 */ /* 0x000fe80000000a00 */
[----:B------:R-:W-:Y:S04]  /*2480*/  LDS.64 R40, [R0] ;  /* 0x0000000000287984 */ /* 0x000fe80000000a00 */
[----:B------:R-:W0:Y:S04]  /*2490*/  LDS.64 R38, [R0+0x8] ;  /* 0x0000080000267984 */ /* 0x000e280000000a00 */
[----:B------:R-:W1:Y:S04]  /*24a0*/  LDS.64 R36, [R0+0x10] ;  /* 0x0000100000247984 */ /* 0x000e680000000a00 */
        /* <DEDUP_REMOVED lines=8> */
[----:B0-----:R-:W-:-:S04]  /*2530*/  ISETP.NE.U32.AND P1, PT, R40, R38, PT ;  /* 0x000000262800720c */ /* 0x001fc80003f25070 */
[----:B------:R-:W-:Y:S02]  /*2540*/  ISETP.NE.AND.EX P1, PT, R41, R39, PT, P1 ;  /* 0x000000272900720c */ /* 0x000fe40003f25310 */
[----:B-1----:R-:W-:-:S04]  /*2550*/  ISETP.NE.U32.AND P2, PT, R38, R36, PT ;  /* 0x000000242600720c */ /* 0x002fc80003f45070 */
[----:B------:R-:W-:Y:S01]  /*2560*/  ISETP.NE.AND.EX P2, PT, R39, R37, PT, P2 ;  /* 0x000000252700720c */ /* 0x000fe20003f45320 */
[----:B------:R-:W-:Y:S01]  /*2570*/  STS.64 [R5+0xc50], R42 ;  /* 0x000c502a05007388 */ /* 0x000fe20000000a00 */
[----:B------:R-:W-:Y:S06]  /*2580*/  BAR.SYNC.DEFER_BLOCKING 0x0 ;  /* 0x0000000000007b1d */ /* 0x000fec0000010000 */
[----:B---3--:R-:W0:Y:S02]  /*2590*/  @P0 LDS.64 R44, [R5+0xc48] ;  /* 0x000c4800052c0984 */ /* 0x008e240000000a00 */
[----:B------:R-:W-:Y:S01]  /*25a0*/  BAR.SYNC.DEFER_BLOCKING 0x0 ;  /* 0x0000000000007b1d */ /* 0x000fe20000010000 */
[----:B0-----:R-:W-:-:S04]  /*25b0*/  ISETP.NE.U32.AND P0, PT, R44, R40, PT ;  /* 0x000000282c00720c */ /* 0x001fc80003f05070 */
[----:B------:R-:W-:-:S04]  /*25c0*/  ISETP.NE.AND.EX P0, PT, R45, R41, PT, P0 ;  /* 0x000000292d00720c */ /* 0x000fc80003f05300 */
[----:B------:R-:W-:-:S09]  /*25d0*/  SEL R0, RZ, 0x1, !P0 ;  /* 0x00000001ff007807 */ /* 0x000fd20004000000 */
[----:B------:R-:W-:Y:S01]  /*25e0*/  @!P0 IMAD.MOV R9, RZ, RZ, 0x1 ;  /* 0x00000001ff098424 */ /* 0x000fe200078e02ff */
[----:B------:R-:W-:Y:S01]  /*25f0*/  ISETP.NE.U32.AND P0, PT, R36, R34, PT ;  /* 0x000000222400720c */ /* 0x000fe20003f05070 */
[----:B------:R-:W-:Y:S01]  /*2600*/  @!P1 IMAD.MOV R9, RZ, RZ, R0 ;  /* 0x000000ffff099224 */ /* 0x000fe200078e0200 */
[----:B------:R-:W-:Y:S02]  /*2610*/  ISETP.NE.U32.AND P1, PT, R34, R32, PT ;  /* 0x000000202200720c */ /* 0x000fe40003f25070 */
[----:B------:R-:W-:Y:S01]  /*2620*/  ISETP.NE.AND.EX P0, PT, R37, R35, PT, P0 ;  /* 0x000000232500720c */ /* 0x000fe20003f05300 */
[----:B------:R-:W-:Y:S01]  /*2630*/  VIADD R8, R9, 0x1 ;  /* 0x0000000109087836 */ /* 0x000fe20000000000 */
[----:B------:R-:W-:Y:S01]  /*2640*/  ISETP.NE.AND.EX P1, PT, R35, R33, PT, P1 ;  /* 0x000000212300720c */ /* 0x000fe20003f25310 */
[----:B------:R-:W-:Y:S01]  /*2650*/  @!P2 IMAD.MOV R8, RZ, RZ, R9 ;  /* 0x000000ffff08a224 */ /* 0x000fe200078e0209 */
[----:B------:R-:W-:-:S03]  /*2660*/  ISETP.NE.U32.AND P2, PT, R32, R30, PT ;  /* 0x0000001e2000720c */ /* 0x000fc60003f45070 */
[----:B------:R-:W-:-:S06]  /*2670*/  VIADD R7, R8, 0x1 ;  /* 0x0000000108077836 */ /* 0x000fcc0000000000 */
        /* <DEDUP_REMOVED lines=15> */
[----:B--2---:R-:W-:-:S04]  /*2770*/  VIADD R3, R4, 0x1 ;  /* 0x0000000104037836 */ /* 0x004fc80000000000 */
[----:B------:R-:W-:Y:S01]  /*2780*/  @!P0 IMAD.MOV R3, RZ, RZ, R4 ;  /* 0x000000ffff038224 */ /* 0x000fe200078e0204 */
[----:B------:R-:W-:Y:S02]  /*2790*/  ISETP.NE.AND.EX P0, PT, R25, R11, PT, P2 ;  /* 0x0000000b1900720c */ /* 0x000fe40003f05320 */
[----:B------:R-:W-:Y:S01]  /*27a0*/  ISETP.NE.U32.AND P2, PT, R10, R42, PT ;  /* 0x0000002a0a00720c */ /* 0x000fe20003f45070 */
[----:B------:R-:W-:Y:S02]  /*27b0*/  VIADD R2, R3, 0x1 ;  /* 0x0000000103027836 */ /* 0x000fe40000000000 */
[----:B------:R-:W-:Y:S01]  /*27c0*/  @!P1 IMAD.MOV R2, RZ, RZ, R3 ;  /* 0x000000ffff029224 */ /* 0x000fe200078e0203 */
[----:B------:R-:W-:Y:S02]  /*27d0*/  ISETP.NE.AND.EX P1, PT, R11, R43, PT, P2 ;  /* 0x0000002b0b00720c */ /* 0x000fe40003f25320 */
[----:B------:R-:W-:Y:S01]  /*27e0*/  ISETP.NE.AND P2, PT, R53, RZ, PT ;  /* 0x000000ff3500720c */ /* 0x000fe20003f45270 */
[----:B------:R-:W-:-:S04]  /*27f0*/  VIADD R0, R2, 0x1 ;  /* 0x0000000102007836 */ /* 0x000fc80000000000 */
[----:B------:R-:W-:-:S04]  /*2800*/  @!P0 IMAD.MOV R0, RZ, RZ, R2 ;  /* 0x000000ffff008224 */ /* 0x000fc800078e0202 */
[----:B------:R-:W-:Y:S02]  /*2810*/  VIADD R49, R0, 0x1 ;  /* 0x0000000100317836 */ /* 0x000fe40000000000 */
[----:B------:R-:W-:Y:S01]  /*2820*/  @!P1 IMAD.MOV R49, RZ, RZ, R0 ;  /* 0x000000ffff319224 */ /* 0x000fe200078e0200 */
[----:B------:R-:W-:-:S04]  /*2830*/  ISETP.NE.AND P1, PT, R53, 0x1f, PT ;  /* 0x0000001f3500780c */ /* 0x000fc80003f25270 */
[----:B------:R-:W0:Y:S09]  /*2840*/  SHFL.UP P0, R12, R49, 0x1, RZ ;  /* 0x04200000310c7989 */ /* 0x000e3200000000ff */
[----:B------:R-:W-:Y:S01]  /*2850*/  @!P1 LEA R51, R48, UR6, 0x2 ;  /* 0x0000000630339c11 */ /* 0x000fe2000f8e10ff */
        /* <DEDUP_REMOVED lines=11> */
[----:B------:R-:W-:Y:S01]  /*2910*/  @!P1 STS [R51], R50 ;  /* 0x0000003233009388 */ /* 0x000fe20000000800 */
[----:B------:R-:W-:Y:S01]  /*2920*/  BAR.SYNC.DEFER_BLOCKING 0x0 ;  /* 0x0000000000007b1d */ /* 0x000fe20000010000 */
[----:B------:R-:W-:-:S05]  /*2930*/  ISETP.NE.AND P1, PT, R48, 0x9, PT ;  /* 0x000000093000780c */ /* 0x000fca0003f25270 */
[----:B------:R-:W0:Y:S04]  /*2940*/  LDS.128 R12, [UR6] ;  /* 0x00000006ff0c7984 */ /* 0x000e280008000c00 */
[----:B------:R-:W1:Y:S04]  /*2950*/  LDS.128 R16, [UR6+0x10] ;  /* 0x00001006ff107984 */ /* 0x000e680008000c00 */
[----:B------:R-:W2:Y:S01]  /*2960*/  LDS.128 R20, [UR6+0x20] ;  /* 0x00002006ff147984 */ /* 0x000ea20008000c00 */
[----:B0-----:R-:W-:-:S04]  /*2970*/  IMAD.IADD R13, R12, 0x1, R13 ;  /* 0x000000010c0d7824 */ /* 0x001fc800078e020d */
[----:B------:R-:W-:Y:S01]  /*2980*/  IMAD.IADD R14, R14, 0x1, R13 ;  /* 0x000000010e0e7824 */ /* 0x000fe200078e020d */
[----:B------:R-:W-:Y:S02]  /*2990*/  SEL R12, R13, R12, !P0 ;  /* 0x0000000c0d0c7207 */ /* 0x000fe40004000000 */
[----:B------:R-:W-:Y:S01]  /*29a0*/  ISETP.NE.AND P0, PT, R48, 0x3, PT ;  /* 0x000000033000780c */ /* 0x000fe20003f05270 */
[----:B------:R-:W-:Y:S01]  /*29b0*/  IMAD.IADD R15, R15, 0x1, R14 ;  /* 0x000000010f0f7824 */ /* 0x000fe200078e020e */
[----:B------:R-:W-:Y:S02]  /*29c0*/  SEL R13, R49, RZ, P2 ;  /* 0x000000ff310d7207 */ /* 0x000fe40001000000 */
[----:B------:R-:W-:Y:S01]  /*29d0*/  SEL R12, R14, R12, !P0 ;  /* 0x0000000c0e0c7207 */ /* 0x000fe20004000000 */
[----:B-1----:R-:W-:Y:S01]  /*29e0*/  IMAD.IADD R16, R15, 0x1, R16 ;  /* 0x000000010f107824 */ /* 0x002fe200078e0210 */
[----:B------:R-:W-:-:S03]  /*29f0*/  ISETP.NE.AND P0, PT, R48, 0x4, PT ;  /* 0x000000043000780c */ /* 0x000fc60003f05270 */
[----:B------:R-:W-:Y:S01]  /*2a00*/  IMAD.IADD R17, R17, 0x1, R16 ;  /* 0x0000000111117824 */ /* 0x000fe200078e0210 */
[----:B------:R-:W-:Y:S02]  /*2a10*/  SEL R12, R15, R12, !P0 ;  /* 0x0000000c0f0c7207 */ /* 0x000fe40004000000 */
[----:B------:R-:W-:Y:S01]  /*2a20*/  ISETP.NE.AND P0, PT, R48, 0x5, PT ;  /* 0x000000053000780c */ /* 0x000fe20003f05270 */
[----:B------:R-:W-:-:S03]  /*2a30*/  IMAD.IADD R18, R18, 0x1, R17 ;  /* 0x0000000112127824 */ /* 0x000fc600078e0211 */
[----:B------:R-:W-:Y:S01]  /*2a40*/  SEL R12, R16, R12, !P0 ;  /* 0x0000000c100c7207 */ /* 0x000fe20004000000 */
[----:B------:R-:W-:Y:S01]  /*2a50*/  IMAD.IADD R19, R19, 0x1, R18 ;  /* 0x0000000113137824 */ /* 0x000fe200078e0212 */
[----:B------:R-:W-:-:S03]  /*2a60*/  ISETP.NE.AND P0, PT, R48, 0x6, PT ;  /* 0x000000063000780c */ /* 0x000fc60003f05270 */
[----:B--2---:R-:W-:Y:S01]  /*2a70*/  IMAD.IADD R20, R19, 0x1, R20 ;  /* 0x0000000113147824 */ /* 0x004fe200078e0214 */
[----:B------:R-:W-:Y:S02]  /*2a80*/  SEL R12, R17, R12, !P0 ;  /* 0x0000000c110c7207 */ /* 0x000fe40004000000 */
[----:B------:R-:W-:Y:S01]  /*2a90*/  ISETP.NE.AND P0, PT, R48, 0x7, PT ;  /* 0x000000073000780c */ /* 0x000fe20003f05270 */
[----:B------:R-:W-:-:S03]  /*2aa0*/  IMAD.IADD R21, R21, 0x1, R20 ;  /* 0x0000000115157824 */ /* 0x000fc600078e0214 */
[----:B------:R-:W-:Y:S01]  /*2ab0*/  SEL R12, R18, R12, !P0 ;  /* 0x0000000c120c7207 */ /* 0x000fe20004000000 */
[----:B------:R-:W-:Y:S01]  /*2ac0*/  IMAD.IADD R22, R22, 0x1, R21 ;  /* 0x0000000116167824 */ /* 0x000fe200078e0215 */
[----:B------:R-:W-:-:S03]  /*2ad0*/  ISETP.NE.AND P0, PT, R48, 0x8, PT ;  /* 0x000000083000780c */ /* 0x000fc60003f05270 */
[----:B------:R-:W-:Y:S01]  /*2ae0*/  IMAD.IADD R23, R23, 0x1, R22 ;  /* 0x0000000117177824 */ /* 0x000fe200078e0216 */
[----:B------:R-:W-:Y:S02]  /*2af0*/  SEL R12, R19, R12, !P0 ;  /* 0x0000000c130c7207 */ /* 0x000fe40004000000 */
[----:B------:R-:W-:Y:S02]  /*2b00*/  ISETP.NE.AND P0, PT, R48, 0xa, PT ;  /* 0x0000000a3000780c */ /* 0x000fe40003f05270 */
[----:B------:R-:W-:Y:S02]  /*2b10*/  SEL R12, R20, R12, !P1 ;  /* 0x0000000c140c7207 */ /* 0x000fe40004800000 */
[----:B------:R-:W-:Y:S02]  /*2b20*/  ISETP.NE.AND P1, PT, R48, 0xb, PT ;  /* 0x0000000b3000780c */ /* 0x000fe40003f25270 */
[----:B------:R-:W-:Y:S02]  /*2b30*/  SEL R12, R21, R12, !P0 ;  /* 0x0000000c150c7207 */ /* 0x000fe40004000000 */
[----:B------:R-:W-:-:S02]  /*2b40*/  ISETP.GE.U32.AND P0, PT, R46, 0x20, PT ;  /* 0x000000202e00780c */ /* 0x000fc40003f06070 */
[----:B------:R-:W-:Y:S02]  /*2b50*/  SEL R12, R22, R12, !P1 ;  /* 0x0000000c160c7207 */ /* 0x000fe40004800000 */
[----:B------:R-:W-:-:S03]  /*2b60*/  ISETP.GT.U32.AND P1, PT, R46, 0x1f, PT ;  /* 0x0000001f2e00780c */ /* 0x000fc60003f24070 */
[----:B------:R-:W-:-:S05]  /*2b70*/  IMAD.IADD R12, R12, 0x1, R13 ;  /* 0x000000010c0c7824 */ /* 0x000fca00078e020d */
[----:B------:R-:W-:-:S05]  /*2b80*/  SEL R52, R49, R12, !P0 ;  /* 0x0000000c31347207 */ /* 0x000fca0004000000 */
[----:B------:R-:W-:Y:S05]  /*2b90*/  @P1 BRA `(.L_x_232) ;  /* 0x0000000800441947 */ /* 0x000fea0003800000 */
[----:B------:R-:W0:Y:S01]  /*2ba0*/  LDC.64 R16, c[0x0][0x3a0] ;  /* 0x0000e800ff107b82 */ /* 0x000e220000000a00 */
[----:B------:R-:W-:-:S07]  /*2bb0*/  ISETP.NE.AND P0, PT, R46, RZ, PT ;  /* 0x000000ff2e00720c */ /* 0x000fce0003f05270 */
[----:B------:R-:W1:Y:S06]  /*2bc0*/  LDC R12, c[0x0][0x370] ;  /* 0x0000dc00ff0c7b82 */ /* 0x000e6c0000000800 */
[----:B------:R-:W-:Y:S01]  /*2bd0*/  @!P0 IMAD.MOV.U32 R22, RZ, RZ, 0x64 ;  /* 0x00000064ff168424 */ /* 0x000fe200078e00ff */
[----:B------:R2:W-:Y:S01]  /*2be0*/  @!P0 STS [UR6+0x4c], R23 ;  /* 0x00004c17ff008988 */ /* 0x0005e20008000806 */
[----:B0-----:R-:W-:-:S05]  /*2bf0*/  IMAD.WIDE R48, R47, 0x8, R16 ;  /* 0x000000082f307825 */ /* 0x001fca00078e0210 */
[----:B------:R2:W-:Y:S01]  /*2c00*/  @!P0 ST.E.64.STRONG.GPU desc[UR8][R48.64+0x100], R22 ;  /* 0x0001001630008985 */ /* 0x0005e2000c10fb08 */
[----:B-1----:R-:W-:Y:S02]  /*2c10*/  ISETP.GT.U32.AND P0, PT, R12, 0x1f3, PT ;  /* 0x000001f30c00780c */ /* 0x002fe40003f04070 */
[----:B------:R-:W-:-:S05]  /*2c20*/  LOP3.LUT R12, RZ, R46, RZ, 0x33, !PT ;  /* 0x0000002eff0c7212 */ /* 0x000fca00078e33ff */
[----:B------:R-:W-:-:S06]  /*2c30*/  IMAD.IADD R12, R47, 0x1, R12 ;  /* 0x000000012f0c7824 */ /* 0x000fcc00078e020c */
[----:B--2---:R-:W-:Y:S05]  /*2c40*/  @P0 BRA `(.L_x_233) ;  /* 0x0000000000080947 */ /* 0x004fea0003800000 */
[----:B------:R0:W-:Y:S06]  /*2c50*/  MEMBAR.SC.CTA ;  /* 0x0000000000007992 */ /* 0x0001ec0000000000 */
[----:B0-----:R-:W-:Y:S05]  /*2c60*/  BRA `(.L_x_234) ;  /* 0x0000000000087947 */ /* 0x001fea0003800000 */
.L_x_233:
[----:B------:R-:W-:Y:S05]  /*2c70*/  NANOSLEEP 0x474 ;  /* 0x000004740000795d */ /* 0x000fea0003800000 */
[----:B------:R-:W-:Y:S01]  /*2c80*/  NOP ;  /* 0x0000000000007918 */ /* 0x000fe20000000000 */
.L_x_234:
[----:B------:R-:W-:-:S05]  /*2c90*/  IMAD.WIDE R16, R12, 0x8, R16 ;  /* 0x000000080c107825 */ /* 0x000fca00078e0210 */
[----:B------:R-:W2:Y:S01]  /*2ca0*/  LD.E.64.STRONG.GPU R14, desc[UR8][R16.64+0x100] ;  /* 0x00010008100e7980 */ /* 0x000ea2000c10fb00 */
[----:B------:R-:W-:Y:S01]  /*2cb0*/  UMOV UR4, 0xffffffff ;  /* 0xffffffff00047882 */ /* 0x000fe20000000000 */
[----:B--2---:R-:W-:Y:S02]  /*2cc0*/  ISETP.NE.AND P6, PT, R14, 0x63, PT ;  /* 0x000000630e00780c */ /* 0x004fe40003fc5270 */
[----:B------:R-:W-:Y:S11]  /*2cd0*/  BRA.DIV UR4, `(.L_x_235) ;  /* 0x0000006e04c47947 */ /* 0x000ff6000b800000 */
[----:B------:R-:W-:-:S13]  /*2ce0*/  VOTE.ANY P6, !P6 ;  /* 0x0000000000ff7806 */ /* 0x000fda00070c0100 */
.L_x_391:
[----:B------:R-:W-:Y:S05]  /*2cf0*/  @!P6 BRA `(.L_x_236) ;  /* 0x000000000030e947 */ /* 0x000fea0003800000 */
.L_x_240:
[----:B------:R-:W-:Y:S05]  /*2d00*/  YIELD ;  /* 0x0000000000007946 */ /* 0x000fea0003800000 */
[----:B------:R-:W-:Y:S05]  /*2d10*/  @P0 BRA `(.L_x_237) ;  /* 0x0000000000080947 */ /* 0x000fea0003800000 */
[----:B------:R0:W-:Y:S06]  /*2d20*/  MEMBAR.SC.CTA ;  /* 0x0000000000007992 */ /* 0x0001ec0000000000 */
[----:B0-----:R-:W-:Y:S05]  /*2d30*/  BRA `(.L_x_238) ;  /* 0x0000000000087947 */ /* 0x001fea0003800000 */
.L_x_237:
[----:B------:R-:W-:Y:S05]  /*2d40*/  NANOSLEEP 0x17c ;  /* 0x0000017c0000795d */ /* 0x000fea0003800000 */
[----:B------:R-:W-:Y:S01]  /*2d50*/  NOP ;  /* 0x0000000000007918 */ /* 0x000fe20000000000 */
.L_x_238:
[----:B------:R-:W2:Y:S01]  /*2d60*/  LD.E.64.STRONG.GPU R14, desc[UR8][R16.64+0x100] ;  /* 0x00010008100e7980 */ /* 0x000ea2000c10fb00 */
[----:B------:R-:W-:Y:S01]  /*2d70*/  UMOV UR4, 0xffffffff ;  /* 0xffffffff00047882 */ /* 0x000fe20000000000 */
[----:B--2---:R-:W-:Y:S02]  /*2d80*/  ISETP.NE.AND P6, PT, R14, 0x63, PT ;  /* 0x000000630e00780c */ /* 0x004fe40003fc5270 */
[----:B------:R-:W-:Y:S11]  /*2d90*/  BRA.DIV UR4, `(.L_x_239) ;  /* 0x0000006e04b47947 */ /* 0x000ff6000b800000 */
[----:B------:R-:W-:-:S13]  /*2da0*/  VOTE.ANY P6, !P6 ;  /* 0x0000000000ff7806 */ /* 0x000fda00070c0100 */
.L_x_394:
[----:B------:R-:W-:Y:S05]  /*2db0*/  @P6 BRA `(.L_x_240) ;  /* 0xfffffffc00d06947 */ /* 0x000fea000383ffff */
.L_x_236:
[----:B------:R-:W-:Y:S01]  /*2dc0*/  UMOV UR4, 0xffffffff ;  /* 0xffffffff00047882 */ /* 0x000fe20000000000 */
[----:B------:R-:W-:Y:S02]  /*2dd0*/  ISETP.NE.AND P5, PT, R14, 0x65, PT ;  /* 0x000000650e00780c */ /* 0x000fe40003fa5270 */
[----:B------:R-:W-:Y:S11]  /*2de0*/  BRA.DIV UR4, `(.L_x_241) ;  /* 0x0000006e04c07947 */ /* 0x000ff6000b800000 */
[----:B------:R-:W0:Y:S01]  /*2df0*/  S2R R13, SR_GEMASK ;  /* 0x00000000000d7919 */ /* 0x000e220000003c00 */
[----:B------:R-:W-:-:S04]  /*2e00*/  VOTE.ANY R19, PT, !P5 ;  /* 0x0000000000137806 */ /* 0x000fc800068e0100 */
[----:B0-----:R-:W-:Y:S01]  /*2e10*/  LOP3.LUT R19, R19, 0x80000000, R13, 0xec, !PT ;  /* 0x8000000013137812 */ /* 0x001fe200078eec0d */
[----:B------:R-:W-:-:S04]  /*2e20*/  VIADD R13, R53, 0x8 ;  /* 0x00000008350d7836 */ /* 0x000fc80000000000 */
[----:B------:R-:W-:-:S05]  /*2e30*/  VIADD R16, R19, 0xffffffff ;  /* 0xffffffff13107836 */ /* 0x000fca0000000000 */
[----:B------:R-:W-:-:S04]  /*2e40*/  LOP3.LUT R16, R19, R16, RZ, 0xc, !PT ;  /* 0x0000001013107212 */ /* 0x000fc800078e0cff */
[----:B------:R-:W0:Y:S02]  /*2e50*/  POPC R21, R16 ;  /* 0x0000001000157309 */ /* 0x000e240000000000 */
[----:B0-----:R-:W0:Y:S01]  /*2e60*/  SHFL.DOWN PT, R51, R15, 0x1, R21 ;  /* 0x082000000f337989 */ /* 0x001e2200000e0015 */
[----:B------:R-:W-:-:S04]  /*2e70*/  ISETP.GE.AND P1, PT, R53, R21, PT ;  /* 0x000000153500720c */ /* 0x000fc80003f26270 */
[----:B0-----:R-:W-:-:S05]  /*2e80*/  SEL R18, R51, RZ, !P1 ;  /* 0x000000ff33127207 */ /* 0x001fca0004800000 */
[----:B------:R-:W-:Y:S02]  /*2e90*/  IMAD.IADD R20, R18, 0x1, R15 ;  /* 0x0000000112147824 */ /* 0x000fe400078e020f */
[----:B------:R-:W-:-:S03]  /*2ea0*/  VIADD R18, R53, 0x2 ;  /* 0x0000000235127836 */ /* 0x000fc60000000000 */
[----:B------:R-:W0:Y:S02]  /*2eb0*/  SHFL.DOWN PT, R51, R20, 0x2, R21 ;  /* 0x0840000014337989 */ /* 0x000e2400000e0015 */
[----:B------:R-:W-:Y:S01]  /*2ec0*/  ISETP.GT.AND P1, PT, R18, R21, PT ;  /* 0x000000151200720c */ /* 0x000fe20003f24270 */
[----:B------:R-:W-:-:S03]  /*2ed0*/  VIADD R18, R53, 0x4 ;  /* 0x0000000435127836 */ /* 0x000fc60000000000 */
[----:B0-----:R-:W-:Y:S02]  /*2ee0*/  SEL R51, R51, RZ, !P1 ;  /* 0x000000ff33337207 */ /* 0x001fe40004800000 */
[----:B------:R-:W-:-:S03]  /*2ef0*/  ISETP.GT.AND P1, PT, R18, R21, PT ;  /* 0x000000151200720c */ /* 0x000fc60003f24270 */
[----:B------:R-:W-:Y:S02]  /*2f00*/  IMAD.IADD R22, R20, 0x1, R51 ;  /* 0x0000000114167824 */ /* 0x000fe400078e0233 */
[----:B------:R-:W-:-:S03]  /*2f10*/  VIADD R20, R53, 0x10 ;  /* 0x0000001035147836 */ /* 0x000fc60000000000 */
[----:B------:R-:W0:Y:S02]  /*2f20*/  SHFL.DOWN PT, R51, R22, 0x4, R21 ;  /* 0x0880000016337989 */ /* 0x000e2400000e0015 */
[-C--:B------:R-:W-:Y:S02]  /*2f30*/  ISETP.GT.AND P2, PT, R20, R21.reuse, PT ;  /* 0x000000151400720c */ /* 0x080fe40003f44270 */
[----:B0-----:R-:W-:Y:S02]  /*2f40*/  SEL R51, R51, RZ, !P1 ;  /* 0x000000ff33337207 */ /* 0x001fe40004800000 */
[----:B------:R-:W-:-:S03]  /*2f50*/  ISETP.GT.AND P1, PT, R13, R21, PT ;  /* 0x000000150d00720c */ /* 0x000fc60003f24270 */
[----:B------:R-:W-:-:S05]  /*2f60*/  IMAD.IADD R47, R22, 0x1, R51 ;  /* 0x00000001162f7824 */ /* 0x000fca00078e0233 */
[----:B------:R-:W0:Y:S02]  /*2f70*/  SHFL.DOWN PT, R51, R47, 0x8, R21 ;  /* 0x090000002f337989 */ /* 0x000e2400000e0015 */
[----:B0-----:R-:W-:Y:S02]  /*2f80*/  SEL R16, R51, RZ, !P1 ;  /* 0x000000ff33107207 */ /* 0x001fe40004800000 */
[----:B------:R-:W-:-:S03]  /*2f90*/  ISETP.NE.AND P1, PT, R14, 0x65, PT ;  /* 0x000000650e00780c */ /* 0x000fc60003f25270 */
[----:B------:R-:W-:Y:S02]  /*2fa0*/  IMAD.IADD R15, R47, 0x1, R16 ;  /* 0x000000012f0f7824 */ /* 0x000fe400078e0210 */
[----:B------:R-:W0:Y:S03]  /*2fb0*/  LDC.64 R16, c[0x0][0x3a0] ;  /* 0x0000e800ff107b82 */ /* 0x000e260000000a00 */
[----:B------:R-:W1:Y:S05]  /*2fc0*/  SHFL.DOWN PT, R51, R15, 0x10, R21 ;  /* 0x0a0000000f337989 */ /* 0x000e6a00000e0015 */
[----:B------:R-:W-:-:S02]  /*2fd0*/  VOTE.ALL P5, P1 ;  /* 0x0000000000ff7806 */ /* 0x000fc400008a0000 */
[----:B0-----:R-:W-:Y:S02]  /*2fe0*/  IADD3 R22, P1, PT, R16, 0x100, RZ ;  /* 0x0000010010167810 */ /* 0x001fe40007f3e0ff */
[----:B-1----:R-:W-:-:S03]  /*2ff0*/  SEL R14, R51, RZ, !P2 ;  /* 0x000000ff330e7207 */ /* 0x002fc60005000000 */
[----:B------:R-:W-:Y:S02]  /*3000*/  IMAD.X R47, RZ, RZ, R17, P1 ;  /* 0x000000ffff2f7224 */ /* 0x000fe400008e0611 */
[----:B------:R-:W-:-:S07]  /*3010*/  IMAD.IADD R21, R15, 0x1, R14 ;  /* 0x000000010f157824 */ /* 0x000fce00078e020e */
.L_x_403:
[----:B------:R-:W-:Y:S05]  /*3020*/  @!P5 BRA `(.L_x_242) ;  /* 0x0000000000e0d947 */ /* 0x000fea0003800000 */
.L_x_250:
[----:B------:R-:W-:Y:S02]  /*3030*/  IMAD.MOV.U32 R14, RZ, RZ, R22 ;  /* 0x000000ffff0e7224 */ /* 0x000fe400078e0016 */
[----:B------:R-:W-:Y:S02]  /*3040*/  IMAD.MOV.U32 R15, RZ, RZ, R47 ;  /* 0x000000ffff0f7224 */ /* 0x000fe400078e002f */
[----:B------:R-:W-:-:S05]  /*3050*/  IMAD.WIDE R14, R12, 0x8, R14 ;  /* 0x000000080c0e7825 */ /* 0x000fca00078e020e */
[----:B------:R-:W2:Y:S01]  /*3060*/  LD.E.64.STRONG.GPU R16, desc[UR8][R14.64+-0x100] ;  /* 0xffff00080e107980 */ /* 0x000ea2000c10fb00 */
[----:B------:R-:W-:Y:S05]  /*3070*/  YIELD ;  /* 0x0000000000007946 */ /* 0x000fea0003800000 */
[----:B------:R-:W-:Y:S01]  /*3080*/  UMOV UR4, 0xffffffff ;  /* 0xffffffff00047882 */ /* 0x000fe20000000000 */
[----:B--2---:R-:W-:Y:S02]  /*3090*/  ISETP.NE.AND P6, PT, R16, 0x63, PT ;  /* 0x000000631000780c */ /* 0x004fe40003fc5270 */
[----:B------:R-:W-:Y:S11]  /*30a0*/  BRA.DIV UR4, `(.L_x_243) ;  /* 0x00000072041c7947 */ /* 0x000ff6000b800000 */
[----:B------:R-:W-:-:S13]  /*30b0*/  VOTE.ANY P6, !P6 ;  /* 0x0000000000ff7806 */ /* 0x000fda00070c0100 */
.L_x_406:
[----:B------:R-:W-:Y:S05]  /*30c0*/  @!P6 BRA `(.L_x_244) ;  /* 0x000000000030e947 */ /* 0x000fea0003800000 */
.L_x_248:
[----:B------:R-:W-:Y:S05]  /*30d0*/  YIELD ;  /* 0x0000000000007946 */ /* 0x000fea0003800000 */
[----:B------:R-:W-:Y:S05]  /*30e0*/  @P0 BRA `(.L_x_245) ;  /* 0x0000000000080947 */ /* 0x000fea0003800000 */
[----:B------:R0:W-:Y:S06]  /*30f0*/  MEMBAR.SC.CTA ;  /* 0x0000000000007992 */ /* 0x0001ec0000000000 */
[----:B0-----:R-:W-:Y:S05]  /*3100*/  BRA `(.L_x_246) ;  /* 0x0000000000087947 */ /* 0x001fea0003800000 */
.L_x_245:
[----:B------:R-:W-:Y:S05]  /*3110*/  NANOSLEEP 0x17c ;  /* 0x0000017c0000795d */ /* 0x000fea0003800000 */
[----:B------:R-:W-:Y:S01]  /*3120*/  NOP ;  /* 0x0000000000007918 */ /* 0x000fe20000000000 */
.L_x_246:
[----:B------:R-:W2:Y:S01]  /*3130*/  LD.E.64.STRONG.GPU R16, desc[UR8][R14.64+-0x100] ;  /* 0xffff00080e107980 */ /* 0x000ea2000c10fb00 */
[----:B------:R-:W-:Y:S01]  /*3140*/  UMOV UR4, 0xffffffff ;  /* 0xffffffff00047882 */ /* 0x000fe20000000000 */
[----:B--2---:R-:W-:Y:S02]  /*3150*/  ISETP.NE.AND P6, PT, R16, 0x63, PT ;  /* 0x000000631000780c */ /* 0x004fe40003fc5270 */
[----:B------:R-:W-:Y:S11]  /*3160*/  BRA.DIV UR4, `(.L_x_247) ;  /* 0x00000072040c7947 */ /* 0x000ff6000b800000 */
[----:B------:R-:W-:-:S13]  /*3170*/  VOTE.ANY P6, !P6 ;  /* 0x0000000000ff7806 */ /* 0x000fda00070c0100 */
.L_x_409:
[----:B------:R-:W-:Y:S05]  /*3180*/  @P6 BRA `(.L_x_248) ;  /* 0xfffffffc00d06947 */ /* 0x000fea000383ffff */
.L_x_244:
[----:B------:R-:W-:Y:S01]  /*3190*/  UMOV UR4, 0xffffffff ;  /* 0xffffffff00047882 */ /* 0x000fe20000000000 */
[----:B------:R-:W-:Y:S02]  /*31a0*/  ISETP.NE.AND P5, PT, R16, 0x65, PT ;  /* 0x000000651000780c */ /* 0x000fe40003fa5270 */
[----:B------:R-:W-:Y:S11]  /*31b0*/  BRA.DIV UR4, `(.L_x_249) ;  /* 0x0000007204187947 */ /* 0x000ff6000b800000 */
[----:B------:R-:W0:Y:S01]  /*31c0*/  S2R R14, SR_GEMASK ;  /* 0x00000000000e7919 */ /* 0x000e220000003c00 */
[----:B------:R-:W-:Y:S01]  /*31d0*/  VOTE.ANY R19, PT, !P5 ;  /* 0x0000000000137806 */ /* 0x000fe200068e0100 */
[----:B------:R-:W-:Y:S01]  /*31e0*/  VIADD R15, R53, 0x2 ;  /* 0x00000002350f7836 */ /* 0x000fe20000000000 */
[----:B------:R-:W-:Y:S01]  /*31f0*/  ISETP.NE.AND P5, PT, R16, 0x65, PT ;  /* 0x000000651000780c */ /* 0x000fe20003fa5270 */
[----:B------:R-:W-:-:S12]  /*3200*/  VIADD R12, R12, 0xffffffe0 ;  /* 0xffffffe00c0c7836 */ /* 0x000fd80000000000 */
[----:B------:R-:W-:Y:S02]  /*3210*/  VOTE.ALL P5, P5 ;  /* 0x0000000000ff7806 */ /* 0x000fe400028a0000 */
[----:B0-----:R-:W-:-:S05]  /*3220*/  LOP3.LUT R19, R19, 0x80000000, R14, 0xec, !PT ;  /* 0x8000000013137812 */ /* 0x001fca00078eec0e */
[----:B------:R-:W-:-:S05]  /*3230*/  VIADD R14, R19, 0xffffffff ;  /* 0xffffffff130e7836 */ /* 0x000fca0000000000 */
[----:B------:R-:W-:-:S06]  /*3240*/  LOP3.LUT R14, R19, R14, RZ, 0xc, !PT ;  /* 0x0000000e130e7212 */ /* 0x000fcc00078e0cff */
[----:B------:R-:W0:Y:S02]  /*3250*/  POPC R14, R14 ;  /* 0x0000000e000e7309 */ /* 0x000e240000000000 */
[----:B0-----:R-:W0:Y:S01]  /*3260*/  SHFL.DOWN PT, R51, R17, 0x1, R14 ;  /* 0x0820000011337989 */ /* 0x001e2200000e000e */
[----:B------:R-:W-:-:S04]  /*3270*/  ISETP.GE.AND P1, PT, R53, R14, PT ;  /* 0x0000000e3500720c */ /* 0x000fc80003f26270 */
[----:B0-----:R-:W-:Y:S02]  /*3280*/  SEL R50, R51, RZ, !P1 ;  /* 0x000000ff33327207 */ /* 0x001fe40004800000 */
[----:B------:R-:W-:-:S03]  /*3290*/  ISETP.GT.AND P1, PT, R15, R14, PT ;  /* 0x0000000e0f00720c */ /* 0x000fc60003f24270 */
[----:B------:R-:W-:-:S05]  /*32a0*/  IMAD.IADD R17, R50, 0x1, R17 ;  /* 0x0000000132117824 */ /* 0x000fca00078e0211 */
[----:B------:R-:W0:Y:S02]  /*32b0*/  SHFL.DOWN PT, R51, R17, 0x2, R14 ;  /* 0x0840000011337989 */ /* 0x000e2400000e000e */
        /* <DEDUP_REMOVED lines=12> */
[----:B0-----:R-:W-:-:S04]  /*3380*/  SEL R16, R51, RZ, !P1 ;  /* 0x000000ff33107207 */ /* 0x001fc80004800000 */
[----:B------:R-:W-:-:S07]  /*3390*/  IADD3 R21, PT, PT, R17, R16, R21 ;  /* 0x0000001011157210 */ /* 0x000fce0007ffe015 */
.L_x_418:
[----:B------:R-:W-:Y:S05]  /*33a0*/  @P5 BRA `(.L_x_250) ;  /* 0xfffffffc00205947 */ /* 0x000fea000383ffff */
.L_x_242:
[----:B------:R-:W-:Y:S02]  /*33b0*/  ISETP.NE.AND P1, PT, R46, RZ, PT ;  /* 0x000000ff2e00720c */ /* 0x000fe40003f25270 */
[----:B------:R-:W-:-:S11]  /*33c0*/  ISETP.NE.AND P0, PT, R53, RZ, PT ;  /* 0x000000ff3500720c */ /* 0x000fd60003f05270 */
[----:B------:R-:W0:Y:S01]  /*33d0*/  @!P1 S2R R13, SR_CgaCtaId ;  /* 0x00000000000d9919 */ /* 0x000e220000008800 */
[----:B------:R-:W-:Y:S01]  /*33e0*/  @!P1 MOV R12, 0x400 ;  /* 0x00000400000c9802 */ /* 0x000fe20000000f00 */
[----:B------:R-:W-:Y:S01]  /*33f0*/  @!P1 IMAD.IADD R23, R23, 0x1, R21 ;  /* 0x0000000117179824 */ /* 0x000fe200078e0215 */
[----:B------:R-:W-:Y:S01]  /*3400*/  @!P0 MOV R15, 0x400 ;  /* 0x00000400000f8802 */ /* 0x000fe20000000f00 */
[----:B------:R-:W1:Y:S01]  /*3410*/  @!P0 S2R R16, SR_CgaCtaId ;  /* 0x0000000000108919 */ /* 0x000e620000008800 */
[----:B------:R-:W-:-:S05]  /*3420*/  @!P1 IMAD.MOV.U32 R22, RZ, RZ, 0x65 ;  /* 0x00000065ff169424 */ /* 0x000fca00078e00ff */
[----:B------:R2:W-:Y:S01]  /*3430*/  @!P1 ST.E.64.STRONG.GPU desc[UR8][R48.64+0x100], R22 ;  /* 0x0001001630009985 */ /* 0x0005e2000c10fb08 */
[----:B0-----:R-:W-:Y:S01]  /*3440*/  @!P1 LEA R14, R13, R12, 0x18 ;  /* 0x0000000c0d0e9211 */ /* 0x001fe200078ec0ff */
[----:B------:R-:W-:Y:S02]  /*3450*/  IMAD.MOV.U32 R12, RZ, RZ, R52 ;  /* 0x000000ffff0c7224 */ /* 0x000fe400078e0034 */
[----:B------:R-:W-:Y:S01]  /*3460*/  @!P0 IMAD.MOV.U32 R12, RZ, RZ, R21 ;  /* 0x000000ffff0c8224 */ /* 0x000fe200078e0015 */
[----:B-1----:R-:W-:Y:S01]  /*3470*/  @!P0 LEA R16, R16, R15, 0x18 ;  /* 0x0000000f10108211 */ /* 0x002fe200078ec0ff */
[----:B------:R2:W-:Y:S04]  /*3480*/  @!P1 STS [R14+0x48], R23 ;  /* 0x000048170e009388 */ /* 0x0005e80000000800 */
[----:B------:R2:W-:Y:S04]  /*3490*/  @!P1 STS [R14+0x44], R21 ;  /* 0x000044150e009388 */ /* 0x0005e80000000800 */
[----:B------:R2:W-:Y:S02]  /*34a0*/  @!P0 STS [R16+0x3c], R21 ;  /* 0x00003c1510008388 */ /* 0x0005e40000000800 */
.L_x_232:
[----:B------:R-:W-:Y:S05]  /*34b0*/  WARPSYNC.ALL ;  /* 0x0000000000007948 */ /* 0x000fea0003800000 */
[----:B------:R-:W-:Y:S01]  /*34c0*/  ISETP.NE.AND P0, PT, R46, RZ, PT ;  /* 0x000000ff2e00720c */ /* 0x000fe20003f05270 */
[----:B------:R-:W0:Y:S08]  /*34d0*/  S2UR UR5, SR_CgaCtaId ;  /* 0x00000000000579c3 */ /* 0x000e300000008800 */
[----:B------:R-:W-:Y:S06]  /*34e0*/  BAR.SYNC.DEFER_BLOCKING 0x0 ;  /* 0x0000000000007b1d */ /* 0x000fec0000010000 */
[----:B------:R-:W-:-:S02]  /*34f0*/  UMOV UR4, 0x400 ;  /* 0x0000040000047882 */ /* 0x000fc40000000000 */
[----:B0-----:R-:W-:-:S09]  /*3500*/  ULEA UR4, UR5, UR4, 0x18 ;  /* 0x0000000405047291 */ /* 0x001fd2000f8ec0ff */
[----:B--2---:R-:W0:Y:S04]  /*3510*/  LDS R14, [UR4+0x3c] ;  /* 0x00003c04ff0e7984 */ /* 0x004e280008000800 */
[----:B------:R-:W1:Y:S04]  /*3520*/  LDS R13, [UR4+0x4c] ;  /* 0x00004c04ff0d7984 */ /* 0x000e680008000800 */
[----:B------:R-:W2:Y:S01]  /*3530*/  LDS R15, [UR4+0x44] ;  /* 0x00004404ff0f7984 */ /* 0x000ea20008000800 */
[----:B0-----:R-:W-:Y:S02]  /*3540*/  SEL R17, R14, RZ, P0 ;  /* 0x000000ff0e117207 */ /* 0x001fe40000000000 */
[----:B------:R-:W-:-:S02]  /*3550*/  ISETP.NE.U32.AND P0, PT, R44, R40, PT ;  /* 0x000000282c00720c */ /* 0x000fc40003f05070 */
[----:B-1----:R-:W-:Y:S01]  /*3560*/  ISETP.GT.AND P1, PT, R13, 0x180, PT ;  /* 0x000001800d00780c */ /* 0x002fe20003f24270 */
[----:B------:R-:W-:Y:S01]  /*3570*/  IMAD.IADD R17, R17, 0x1, R12 ;  /* 0x0000000111117824 */ /* 0x000fe200078e020c */
[----:B------:R-:W-:-:S03]  /*3580*/  ISETP.NE.AND.EX P0, PT, R45, R41, PT, P0 ;  /* 0x000000292d00720c */ /* 0x000fc60003f05300 */
[----:B------:R-:W-:Y:S02]  /*3590*/  VIADD R12, R17, 0x1 ;  /* 0x00000001110c7836 */ /* 0x000fe40000000000 */
        /* <DEDUP_REMOVED lines=9> */
[----:B------:R-:W-:Y:S01]  /*3630*/  @!P0 IMAD.MOV R12, RZ, RZ, R17 ;  /* 0x000000ffff0c8224 */ /* 0x000fe200078e0211 */
[----:B--2---:R-:W-:Y:S06]  /*3640*/  @P1 BRA `(.L_x_251) ;  /* 0x0000000800b81947 */ /* 0x004fec0003800000 */
[----:B------:R-:W0:Y:S01]  /*3650*/  LDCU.U8 UR4, c[0x0][0x3b8] ;  /* 0x00007700ff0477ac */ /* 0x000e220008000000 */
[----:B------:R-:W-:Y:S04]  /*3660*/  BSSY.RECONVERGENT B0, `(.L_x_252) ;  /* 0x000000d000007945 */ /* 0x000fe80003800200 */
[----:B------:R-:W-:Y:S05]  /*3670*/  @!P0 BRA `(.L_x_253) ;  /* 0x00000000002c8947 */ /* 0x000fea0003800000 */
[----:B0-----:R-:W-:Y:S01]  /*3680*/  UISETP.NE.AND UP0, UPT, UR4, URZ, UPT ;  /* 0x000000ff0400728c */ /* 0x001fe2000bf05270 */
[----:B------:R-:W-:Y:S01]  /*3690*/  CS2R R14, SRZ ;  /* 0x00000000000e7805 */ /* 0x000fe2000001ff00 */
[----:B------:R-:W0:Y:S07]  /*36a0*/  LDCU.64 UR6, c[0x0][0x390] ;  /* 0x00007200ff0677ac */ /* 0x000e2e0008000a00 */
[----:B------:R-:W-:Y:S05]  /*36b0*/  BRA.U UP0, `(.L_x_254) ;  /* 0x0000000100087547 */ /* 0x000fea000b800000 */
[----:B------:R-:W1:Y:S02]  /*36c0*/  LDC.64 R14, c[0x0][0x3d0] ;  /* 0x0000f400ff0e7b82 */ /* 0x000e640000000a00 */
[----:B-1----:R-:W5:Y:S02]  /*36d0*/  LDG.E.64 R14, desc[UR8][R14.64] ;  /* 0x000000080e0e7981 */ /* 0x002f64000c1e1b00 */
.L_x_254:
[----:B-----5:R-:W-:-:S04]  /*36e0*/  IADD3 R13, P0, PT, R17, R14, RZ ;  /* 0x0000000e110d7210 */ /* 0x020fc80007f1e0ff */
[----:B------:R-:W-:Y:S02]  /*36f0*/  LEA.HI.X.SX32 R16, R17, R15, 0x1, P0 ;  /* 0x0000000f11107211 */ /* 0x000fe400000f0eff */
[----:B0-----:R-:W-:-:S04]  /*3700*/  LEA R14, P0, R13, UR6, 0x3 ;  /* 0x000000060d0e7c11 */ /* 0x001fc8000f8018ff */
[----:B------:R-:W-:-:S05]  /*3710*/  LEA.HI.X R15, R13, UR7, R16, 0x3, P0 ;  /* 0x000000070d0f7c11 */ /* 0x000fca00080f1c10 */
[----:B------:R1:W-:Y:S04]  /*3720*/  STG.E.64 desc[UR8][R14.64], R40 ;  /* 0x000000280e007986 */ /* 0x0003e8000c101b08 */
.L_x_253:
[----:B0-----:R-:W-:Y:S05]  /*3730*/  BSYNC.RECONVERGENT B0 ;  /* 0x0000000000007941 */ /* 0x001fea0003800200 */
.L_x_252:
[----:B------:R-:W-:Y:S01]  /*3740*/  ISETP.NE.U32.AND P0, PT, R40, R38, PT ;  /* 0x000000262800720c */ /* 0x000fe20003f05070 */
[----:B------:R-:W-:Y:S03]  /*3750*/  BSSY.RECONVERGENT B0, `(.L_x_255) ;  /* 0x000000e000007945 */ /* 0x000fe60003800200 */
[----:B------:R-:W-:-:S13]  /*3760*/  ISETP.NE.AND.EX P0, PT, R41, R39, PT, P0 ;  /* 0x000000272900720c */ /* 0x000fda0003f05300 */
[----:B------:R-:W-:Y:S05]  /*3770*/  @!P0 BRA `(.L_x_256) ;  /* 0x00000000002c8947 */ /* 0x000fea0003800000 */
[----:B------:R-:W-:Y:S01]  /*3780*/  UISETP.NE.AND UP0, UPT, UR4, URZ, UPT ;  /* 0x000000ff0400728c */ /* 0x000fe2000bf05270 */
[----:B-1----:R-:W-:Y:S01]  /*3790*/  CS2R R14, SRZ ;  /* 0x00000000000e7805 */ /* 0x002fe2000001ff00 */
[----:B------:R-:W0:Y:S07]  /*37a0*/  LDCU.64 UR6, c[0x0][0x390] ;  /* 0x00007200ff0677ac */ /* 0x000e2e0008000a00 */
[----:B------:R-:W-:Y:S05]  /*37b0*/  BRA.U UP0, `(.L_x_257) ;  /* 0x0000000100087547 */ /* 0x000fea000b800000 */
[----:B------:R-:W1:Y:S02]  /*37c0*/  LDC.64 R14, c[0x0][0x3d0] ;  /* 0x0000f400ff0e7b82 */ /* 0x000e640000000a00 */
[----:B-1----:R-:W5:Y:S02]  /*37d0*/  LDG.E.64 R14, desc[UR8][R14.64] ;  /* 0x000000080e0e7981 */ /* 0x002f64000c1e1b00 */
.L_x_257:
[----:B-----5:R-:W-:-:S04]  /*37e0*/  IADD3 R13, P0, PT, R12, R14, RZ ;  /* 0x0000000e0c0d7210 */ /* 0x020fc80007f1e0ff */
[----:B------:R-:W-:Y:S02]  /*37f0*/  LEA.HI.X.SX32 R14, R12, R15, 0x1, P0 ;  /* 0x0000000f0c0e7211 */ /* 0x000fe400000f0eff */
[----:B0-----:R-:W-:-:S04]  /*3800*/  LEA R12, P0, R13, UR6, 0x3 ;  /* 0x000000060d0c7c11 */ /* 0x001fc8000f8018ff */
[----:B------:R-:W-:-:S05]  /*3810*/  LEA.HI.X R13, R13, UR7, R14, 0x3, P0 ;  /* 0x000000070d0d7c11 */ /* 0x000fca00080f1c0e */
[----:B------:R0:W-:Y:S04]  /*3820*/  STG.E.64 desc[UR8][R12.64], R38 ;  /* 0x000000260c007986 */ /* 0x0001e8000c101b08 */
.L_x_256:
[----:B------:R-:W-:Y:S05]  /*3830*/  BSYNC.RECONVERGENT B0 ;  /* 0x0000000000007941 */ /* 0x000fea0003800200 */
.L_x_255:
[----:B------:R-:W-:Y:S01]  /*3840*/  ISETP.NE.U32.AND P0, PT, R38, R36, PT ;  /* 0x000000242600720c */ /* 0x000fe20003f05070 */
[----:B------:R-:W-:Y:S03]  /*3850*/  BSSY.RECONVERGENT B0, `(.L_x_258) ;  /* 0x000000e000007945 */ /* 0x000fe60003800200 */
[----:B------:R-:W-:-:S13]  /*3860*/  ISETP.NE.AND.EX P0, PT, R39, R37, PT, P0 ;  /* 0x000000252700720c */ /* 0x000fda0003f05300 */
[----:B------:R-:W-:Y:S05]  /*3870*/  @!P0 BRA `(.L_x_259) ;  /* 0x00000000002c8947 */ /* 0x000fea0003800000 */
[----:B------:R-:W-:Y:S01]  /*3880*/  UISETP.NE.AND UP0, UPT, UR4, URZ, UPT ;  /* 0x000000ff0400728c */ /* 0x000fe2000bf05270 */
[----:B0-----:R-:W-:Y:S01]  /*3890*/  CS2R R12, SRZ ;  /* 0x00000000000c7805 */ /* 0x001fe2000001ff00 */
[----:B------:R-:W0:Y:S07]  /*38a0*/  LDCU.64 UR6, c[0x0][0x390] ;  /* 0x00007200ff0677ac */ /* 0x000e2e0008000a00 */
[----:B------:R-:W-:Y:S05]  /*38b0*/  BRA.U UP0, `(.L_x_260) ;  /* 0x0000000100087547 */ /* 0x000fea000b800000 */
[----:B------:R-:W2:Y:S02]  /*38c0*/  LDC.64 R12, c[0x0][0x3d0] ;  /* 0x0000f400ff0c7b82 */ /* 0x000ea40000000a00 */
[----:B--2---:R-:W5:Y:S02]  /*38d0*/  LDG.E.64 R12, desc[UR8][R12.64] ;  /* 0x000000080c0c7981 */ /* 0x004f64000c1e1b00 */
.L_x_260:
[----:B-1---5:R-:W-:-:S04]  /*38e0*/  IADD3 R14, P0, PT, R9, R12, RZ ;  /* 0x0000000c090e7210 */ /* 0x022fc80007f1e0ff */
[----:B------:R-:W-:Y:S02]  /*38f0*/  LEA.HI.X.SX32 R9, R9, R13, 0x1, P0 ;  /* 0x0000000d09097211 */ /* 0x000fe400000f0eff */
[----:B0-----:R-:W-:-:S04]  /*3900*/  LEA R12, P0, R14, UR6, 0x3 ;  /* 0x000000060e0c7c11 */ /* 0x001fc8000f8018ff */
[----:B------:R-:W-:-:S05]  /*3910*/  LEA.HI.X R13, R14, UR7, R9, 0x3, P0 ;  /* 0x000000070e0d7c11 */ /* 0x000fca00080f1c09 */
[----:B------:R2:W-:Y:S04]  /*3920*/  STG.E.64 desc[UR8][R12.64], R36 ;  /* 0x000000240c007986 */ /* 0x0005e8000c101b08 */
.L_x_259:
[----:B------:R-:W-:Y:S05]  /*3930*/  BSYNC.RECONVERGENT B0 ;  /* 0x0000000000007941 */ /* 0x000fea0003800200 */
.L_x_258:
[----:B------:R-:W-:Y:S01]  /*3940*/  ISETP.NE.U32.AND P0, PT, R36, R34, PT ;  /* 0x000000222400720c */ /* 0x000fe20003f05070 */
[----:B------:R-:W-:Y:S03]  /*3950*/  BSSY.RECONVERGENT B0, `(.L_x_261) ;  /* 0x000000e000007945 */ /* 0x000fe60003800200 */
[----:B------:R-:W-:-:S13]  /*3960*/  ISETP.NE.AND.EX P0, PT, R37, R35, PT, P0 ;  /* 0x000000232500720c */ /* 0x000fda0003f05300 */
[----:B------:R-:W-:Y:S05]  /*3970*/  @!P0 BRA `(.L_x_262) ;  /* 0x00000000002c8947 */ /* 0x000fea0003800000 */
[----:B------:R-:W-:Y:S01]  /*3980*/  UISETP.NE.AND UP0, UPT, UR4, URZ, UPT ;  /* 0x000000ff0400728c */ /* 0x000fe2000bf05270 */
[----:B0-2---:R-:W-:Y:S01]  /*3990*/  CS2R R12, SRZ ;  /* 0x00000000000c7805 */ /* 0x005fe2000001ff00 */
[----:B------:R-:W0:Y:S07]  /*39a0*/  LDCU.64 UR6, c[0x0][0x390] ;  /* 0x00007200ff0677ac */ /* 0x000e2e0008000a00 */
[----:B------:R-:W-:Y:S05]  /*39b0*/  BRA.U UP0, `(.L_x_263) ;  /* 0x0000000100087547 */ /* 0x000fea000b800000 */
[----:B------:R-:W2:Y:S02]  /*39c0*/  LDC.64 R12, c[0x0][0x3d0] ;  /* 0x0000f400ff0c7b82 */ /* 0x000ea40000000a00 */
[----:B--2---:R-:W5:Y:S02]  /*39d0*/  LDG.E.64 R12, desc[UR8][R12.64] ;  /* 0x000000080c0c7981 */ /* 0x004f64000c1e1b00 */
.L_x_263:
[----:B-----5:R-:W-:-:S04]  /*39e0*/  IADD3 R9, P0, PT, R8, R12, RZ ;  /* 0x0000000c08097210 */ /* 0x020fc80007f1e0ff */
[----:B------:R-:W-:Y:S02]  /*39f0*/  LEA.HI.X.SX32 R12, R8, R13, 0x1, P0 ;  /* 0x0000000d080c7211 */ /* 0x000fe400000f0eff */
[----:B0-----:R-:W-:-:S04]  /*3a00*/  LEA R8, P0, R9, UR6, 0x3 ;  /* 0x0000000609087c11 */ /* 0x001fc8000f8018ff */
[----:B------:R-:W-:-:S05]  /*3a10*/  LEA.HI.X R9, R9, UR7, R12, 0x3, P0 ;  /* 0x0000000709097c11 */ /* 0x000fca00080f1c0c */
[----:B------:R3:W-:Y:S04]  /*3a20*/  STG.E.64 desc[UR8][R8.64], R34 ;  /* 0x0000002208007986 */ /* 0x0007e8000c101b08 */
.L_x_262:
[----:B------:R-:W-:Y:S05]  /*3a30*/  BSYNC.RECONVERGENT B0 ;  /* 0x0000000000007941 */ /* 0x000fea0003800200 */
.L_x_261:
[----:B------:R-:W-:Y:S01]  /*3a40*/  ISETP.NE.U32.AND P0, PT, R34, R32, PT ;  /* 0x000000202200720c */ /* 0x000fe20003f05070 */
[----:B------:R-:W-:Y:S03]  /*3a50*/  BSSY.RECONVERGENT B0, `(.L_x_264) ;  /* 0x000000e000007945 */ /* 0x000fe60003800200 */
[----:B------:R-:W-:-:S13]  /*3a60*/  ISETP.NE.AND.EX P0, PT, R35, R33, PT, P0 ;  /* 0x000000212300720c */ /* 0x000fda0003f05300 */
[----:B------:R-:W-:Y:S05]  /*3a70*/  @!P0 BRA `(.L_x_265) ;  /* 0x00000000002c8947 */ /* 0x000fea0003800000 */
[----:B------:R-:W-:Y:S01]  /*3a80*/  UISETP.NE.AND UP0, UPT, UR4, URZ, UPT ;  /* 0x000000ff0400728c */ /* 0x000fe2000bf05270 */
[----:B---3--:R-:W-:Y:S01]  /*3a90*/  CS2R R8, SRZ ;  /* 0x0000000000087805 */ /* 0x008fe2000001ff00 */
[----:B------:R-:W3:Y:S07]  /*3aa0*/  LDCU.64 UR6, c[0x0][0x390] ;  /* 0x00007200ff0677ac */ /* 0x000eee0008000a00 */
[----:B------:R-:W-:Y:S05]  /*3ab0*/  BRA.U UP0, `(.L_x_266) ;  /* 0x0000000100087547 */ /* 0x000fea000b800000 */
[----:B------:R-:W4:Y:S02]  /*3ac0*/  LDC.64 R8, c[0x0][0x3d0] ;  /* 0x0000f400ff087b82 */ /* 0x000f240000000a00 */
[----:B----4-:R-:W5:Y:S02]  /*3ad0*/  LDG.E.64 R8, desc[UR8][R8.64] ;  /* 0x0000000808087981 */ /* 0x010f64000c1e1b00 */
.L_x_266:
[----:B0-2--5:R-:W-:-:S04]  /*3ae0*/  IADD3 R12, P0, PT, R7, R8, RZ ;  /* 0x00000008070c7210 */ /* 0x025fc80007f1e0ff */
[----:B------:R-:W-:Y:S02]  /*3af0*/  LEA.HI.X.SX32 R7, R7, R9, 0x1, P0 ;  /* 0x0000000907077211 */ /* 0x000fe400000f0eff */
[----:B---3--:R-:W-:-:S04]  /*3b00*/  LEA R8, P0, R12, UR6, 0x3 ;  /* 0x000000060c087c11 */ /* 0x008fc8000f8018ff */
[----:B------:R-:W-:-:S05]  /*3b10*/  LEA.HI.X R9, R12, UR7, R7, 0x3, P0 ;  /* 0x000000070c097c11 */ /* 0x000fca00080f1c07 */
[----:B------:R4:W-:Y:S04]  /*3b20*/  STG.E.64 desc[UR8][R8.64], R32 ;  /* 0x0000002008007986 */ /* 0x0009e8000c101b08 */
.L_x_265:
[----:B------:R-:W-:Y:S05]  /*3b30*/  BSYNC.RECONVERGENT B0 ;  /* 0x0000000000007941 */ /* 0x000fea0003800200 */
.L_x_264:
[----:B------:R-:W-:Y:S01]  /*3b40*/  ISETP.NE.U32.AND P0, PT, R32, R30, PT ;  /* 0x0000001e2000720c */ /* 0x000fe20003f05070 */
[----:B------:R-:W-:Y:S03]  /*3b50*/  BSSY.RECONVERGENT B0, `(.L_x_267) ;  /* 0x000000e000007945 */ /* 0x000fe60003800200 */
[----:B------:R-:W-:-:S13]  /*3b60*/  ISETP.NE.AND.EX P0, PT, R33, R31, PT, P0 ;  /* 0x0000001f2100720c */ /* 0x000fda0003f05300 */
[----:B------:R-:W-:Y:S05]  /*3b70*/  @!P0 BRA `(.L_x_268) ;  /* 0x00000000002c8947 */ /* 0x000fea0003800000 */
[----:B------:R-:W-:Y:S01]  /*3b80*/  UISETP.NE.AND UP0, UPT, UR4, URZ, UPT ;  /* 0x000000ff0400728c */ /* 0x000fe2000bf05270 */
[----:B---34-:R-:W-:Y:S01]  /*3b90*/  CS2R R8, SRZ ;  /* 0x0000000000087805 */ /* 0x018fe2000001ff00 */
[----:B------:R-:W3:Y:S07]  /*3ba0*/  LDCU.64 UR6, c[0x0][0x390] ;  /* 0x00007200ff0677ac */ /* 0x000eee0008000a00 */
[----:B------:R-:W-:Y:S05]  /*3bb0*/  BRA.U UP0, `(.L_x_269) ;  /* 0x0000000100087547 */ /* 0x000fea000b800000 */
[----:B------:R-:W4:Y:S02]  /*3bc0*/  LDC.64 R8, c[0x0][0x3d0] ;  /* 0x0000f400ff087b82 */ /* 0x000f240000000a00 */
[----:B----4-:R-:W5:Y:S02]  /*3bd0*/  LDG.E.64 R8, desc[UR8][R8.64] ;  /* 0x0000000808087981 */ /* 0x010f64000c1e1b00 */
.L_x_269:
[----:B-----5:R-:W-:-:S04]  /*3be0*/  IADD3 R7, P0, PT, R6, R8, RZ ;  /* 0x0000000806077210 */ /* 0x020fc80007f1e0ff */
[----:B------:R-:W-:Y:S02]  /*3bf0*/  LEA.HI.X.SX32 R8, R6, R9, 0x1, P0 ;  /* 0x0000000906087211 */ /* 0x000fe400000f0eff */
[----:B---3--:R-:W-:-:S04]  /*3c00*/  LEA R6, P0, R7, UR6, 0x3 ;  /* 0x0000000607067c11 */ /* 0x008fc8000f8018ff */
[----:B------:R-:W-:-:S05]  /*3c10*/  LEA.HI.X R7, R7, UR7, R8, 0x3, P0 ;  /* 0x0000000707077c11 */ /* 0x000fca00080f1c08 */
[----:B------:R3:W-:Y:S04]  /*3c20*/  STG.E.64 desc[UR8][R6.64], R30 ;  /* 0x0000001e06007986 */ /* 0x0007e8000c101b08 */
.L_x_268:
[----:B------:R-:W-:Y:S05]  /*3c30*/  BSYNC.RECONVERGENT B0 ;  /* 0x0000000000007941 */ /* 0x000fea0003800200 */
.L_x_267:
        /* <DEDUP_REMOVED lines=8> */
[----:B------:R-:W0:Y:S02]  /*3cc0*/  LDC.64 R6, c[0x0][0x3d0] ;  /* 0x0000f400ff067b82 */ /* 0x000e240000000a00 */
[----:B0-----:R-:W5:Y:S02]  /*3cd0*/  LDG.E.64 R6, desc[UR8][R6.64] ;  /* 0x0000000806067981 */ /* 0x001f64000c1e1b00 */
.L_x_272:
[----:B----45:R-:W-:-:S04]  /*3ce0*/  IADD3 R8, P0, PT, R5, R6, RZ ;  /* 0x0000000605087210 */ /* 0x030fc80007f1e0ff */
[----:B------:R-:W-:Y:S02]  /*3cf0*/  LEA.HI.X.SX32 R5, R5, R7, 0x1, P0 ;  /* 0x0000000705057211 */ /* 0x000fe400000f0eff */
[----:B---3--:R-:W-:-:S04]  /*3d00*/  LEA R6, P0, R8, UR6, 0x3 ;  /* 0x0000000608067c11 */ /* 0x008fc8000f8018ff */
[----:B------:R-:W-:-:S05]  /*3d10*/  LEA.HI.X R7, R8, UR7, R5, 0x3, P0 ;  /* 0x0000000708077c11 */ /* 0x000fca00080f1c05 */
[----:B------:R3:W-:Y:S04]  /*3d20*/  STG.E.64 desc[UR8][R6.64], R28 ;  /* 0x0000001c06007986 */ /* 0x0007e8000c101b08 */
.L_x_271:
[----:B------:R-:W-:Y:S05]  /*3d30*/  BSYNC.RECONVERGENT B0 ;  /* 0x0000000000007941 */ /* 0x000fea0003800200 */
.L_x_270:
        /* <DEDUP_REMOVED lines=10> */
.L_x_275:
[----:B-----5:R-:W-:-:S04]  /*3de0*/  IADD3 R5, P0, PT, R4, R6, RZ ;  /* 0x0000000604057210 */ /* 0x020fc80007f1e0ff */
[----:B------:R-:W-:Y:S02]  /*3df0*/  LEA.HI.X.SX32 R6, R4, R7, 0x1, P0 ;  /* 0x0000000704067211 */ /* 0x000fe400000f0eff */
[----:B---3--:R-:W-:-:S04]  /*3e00*/  LEA R4, P0, R5, UR6, 0x3 ;  /* 0x0000000605047c11 */ /* 0x008fc8000f8018ff */
[----:B------:R-:W-:-:S05]  /*3e10*/  LEA.HI.X R5, R5, UR7, R6, 0x3, P0 ;  /* 0x0000000705057c11 */ /* 0x000fca00080f1c06 */
[----:B------:R3:W-:Y:S04]  /*3e20*/  STG.E.64 desc[UR8][R4.64], R26 ;  /* 0x0000001a04007986 */ /* 0x0007e8000c101b08 */
.L_x_274:
[----:B------:R-:W-:Y:S05]  /*3e30*/  BSYNC.RECONVERGENT B0 ;  /* 0x0000000000007941 */ /* 0x000fea0003800200 */
.L_x_273:
        /* <DEDUP_REMOVED lines=10> */
.L_x_278:
[----:B-----5:R-:W-:-:S04]  /*3ee0*/  IADD3 R6, P0, PT, R3, R4, RZ ;  /* 0x0000000403067210 */ /* 0x020fc80007f1e0ff */
[----:B------:R-:W-:Y:S02]  /*3ef0*/  LEA.HI.X.SX32 R3, R3, R5, 0x1, P0 ;  /* 0x0000000503037211 */ /* 0x000fe400000f0eff */
[----:B---3--:R-:W-:-:S04]  /*3f00*/  LEA R4, P0, R6, UR6, 0x3 ;  /* 0x0000000606047c11 */ /* 0x008fc8000f8018ff */
[----:B------:R-:W-:-:S05]  /*3f10*/  LEA.HI.X R5, R6, UR7, R3, 0x3, P0 ;  /* 0x0000000706057c11 */ /* 0x000fca00080f1c03 */
[----:B------:R3:W-:Y:S04]  /*3f20*/  STG.E.64 desc[UR8][R4.64], R24 ;  /* 0x0000001804007986 */ /* 0x0007e8000c101b08 */
.L_x_277:
[----:B------:R-:W-:Y:S05]  /*3f30*/  BSYNC.RECONVERGENT B0 ;  /* 0x0000000000007941 */ /* 0x000fea0003800200 */
.L_x_276:
        /* <DEDUP_REMOVED lines=10> */
.L_x_281:
[----:B-----5:R-:W-:-:S04]  /*3fe0*/  IADD3 R3, P0, PT, R2, R4, RZ ;  /* 0x0000000402037210 */ /* 0x020fc80007f1e0ff */
[----:B------:R-:W-:Y:S02]  /*3ff0*/  LEA.HI.X.SX32 R4, R2, R5, 0x1, P0 ;  /* 0x0000000502047211 */ /* 0x000fe400000f0eff */
[----:B---3--:R-:W-:-:S04]  /*4000*/  LEA R2, P0, R3, UR6, 0x3 ;  /* 0x0000000603027c11 */ /* 0x008fc8000f8018ff */
[----:B------:R-:W-:-:S05]  /*4010*/  LEA.HI.X R3, R3, UR7, R4, 0x3, P0 ;  /* 0x0000000703037c11 */ /* 0x000fca00080f1c04 */
[----:B------:R3:W-:Y:S04]  /*4020*/  STG.E.64 desc[UR8][R2.64], R10 ;  /* 0x0000000a02007986 */ /* 0x0007e8000c101b08 */
.L_x_280:
[----:B------:R-:W-:Y:S05]  /*4030*/  BSYNC.RECONVERGENT B0 ;  /* 0x0000000000007941 */ /* 0x000fea0003800200 */
.L_x_279:
[----:B------:R-:W-:-:S04]  /*4040*/  ISETP.NE.U32.AND P0, PT, R10, R42, PT ;  /* 0x0000002a0a00720c */ /* 0x000fc80003f05070 */
[----:B------:R-:W-:-:S13]  /*4050*/  ISETP.NE.AND.EX P0, PT, R11, R43, PT, P0 ;  /* 0x0000002b0b00720c */ /* 0x000fda0003f05300 */
[----:B------:R-:W-:Y:S05]  /*4060*/  @!P0 EXIT ;  /* 0x000000000000894d */ /* 0x000fea0003800000 */
[----:B------:R-:W-:Y:S01]  /*4070*/  UISETP.NE.AND UP0, UPT, UR4, URZ, UPT ;  /* 0x000000ff0400728c */ /* 0x000fe2000bf05270 */
[----:B---3--:R-:W-:-:S08]  /*4080*/  CS2R R2, SRZ ;  /* 0x0000000000027805 */ /* 0x008fd0000001ff00 */
[----:B------:R-:W-:Y:S05]  /*4090*/  BRA.U UP0, `(.L_x_282) ;  /* 0x0000000100087547 */ /* 0x000fea000b800000 */
[----:B------:R-:W3:Y:S02]  /*40a0*/  LDC.64 R2, c[0x0][0x3d0] ;  /* 0x0000f400ff027b82 */ /* 0x000ee40000000a00 */
[----:B---3--:R-:W5:Y:S02]  /*40b0*/  LDG.E.64 R2, desc[UR8][R2.64] ;  /* 0x0000000802027981 */ /* 0x008f64000c1e1b00 */
.L_x_282:
[----:B------:R-:W3:Y:S01]  /*40c0*/  LDCU.64 UR4, c[0x0][0x390] ;  /* 0x00007200ff0477ac */ /* 0x000ee20008000a00 */
[----:B-----5:R-:W-:-:S04]  /*40d0*/  IADD3 R4, P0, PT, R0, R2, RZ ;  /* 0x0000000200047210 */ /* 0x020fc80007f1e0ff */
[----:B------:R-:W-:Y:S02]  /*40e0*/  LEA.HI.X.SX32 R3, R0, R3, 0x1, P0 ;  /* 0x0000000300037211 */ /* 0x000fe400000f0eff */
[----:B---3--:R-:W-:-:S04]  /*40f0*/  LEA R2, P0, R4, UR4, 0x3 ;  /* 0x0000000404027c11 */ /* 0x008fc8000f8018ff */
[----:B------:R-:W-:-:S05]  /*4100*/  LEA.HI.X R3, R4, UR5, R3, 0x3, P0 ;  /* 0x0000000504037c11 */ /* 0x000fca00080f1c03 */
[----:B------:R-:W-:Y:S01]  /*4110*/  STG.E.64 desc[UR8][R2.64], R42 ;  /* 0x0000002a02007986 */ /* 0x000fe2000c101b08 */
[----:B------:R-:W-:Y:S05]  /*4120*/  EXIT ;  /* 0x000000000000794d */ /* 0x000fea0003800000 */
.L_x_251:
[----:B------:R-:W-:Y:S01]  /*4130*/  BAR.SYNC.DEFER_BLOCKING 0x0 ;  /* 0x0000000000007b1d */ /* 0x000fe20000010000 */
[----:B------:R-:W-:Y:S02]  /*4140*/  ISETP.NE.U32.AND P0, PT, R44, R40, PT ;  /* 0x000000282c00720c */ /* 0x000fe40003f05070 */
[----:B------:R-:W-:Y:S02]  /*4150*/  ISETP.NE.U32.AND P2, PT, R40, R38, PT ;  /* 0x000000262800720c */ /* 0x000fe40003f45070 */
[----:B------:R-:W-:Y:S02]  /*4160*/  ISETP.NE.AND.EX P0, PT, R45, R41, PT, P0 ;  /* 0x000000292d00720c */ /* 0x000fe40003f05300 */
[----:B------:R-:W-:Y:S02]  /*4170*/  ISETP.NE.U32.AND P3, PT, R38, R36, PT ;  /* 0x000000242600720c */ /* 0x000fe40003f65070 */
[----:B------:R-:W-:Y:S02]  /*4180*/  ISETP.NE.U32.AND P4, PT, R36, R34, PT ;  /* 0x000000222400720c */ /* 0x000fe40003f85070 */
[----:B------:R-:W-:-:S02]  /*4190*/  ISETP.NE.AND.EX P2, PT, R41, R39, PT, P2 ;  /* 0x000000272900720c */ /* 0x000fc40003f45320 */
[----:B------:R-:W-:Y:S02]  /*41a0*/  ISETP.NE.AND.EX P3, PT, R39, R37, PT, P3 ;  /* 0x000000252700720c */ /* 0x000fe40003f65330 */
[----:B------:R-:W-:Y:S02]  /*41b0*/  ISETP.NE.AND.EX P4, PT, R37, R35, PT, P4 ;  /* 0x000000232500720c */ /* 0x000fe40003f85340 */
[----:B------:R-:W-:Y:S01]  /*41c0*/  ISETP.NE.U32.AND P1, PT, R32, R30, PT ;  /* 0x0000001e2000720c */ /* 0x000fe20003f25070 */
[--C-:B------:R-:W-:Y:S01]  /*41d0*/  @P0 IMAD.IADD R14, R17, 0x1, -R15.reuse ;  /* 0x00000001110e0824 */ /* 0x100fe200078e0a0f */
[----:B------:R-:W-:Y:S02]  /*41e0*/  ISETP.NE.U32.AND P5, PT, R28, R26, PT ;  /* 0x0000001a1c00720c */ /* 0x000fe40003fa5070 */
[----:B------:R-:W-:Y:S02]  /*41f0*/  ISETP.NE.AND.EX P1, PT, R33, R31, PT, P1 ;  /* 0x0000001f2100720c */ /* 0x000fe40003f25310 */
[----:B------:R-:W-:Y:S01]  /*4200*/  @P0 LEA R17, R14, UR4, 0x3 ;  /* 0x000000040e110c11 */ /* 0x000fe2000f8e18ff */
[--C-:B------:R-:W-:Y:S01]  /*4210*/  @P2 IMAD.IADD R12, R12, 0x1, -R15.reuse ;  /* 0x000000010c0c2824 */ /* 0x100fe200078e0a0f */
[----:B------:R-:W-:Y:S01]  /*4220*/  ISETP.NE.U32.AND P6, PT, R26, R24, PT ;  /* 0x000000181a00720c */ /* 0x000fe20003fc5070 */
[--C-:B------:R-:W-:Y:S01]  /*4230*/  @P3 IMAD.IADD R14, R9, 0x1, -R15.reuse ;  /* 0x00000001090e3824 */ /* 0x100fe200078e0a0f */
[----:B------:R-:W-:Y:S01]  /*4240*/  ISETP.NE.AND.EX P5, PT, R29, R27, PT, P5 ;  /* 0x0000001b1d00720c */ /* 0x000fe20003fa5350 */
[----:B------:R-:W-:Y:S01]  /*4250*/  @P4 IMAD.IADD R8, R8, 0x1, -R15 ;  /* 0x0000000108084824 */ /* 0x000fe200078e0a0f */
[----:B------:R-:W-:Y:S01]  /*4260*/  @P2 LEA R9, R12, UR4, 0x3 ;  /* 0x000000040c092c11 */ /* 0x000fe2000f8e18ff */
[----:B------:R-:W-:Y:S01]  /*4270*/  @P0 STS.64 [R17], R40 ;  /* 0x0000002811000388 */ /* 0x000fe20000000a00 */
[----:B------:R-:W-:-:S02]  /*4280*/  @P3 LEA R19, R14, UR4, 0x3 ;  /* 0x000000040e133c11 */ /* 0x000fc4000f8e18ff */
[----:B------:R-:W-:Y:S01]  /*4290*/  @P4 LEA R21, R8, UR4, 0x3 ;  /* 0x0000000408154c11 */ /* 0x000fe2000f8e18ff */
[----:B------:R0:W-:Y:S01]  /*42a0*/  @P2 STS.64 [R9], R38 ;  /* 0x0000002609002388 */ /* 0x0001e20000000a00 */
[----:B------:R-:W-:Y:S01]  /*42b0*/  ISETP.NE.U32.AND P0, PT, R34, R32, PT ;  /* 0x000000202200720c */ /* 0x000fe20003f05070 */
[--C-:B------:R-:W-:Y:S01]  /*42c0*/  @P1 IMAD.IADD R6, R6, 0x1, -R15.reuse ;  /* 0x0000000106061824 */ /* 0x100fe200078e0a0f */
[----:B------:R-:W-:Y:S01]  /*42d0*/  ISETP.NE.U32.AND P2, PT, R24, R10, PT ;  /* 0x0000000a1800720c */ /* 0x000fe20003f45070 */
[----:B------:R-:W-:Y:S01]  /*42e0*/  @P3 STS.64 [R19], R36 ;  /* 0x0000002413003388 */ /* 0x000fe20000000a00 */
[----:B------:R-:W-:Y:S01]  /*42f0*/  ISETP.NE.AND.EX P0, PT, R35, R33, PT, P0 ;  /* 0x000000212300720c */ /* 0x000fe20003f05300 */
[----:B------:R-:W-:Y:S01]  /*4300*/  @P5 IMAD.IADD R4, R4, 0x1, -R15 ;  /* 0x0000000104045824 */ /* 0x000fe200078e0a0f */
[----:B------:R-:W-:Y:S01]  /*4310*/  ISETP.NE.U32.AND P3, PT, R10, R42, PT ;  /* 0x0000002a0a00720c */ /* 0x000fe20003f65070 */
[----:B------:R-:W-:Y:S01]  /*4320*/  @P4 STS.64 [R21], R34 ;  /* 0x0000002215004388 */ /* 0x000fe20000000a00 */
[----:B------:R-:W-:-:S02]  /*4330*/  ISETP.NE.U32.AND P4, PT, R30, R28, PT ;  /* 0x0000001c1e00720c */ /* 0x000fc40003f85070 */
[----:B------:R-:W-:Y:S02]  /*4340*/  ISETP.NE.AND.EX P6, PT, R27, R25, PT, P6 ;  /* 0x000000191b00720c */ /* 0x000fe40003fc5360 */
[----:B------:R-:W-:Y:S02]  /*4350*/  ISETP.NE.AND.EX P4, PT, R31, R29, PT, P4 ;  /* 0x0000001d1f00720c */ /* 0x000fe40003f85340 */
[----:B------:R-:W-:Y:S02]  /*4360*/  ISETP.NE.AND.EX P2, PT, R25, R11, PT, P2 ;  /* 0x0000000b1900720c */ /* 0x000fe40003f45320 */
[----:B------:R-:W-:Y:S01]  /*4370*/  ISETP.NE.AND.EX P3, PT, R11, R43, PT, P3 ;  /* 0x0000002b0b00720c */ /* 0x000fe20003f65330 */
[----:B------:R-:W-:Y:S01]  /*4380*/  @P0 IMAD.IADD R7, R7, 0x1, -R15 ;  /* 0x0000000107070824 */ /* 0x000fe200078e0a0f */
[----:B0-----:R-:W-:-:S04]  /*4390*/  @P1 LEA R9, R6, UR4, 0x3 ;  /* 0x0000000406091c11 */ /* 0x001fc8000f8e18ff */
[----:B------:R-:W-:Y:S01]  /*43a0*/  @P0 LEA R7, R7, UR4, 0x3 ;  /* 0x0000000407070c11 */ /* 0x000fe2000f8e18ff */
[--C-:B------:R-:W-:Y:S01]  /*43b0*/  @P6 IMAD.IADD R6, R3, 0x1, -R15.reuse ;  /* 0x0000000103066824 */ /* 0x100fe200078e0a0f */
[----:B------:R-:W-:Y:S01]  /*43c0*/  @P5 LEA R3, R4, UR4, 0x3 ;  /* 0x0000000404035c11 */ /* 0x000fe2000f8e18ff */
[--C-:B------:R-:W-:Y:S02]  /*43d0*/  @P4 IMAD.IADD R5, R5, 0x1, -R15.reuse ;  /* 0x0000000105054824 */ /* 0x100fe400078e0a0f */
[--C-:B------:R-:W-:Y:S01]  /*43e0*/  @P2 IMAD.IADD R2, R2, 0x1, -R15.reuse ;  /* 0x0000000102022824 */ /* 0x100fe200078e0a0f */
[----:B------:R0:W-:Y:S01]  /*43f0*/  @P0 STS.64 [R7], R32 ;  /* 0x0000002007000388 */ /* 0x0001e20000000a00 */
[----:B------:R-:W-:Y:S01]  /*4400*/  @P3 IMAD.IADD R0, R0, 0x1, -R15 ;  /* 0x0000000100003824 */ /* 0x000fe200078e0a0f */
[----:B------:R-:W-:Y:S02]  /*4410*/  @P4 LEA R5, R5, UR4, 0x3 ;  /* 0x0000000405054c11 */ /* 0x000fe4000f8e18ff */
[----:B------:R-:W-:Y:S01]  /*4420*/  @P6 LEA R17, R6, UR4, 0x3 ;  /* 0x0000000406116c11 */ /* 0x000fe2000f8e18ff */
[----:B------:R1:W-:Y:S01]  /*4430*/  @P1 STS.64 [R9], R30 ;  /* 0x0000001e09001388 */ /* 0x0003e20000000a00 */
[----:B------:R-:W-:-:S03]  /*4440*/  ISETP.GE.AND P0, PT, R46, R13, PT ;  /* 0x0000000d2e00720c */ /* 0x000fc60003f06270 */
[----:B------:R2:W-:Y:S01]  /*4450*/  @P4 STS.64 [R5], R28 ;  /* 0x0000001c05004388 */ /* 0x0005e20000000a00 */
[----:B0-----:R-:W-:-:S03]  /*4460*/  @P2 LEA R7, R2, UR4, 0x3 ;  /* 0x0000000402072c11 */ /* 0x001fc6000f8e18ff */
[----:B------:R2:W-:Y:S01]  /*4470*/  @P5 STS.64 [R3], R26 ;  /* 0x0000001a03005388 */ /* 0x0005e20000000a00 */
[----:B-1----:R-:W-:-:S03]  /*4480*/  @P3 LEA R9, R0, UR4, 0x3 ;  /* 0x0000000400093c11 */ /* 0x002fc6000f8e18ff */
[----:B------:R2:W-:Y:S04]  /*4490*/  @P6 STS.64 [R17], R24 ;  /* 0x0000001811006388 */ /* 0x0005e80000000a00 */
[----:B------:R2:W-:Y:S04]  /*44a0*/  @P2 STS.64 [R7], R10 ;  /* 0x0000000a07002388 */ /* 0x0005e80000000a00 */
[----:B------:R2:W-:Y:S01]  /*44b0*/  @P3 STS.64 [R9], R42 ;  /* 0x0000002a09003388 */ /* 0x0005e20000000a00 */
[----:B------:R-:W-:Y:S06]  /*44c0*/  BAR.SYNC.DEFER_BLOCKING 0x0 ;  /* 0x0000000000007b1d */ /* 0x000fec0000010000 */
[----:B------:R-:W-:Y:S05]  /*44d0*/  @P0 EXIT ;  /* 0x000000000000094d */ /* 0x000fea0003800000 */
[----:B------:R-:W-:Y:S01]  /*44e0*/  LOP3.LUT R2, RZ, R46, RZ, 0x33, !PT ;  /* 0x0000002eff027212 */ /* 0x000fe200078e33ff */
[----:B------:R-:W0:Y:S01]  /*44f0*/  LDCU.U8 UR6, c[0x0][0x3b8] ;  /* 0x00007700ff0677ac */ /* 0x000e220008000000 */
[----:B------:R-:W-:Y:S03]  /*4500*/  BSSY.RECONVERGENT B0, `(.L_x_283) ;  /* 0x000001e000007945 */ /* 0x000fe60003800200 */
[----:B------:R-:W-:Y:S01]  /*4510*/  IMAD.IADD R2, R2, 0x1, R13 ;  /* 0x0000000102027824 */ /* 0x000fe200078e020d */
[----:B------:R-:W1:Y:S03]  /*4520*/  LDCU.64 UR10, c[0x0][0x390] ;  /* 0x00007200ff0a77ac */ /* 0x000e660008000a00 */
[C---:B------:R-:W-:Y:S01]  /*4530*/  IMAD.HI.U32 R0, R2.reuse, -0x55555555, RZ ;  /* 0xaaaaaaab02007827 */ /* 0x040fe200078e00ff */
[----:B------:R-:W-:-:S04]  /*4540*/  ISETP.GE.U32.AND P1, PT, R2, 0x480, PT ;  /* 0x000004800200780c */ /* 0x000fc80003f26070 */
[----:B------:R-:W-:-:S04]  /*4550*/  SHF.R.U32.HI R0, RZ, 0x8, R0 ;  /* 0x00000008ff007819 */ /* 0x000fc80000011600 */
[----:B--2---:R-:W-:-:S04]  /*4560*/  LOP3.LUT R3, R0, 0x3, RZ, 0xc0, !PT ;  /* 0x0000000300037812 */ /* 0x004fc800078ec0ff */
[----:B------:R-:W-:-:S13]  /*4570*/  ISETP.NE.AND P0, PT, R3, 0x3, PT ;  /* 0x000000030300780c */ /* 0x000fda0003f05270 */
[----:B01----:R-:W-:Y:S05]  /*4580*/  @!P0 BRA `(.L_x_284) ;  /* 0x0000000000548947 */ /* 0x003fea0003800000 */
[----:B------:R-:W-:Y:S01]  /*4590*/  VIADD R3, R0, 0x1 ;  /* 0x0000000100037836 */ /* 0x000fe20000000000 */
[C---:B------:R-:W-:Y:S01]  /*45a0*/  LEA R0, R46.reuse, UR4, 0x3 ;  /* 0x000000042e007c11 */ /* 0x040fe2000f8e18ff */
[----:B------:R-:W-:Y:S01]  /*45b0*/  IMAD.IADD R9, R46, 0x1, R15 ;  /* 0x000000012e097824 */ /* 0x000fe200078e020f */
[----:B------:R-:W-:Y:S02]  /*45c0*/  ISETP.NE.AND P2, PT, RZ, UR6, PT ;  /* 0x00000006ff007c0c */ /* 0x000fe4000bf45270 */
[----:B------:R-:W-:-:S05]  /*45d0*/  LOP3.LUT R3, R3, 0x3, RZ, 0xc0, !PT ;  /* 0x0000000303037812 */ /* 0x000fca00078ec0ff */
[----:B------:R-:W-:Y:S02]  /*45e0*/  IMAD R46, R3, 0x180, R46 ;  /* 0x00000180032e7824 */ /* 0x000fe400078e022e */
[----:B------:R-:W-:-:S07]  /*45f0*/  IMAD.MOV R8, RZ, RZ, -R3 ;  /* 0x000000ffff087224 */ /* 0x000fce00078e0a03 */
.L_x_285:
[----:B0-----:R-:W0:Y:S01]  /*4600*/  @!P2 LDC.64 R6, c[0x0][0x3d0] ;  /* 0x0000f400ff06ab82 */ /* 0x001e220000000a00 */
[----:B------:R-:W-:Y:S01]  /*4610*/  CS2R R2, SRZ ;  /* 0x0000000000027805 */ /* 0x000fe2000001ff00 */
[----:B------:R1:W2:Y:S05]  /*4620*/  LDS.64 R4, [R0] ;  /* 0x0000000000047984 */ /* 0x0002aa0000000a00 */
[----:B0-----:R-:W3:Y:S01]  /*4630*/  @!P2 LDG.E.64 R2, desc[UR8][R6.64] ;  /* 0x000000080602a981 */ /* 0x001ee2000c1e1b00 */
[----:B------:R-:W-:Y:S02]  /*4640*/  VIADD R8, R8, 0x1 ;  /* 0x0000000108087836 */ /* 0x000fe40000000000 */
[----:B-1----:R-:W-:Y:S01]  /*4650*/  VIADD R0, R0, 0xc00 ;  /* 0x00000c0000007836 */ /* 0x002fe20000000000 */
[----:B---3--:R-:W-:-:S04]  /*4660*/  IADD3 R10, P0, PT, R9, R2, RZ ;  /* 0x00000002090a7210 */ /* 0x008fc80007f1e0ff */
[C---:B------:R-:W-:Y:S01]  /*4670*/  LEA.HI.X.SX32 R3, R9.reuse, R3, 0x1, P0 ;  /* 0x0000000309037211 */ /* 0x040fe200000f0eff */
[----:B------:R-:W-:Y:S01]  /*4680*/  VIADD R9, R9, 0x180 ;  /* 0x0000018009097836 */ /* 0x000fe20000000000 */
[----:B------:R-:W-:-:S04]  /*4690*/  LEA R2, P0, R10, UR10, 0x3 ;  /* 0x0000000a0a027c11 */ /* 0x000fc8000f8018ff */
[----:B------:R-:W-:Y:S02]  /*46a0*/  LEA.HI.X R3, R10, UR11, R3, 0x3, P0 ;  /* 0x0000000b0a037c11 */ /* 0x000fe400080f1c03 */
[----:B------:R-:W-:-:S03]  /*46b0*/  ISETP.NE.AND P0, PT, R8, RZ, PT ;  /* 0x000000ff0800720c */ /* 0x000fc60003f05270 */
[----:B--2---:R0:W-:Y:S10]  /*46c0*/  STG.E.64 desc[UR8][R2.64], R4 ;  /* 0x0000000402007986 */ /* 0x0041f4000c101b08 */
[----:B------:R-:W-:Y:S05]  /*46d0*/  @P0 BRA `(.L_x_285) ;  /* 0xfffffffc00c80947 */ /* 0x000fea000383ffff */
.L_x_284:
[----:B------:R-:W-:Y:S05]  /*46e0*/  BSYNC.RECONVERGENT B0 ;  /* 0x0000000000007941 */ /* 0x000fea0003800200 */
.L_x_283:
[----:B------:R-:W-:Y:S05]  /*46f0*/  @!P1 EXIT ;  /* 0x000000000000994d */ /* 0x000fea0003800000 */
[----:B------:R-:W1:Y:S01]  /*4700*/  S2UR UR5, SR_CgaCtaId ;  /* 0x00000000000579c3 */ /* 0x000e620000008800 */
[----:B------:R-:W-:Y:S01]  /*4710*/  UMOV UR4, 0x400 ;  /* 0x0000040000047882 */ /* 0x000fe20000000000 */
[----:B------:R-:W-:Y:S01]  /*4720*/  UISETP.NE.AND UP0, UPT, UR6, URZ, UPT ;  /* 0x000000ff0600728c */ /* 0x000fe2000bf05270 */
[----:B------:R-:W-:Y:S01]  /*4730*/  IMAD.IADD R19, R46, 0x1, R15 ;  /* 0x000000012e137824 */ /* 0x000fe200078e020f */
[----:B------:R-:W2:Y:S04]  /*4740*/  LDCU.64 UR10, c[0x0][0x390] ;  /* 0x00007200ff0a77ac */ /* 0x000ea80008000a00 */
[----:B------:R-:W-:Y:S01]  /*4750*/  PLOP3.LUT P0, PT, PT, PT, UP0, 0x80, 0x8 ;  /* 0x000000000008781c */ /* 0x000fe20003f0f008 */
[----:B-1----:R-:W-:-:S06]  /*4760*/  ULEA UR4, UR5, UR4, 0x18 ;  /* 0x0000000405047291 */ /* 0x002fcc000f8ec0ff */
[----:B------:R-:W-:-:S05]  /*4770*/  LEA R0, R46, UR4, 0x3 ;  /* 0x000000042e007c11 */ /* 0x000fca000f8e18ff */
[----:B--2---:R-:W-:-:S07]  /*4780*/  VIADD R0, R0, 0x1800 ;  /* 0x0000180000007836 */ /* 0x004fce0000000000 */
.L_x_286:
[----:B--2---:R-:W1:Y:S01]  /*4790*/  @!P0 LDC.64 R6, c[0x0][0x3d0] ;  /* 0x0000f400ff068b82 */ /* 0x004e620000000a00 */
[----:B0-----:R-:W-:Y:S01]  /*47a0*/  CS2R R2, SRZ ;  /* 0x0000000000027805 */ /* 0x001fe2000001ff00 */
[----:B------:R-:W-:Y:S01]  /*47b0*/  UISETP.NE.AND UP0, UPT, UR6, URZ, UPT ;  /* 0x000000ff0600728c */ /* 0x000fe2000bf05270 */
[----:B------:R-:W0:Y:S01]  /*47c0*/  LDS.64 R8, [R0+-0x1800] ;  /* 0xffe8000000087984 */ /* 0x000e220000000a00 */
[----:B------:R-:W-:-:S03]  /*47d0*/  SHF.R.S32.HI R21, RZ, 0x1f, R19 ;  /* 0x0000001fff157819 */ /* 0x000fc60000011413 */
[----:B------:R-:W2:Y:S04]  /*47e0*/  LDS.64 R10, [R0+-0xc00] ;  /* 0xfff40000000a7984 */ /* 0x000ea80000000a00 */
[----:B-1----:R-:W3:Y:S01]  /*47f0*/  @!P0 LDG.E.64 R2, desc[UR8][R6.64] ;  /* 0x0000000806028981 */ /* 0x002ee2000c1e1b00 */
[----:B------:R-:W-:-:S13]  /*4800*/  PLOP3.LUT P0, PT, PT, PT, UP0, 0x80, 0x8 ;  /* 0x000000000008781c */ /* 0x000fda0003f0f008 */
[----:B------:R-:W1:Y:S01]  /*4810*/  @!P0 LDC.64 R14, c[0x0][0x3d0] ;  /* 0x0000f400ff0e8b82 */ /* 0x000e620000000a00 */
[----:B---3--:R-:W-:-:S05]  /*4820*/  IADD3 R2, P1, PT, R19, R2, RZ ;  /* 0x0000000213027210 */ /* 0x008fca0007f3e0ff */
[----:B------:R-:W-:Y:S01]  /*4830*/  IMAD.X R3, R21, 0x1, R3, P1 ;  /* 0x0000000115037824 */ /* 0x000fe200008e0603 */
[----:B------:R-:W-:-:S04]  /*4840*/  LEA R4, P1, R2, UR10, 0x3 ;  /* 0x0000000a02047c11 */ /* 0x000fc8000f8218ff */
[----:B------:R-:W-:Y:S02]  /*4850*/  LEA.HI.X R5, R2, UR11, R3, 0x3, P1 ;  /* 0x0000000b02057c11 */ /* 0x000fe400088f1c03 */
[----:B------:R-:W-:-:S03]  /*4860*/  CS2R R2, SRZ ;  /* 0x0000000000027805 */ /* 0x000fc6000001ff00 */
[----:B0-----:R0:W-:Y:S04]  /*4870*/  STG.E.64 desc[UR8][R4.64], R8 ;  /* 0x0000000804007986 */ /* 0x0011e8000c101b08 */
[----:B-1----:R-:W3:Y:S01]  /*4880*/  @!P0 LDG.E.64 R2, desc[UR8][R14.64] ;  /* 0x000000080e028981 */ /* 0x002ee2000c1e1b00 */
[----:B------:R-:W1:Y:S03]  /*4890*/  @!P0 LDC.64 R16, c[0x0][0x3d0] ;  /* 0x0000f400ff108b82 */ /* 0x000e660000000a00 */
[----:B------:R-:W4:Y:S01]  /*48a0*/  LDS.64 R8, [R0] ;  /* 0x0000000000087984 */ /* 0x000f220000000a00 */
[----:B---3--:R-:W-:-:S05]  /*48b0*/  IADD3 R2, P1, PT, R19, R2, RZ ;  /* 0x0000000213027210 */ /* 0x008fca0007f3e0ff */
[----:B------:R-:W-:Y:S01]  /*48c0*/  IMAD.X R3, R21, 0x1, R3, P1 ;  /* 0x0000000115037824 */ /* 0x000fe200008e0603 */
[----:B------:R-:W-:-:S04]  /*48d0*/  LEA R6, P1, R2, UR10, 0x3 ;  /* 0x0000000a02067c11 */ /* 0x000fc8000f8218ff */
[----:B------:R-:W-:Y:S02]  /*48e0*/  LEA.HI.X R7, R2, UR11, R3, 0x3, P1 ;  /* 0x0000000b02077c11 */ /* 0x000fe400088f1c03 */
[----:B------:R-:W-:-:S03]  /*48f0*/  CS2R R2, SRZ ;  /* 0x0000000000027805 */ /* 0x000fc6000001ff00 */
[----:B--2---:R-:W-:Y:S04]  /*4900*/  STG.E.64 desc[UR8][R6.64+0xc00], R10 ;  /* 0x000c000a06007986 */ /* 0x004fe8000c101b08 */
[----:B-1----:R-:W2:Y:S01]  /*4910*/  @!P0 LDG.E.64 R2, desc[UR8][R16.64] ;  /* 0x0000000810028981 */ /* 0x002ea2000c1e1b00 */
[----:B------:R-:W1:Y:S03]  /*4920*/  @!P0 LDC.64 R14, c[0x0][0x3d0] ;  /* 0x0000f400ff0e8b82 */ /* 0x000e660000000a00 */
[----:B------:R3:W5:Y:S01]  /*4930*/  LDS.64 R6, [R0+0xc00] ;  /* 0x000c000000067984 */ /* 0x0007620000000a00 */
[----:B--2---:R-:W-:-:S05]  /*4940*/  IADD3 R2, P1, PT, R19, R2, RZ ;  /* 0x0000000213027210 */ /* 0x004fca0007f3e0ff */
[----:B------:R-:W-:Y:S01]  /*4950*/  IMAD.X R3, R21, 0x1, R3, P1 ;  /* 0x0000000115037824 */ /* 0x000fe200008e0603 */
[----:B0-----:R-:W-:-:S04]  /*4960*/  LEA R4, P1, R2, UR10, 0x3 ;  /* 0x0000000a02047c11 */ /* 0x001fc8000f8218ff */
[----:B------:R-:W-:Y:S02]  /*4970*/  LEA.HI.X R5, R2, UR11, R3, 0x3, P1 ;  /* 0x0000000b02057c11 */ /* 0x000fe400088f1c03 */
[----:B------:R-:W-:-:S03]  /*4980*/  CS2R R2, SRZ ;  /* 0x0000000000027805 */ /* 0x000fc6000001ff00 */
[----:B----4-:R2:W-:Y:S04]  /*4990*/  STG.E.64 desc[UR8][R4.64+0x1800], R8 ;  /* 0x0018000804007986 */ /* 0x0105e8000c101b08 */
[----:B-1----:R-:W4:Y:S01]  /*49a0*/  @!P0 LDG.E.64 R2, desc[UR8][R14.64] ;  /* 0x000000080e028981 */ /* 0x002f22000c1e1b00 */
[----:B------:R-:W-:Y:S02]  /*49b0*/  VIADD R46, R46, 0x600 ;  /* 0x000006002e2e7836 */ /* 0x000fe40000000000 */
[----:B---3--:R-:W-:Y:S01]  /*49c0*/  VIADD R0, R0, 0x3000 ;  /* 0x0000300000007836 */ /* 0x008fe20000000000 */
[C---:B----4-:R-:W-:Y:S01]  /*49d0*/  IADD3 R10, P1, PT, R19.reuse, R2, RZ ;  /* 0x00000002130a7210 */ /* 0x050fe20007f3e0ff */
[----:B------:R-:W-:-:S04]  /*49e0*/  VIADD R19, R19, 0x600 ;  /* 0x0000060013137836 */ /* 0x000fc80000000000 */
[----:B------:R-:W-:Y:S01]  /*49f0*/  IMAD.X R3, R21, 0x1, R3, P1 ;  /* 0x0000000115037824 */ /* 0x000fe200008e0603 */
[----:B------:R-:W-:-:S04]  /*4a00*/  LEA R2, P1, R10, UR10, 0x3 ;  /* 0x0000000a0a027c11 */ /* 0x000fc8000f8218ff */
[----:B------:R-:W-:Y:S02]  /*4a10*/  LEA.HI.X R3, R10, UR11, R3, 0x3, P1 ;  /* 0x0000000b0a037c11 */ /* 0x000fe400088f1c03 */
[----:B------:R-:W-:-:S03]  /*4a20*/  ISETP.GE.AND P1, PT, R46, R13, PT ;  /* 0x0000000d2e00720c */ /* 0x000fc60003f26270 */
[----:B-----5:R2:W-:Y:S10]  /*4a30*/  STG.E.64 desc[UR8][R2.64+0x2400], R6 ;  /* 0x0024000602007986 */ /* 0x0205f4000c101b08 */
[----:B------:R-:W-:Y:S05]  /*4a40*/  @!P1 BRA `(.L_x_286) ;  /* 0xfffffffc00509947 */ /* 0x000fea000383ffff */
[----:B------:R-:W-:Y:S05]  /*4a50*/  EXIT ;  /* 0x000000000000794d */ /* 0x000fea0003800000 */
.L_x_190:
[----:B------:R-:W0:Y:S01]  /*4a60*/  LDCU UR4, c[0x0][0x3ac] ;  /* 0x00007580ff0477ac */ /* 0x000e220008000800 */
[----:B------:R-:W-:Y:S01]  /*4a70*/  ISETP.NE.AND P0, PT, R47, RZ, PT ;  /* 0x000000ff2f00720c */ /* 0x000fe20003f05270 */
[----:B------:R-:W-:Y:S01]  /*4a80*/  BSSY.RECONVERGENT B0, `(.L_x_287) ;  /* 0x00004fa000007945 */ /* 0x000fe20003800200 */
[----:B0-----:R-:W-:-:S11]  /*4a90*/  IADD3 R30, PT, PT, -R31, UR4, RZ ;  /* 0x000000041f1e7c10 */ /* 0x001fd6000fffe1ff */
[----:B------:R-:W-:Y:S05]  /*4aa0*/  @P0 BRA `(.L_x_288) ;  /* 0x0000002000a00947 */ /* 0x000fea0003800000 */
[----:B------:R-:W0:Y:S01]  /*4ab0*/  S2R R41, SR_TID.X ;  /* 0x0000000000297919 */ /* 0x000e220000002100 */
[----:B------:R-:W1:Y:S01]  /*4ac0*/  LDC.64 R6, c[0x0][0x3c8] ;  /* 0x0000f200ff067b82 */ /* 0x000e620000000a00 */
[----:B------:R-:W2:Y:S01]  /*4ad0*/  LDCU.U8 UR6, c[0x0][0x3b8] ;  /* 0x00007700ff0677ac */ /* 0x000ea20008000000 */
[----:B------:R-:W3:Y:S01]  /*4ae0*/  LDCU.64 UR10, c[0x0][0x380] ;  /* 0x00007000ff0a77ac */ /* 0x000ee20008000a00 */
[----:B--2---:R-:W-:Y:S02]  /*4af0*/  ISETP.NE.AND P0, PT, RZ, UR6, PT ;  /* 0x00000006ff007c0c */ /* 0x004fe4000bf05270 */
[C---:B0-----:R-:W-:Y:S02]  /*4b00*/  LOP3.LUT R0, R41.reuse, 0x1f, RZ, 0xc0, !PT ;  /* 0x0000001f29007812 */ /* 0x041fe400078ec0ff */
[----:B------:R-:W-:-:S05]  /*4b10*/  LOP3.LUT R5, R41, 0x3e0, RZ, 0xc0, !PT ;  /* 0x000003e029057812 */ /* 0x000fca00078ec0ff */
[----:B------:R-:W-:Y:S01]  /*4b20*/  IMAD R35, R5, 0xb, R0 ;  /* 0x0000000b05237824 */ /* 0x000fe200078e0200 */
[----:B-1----:R-:W-:-:S03]  /*4b30*/  SEL R0, R6, RZ, !P0 ;  /* 0x000000ff06007207 */ /* 0x002fc60004000000 */
[C---:B------:R-:W-:Y:S01]  /*4b40*/  VIADD R5, R35.reuse, 0x20 ;  /* 0x0000002023057836 */ /* 0x040fe20000000000 */
[C---:B------:R-:W-:Y:S01]  /*4b50*/  IADD3 R4, P1, P2, R35.reuse, R0, R31 ;  /* 0x0000000023047210 */ /* 0x040fe20007a3e01f */
[----:B------:R-:W-:Y:S01]  /*4b60*/  VIADD R15, R35, 0x40 ;  /* 0x00000040230f7836 */ /* 0x000fe20000000000 */
[----:B------:R-:W-:Y:S01]  /*4b70*/  SEL R0, R7, RZ, !P0 ;  /* 0x000000ff07007207 */ /* 0x000fe20004000000 */
[C---:B------:R-:W-:Y:S01]  /*4b80*/  VIADD R31, R35.reuse, 0xa0 ;  /* 0x000000a0231f7836 */ /* 0x040fe20000000000 */
[-C--:B------:R-:W-:Y:S02]  /*4b90*/  ISETP.GE.AND P4, PT, R35, R30.reuse, PT ;  /* 0x0000001e2300720c */ /* 0x080fe40003f86270 */
[----:B------:R-:W-:Y:S01]  /*4ba0*/  ISETP.GE.AND P3, PT, R5, R30, PT ;  /* 0x0000001e0500720c */ /* 0x000fe20003f66270 */
[----:B------:R-:W-:Y:S01]  /*4bb0*/  VIADD R5, R35, 0x60 ;  /* 0x0000006023057836 */ /* 0x000fe20000000000 */
[----:B------:R-:W-:Y:S02]  /*4bc0*/  IADD3.X R33, PT, PT, RZ, R0, RZ, P1, P2 ;  /* 0x00000000ff217210 */ /* 0x000fe40000fe44ff */
[----:B---3--:R-:W-:-:S02]  /*4bd0*/  LEA R32, P1, R4, UR10, 0x3 ;  /* 0x0000000a04207c11 */ /* 0x008fc4000f8218ff */
[-C--:B------:R-:W-:Y:S01]  /*4be0*/  ISETP.GE.AND P6, PT, R15, R30.reuse, PT ;  /* 0x0000001e0f00720c */ /* 0x080fe20003fc6270 */
[----:B------:R-:W-:Y:S01]  /*4bf0*/  VIADD R15, R35, 0x80 ;  /* 0x00000080230f7836 */ /* 0x000fe20000000000 */
[-C--:B------:R-:W-:Y:S01]  /*4c00*/  ISETP.GE.AND P5, PT, R5, R30.reuse, PT ;  /* 0x0000001e0500720c */ /* 0x080fe20003fa6270 */
[----:B------:R-:W-:Y:S01]  /*4c10*/  VIADD R5, R35, 0xc0 ;  /* 0x000000c023057836 */ /* 0x000fe20000000000 */
[----:B------:R-:W-:Y:S02]  /*4c20*/  LEA.HI.X R33, R4, UR11, R33, 0x3, P1 ;  /* 0x0000000b04217c11 */ /* 0x000fe400088f1c21 */
[-C--:B------:R-:W-:Y:S01]  /*4c30*/  ISETP.GE.AND P2, PT, R15, R30.reuse, PT ;  /* 0x0000001e0f00720c */ /* 0x080fe20003f46270 */
[----:B------:R-:W-:Y:S01]  /*4c40*/  VIADD R15, R35, 0xe0 ;  /* 0x000000e0230f7836 */ /* 0x000fe20000000000 */
[-C--:B------:R-:W-:Y:S01]  /*4c50*/  ISETP.GE.AND P1, PT, R31, R30.reuse, PT ;  /* 0x0000001e1f00720c */ /* 0x080fe20003f26270 */
[----:B------:R-:W2:Y:S01]  /*4c60*/  @!P4 LDG.E.64 R16, desc[UR8][R32.64] ;  /* 0x000000082010c981 */ /* 0x000ea2000c1e1b00 */
[----:B------:R-:W-:Y:S01]  /*4c70*/  ISETP.GE.AND P4, PT, R5, R30, PT ;  /* 0x0000001e0500720c */ /* 0x000fe20003f86270 */
[----:B------:R-:W-:-:S02]  /*4c80*/  VIADD R5, R35, 0x100 ;  /* 0x0000010023057836 */ /* 0x000fc40000000000 */
[----:B------:R-:W3:Y:S01]  /*4c90*/  @!P3 LDG.E.64 R12, desc[UR8][R32.64+0x100] ;  /* 0x00010008200cb981 */ /* 0x000ee2000c1e1b00 */
[-C--:B------:R-:W-:Y:S01]  /*4ca0*/  ISETP.GE.AND P3, PT, R15, R30.reuse, PT ;  /* 0x0000001e0f00720c */ /* 0x080fe20003f66270 */
[----:B------:R-:W-:Y:S02]  /*4cb0*/  VIADD R15, R35, 0x120 ;  /* 0x00000120230f7836 */ /* 0x000fe40000000000 */
[----:B------:R-:W4:Y:S01]  /*4cc0*/  @!P6 LDG.E.64 R10, desc[UR8][R32.64+0x200] ;  /* 0x00020008200ae981 */ /* 0x000f22000c1e1b00 */
[-C--:B------:R-:W-:Y:S01]  /*4cd0*/  ISETP.GE.AND P6, PT, R5, R30.reuse, PT ;  /* 0x0000001e0500720c */ /* 0x080fe20003fc6270 */
[----:B------:R-:W-:Y:S02]  /*4ce0*/  VIADD R5, R35, 0x140 ;  /* 0x0000014023057836 */ /* 0x000fe40000000000 */
[----:B------:R-:W5:Y:S01]  /*4cf0*/  @!P5 LDG.E.64 R8, desc[UR8][R32.64+0x300] ;  /* 0x000300082008d981 */ /* 0x000f62000c1e1b00 */
[----:B------:R-:W-:-:S03]  /*4d00*/  ISETP.GE.AND P5, PT, R15, R30, PT ;  /* 0x0000001e0f00720c */ /* 0x000fc60003fa6270 */
[----:B------:R-:W5:Y:S01]  /*4d10*/  @!P2 LDG.E.64 R2, desc[UR8][R32.64+0x400] ;  /* 0x000400082002a981 */ /* 0x000f62000c1e1b00 */
[----:B------:R-:W-:-:S03]  /*4d20*/  ISETP.GE.AND P2, PT, R5, R30, PT ;  /* 0x0000001e0500720c */ /* 0x000fc60003f46270 */
[----:B------:R-:W5:Y:S04]  /*4d30*/  @!P1 LDG.E.64 R28, desc[UR8][R32.64+0x500] ;  /* 0x00050008201c9981 */ /* 0x000f68000c1e1b00 */
[----:B------:R-:W5:Y:S04]  /*4d40*/  @!P4 LDG.E.64 R26, desc[UR8][R32.64+0x600] ;  /* 0x00060008201ac981 */ /* 0x000f68000c1e1b00 */
[----:B------:R-:W5:Y:S04]  /*4d50*/  @!P3 LDG.E.64 R24, desc[UR8][R32.64+0x700] ;  /* 0x000700082018b981 */ /* 0x000f68000c1e1b00 */
[----:B------:R-:W5:Y:S04]  /*4d60*/  @!P6 LDG.E.64 R22, desc[UR8][R32.64+0x800] ;  /* 0x000800082016e981 */ /* 0x000f68000c1e1b00 */
[----:B------:R-:W5:Y:S04]  /*4d70*/  @!P5 LDG.E.64 R20, desc[UR8][R32.64+0x900] ;  /* 0x000900082014d981 */ /* 0x000f68000c1e1b00 */
[----:B------:R-:W5:Y:S01]  /*4d80*/  @!P2 LDG.E.64 R18, desc[UR8][R32.64+0xa00] ;  /* 0x000a00082012a981 */ /* 0x000f62000c1e1b00 */
        /* <DEDUP_REMOVED lines=32> */
[----:B-1----:R-:W-:Y:S05]  /*4f90*/  @!P0 BRA `(.L_x_290) ;  /* 0x00000000002c8947 */ /* 0x002fea0003800000 */
[----:B------:R-:W-:Y:S01]  /*4fa0*/  BAR.SYNC.DEFER_BLOCKING 0x0 ;  /* 0x0000000000007b1d */ /* 0x000fe20000010000 */
[C---:B------:R-:W-:Y:S02]  /*4fb0*/  ISETP.NE.AND P1, PT, R41.reuse, RZ, PT ;  /* 0x000000ff2900720c */ /* 0x040fe40003f25270 */
[----:B------:R-:W-:Y:S02]  /*4fc0*/  LEA R31, R41, UR4, 0x3 ;  /* 0x00000004291f7c11 */ /* 0x000fe4000f8e18ff */
[----:B------:R-:W-:-:S03]  /*4fd0*/  PLOP3.LUT P0, PT, PT, PT, PT, 0x80, 0x8 ;  /* 0x000000000008781c */ /* 0x000fc60003f0f070 */
[----:B0-----:R0:W-:Y:S01]  /*4fe0*/  STS.64 [R31+0xc50], R2 ;  /* 0x000c50021f007388 */ /* 0x0011e20000000a00 */
[----:B------:R-:W-:Y:S06]  /*4ff0*/  BAR.SYNC.DEFER_BLOCKING 0x0 ;  /* 0x0000000000007b1d */ /* 0x000fec0000010000 */
[----:B------:R-:W-:Y:S05]  /*5000*/  @!P1 BRA `(.L_x_291) ;  /* 0x0000000000409947 */ /* 0x000fea0003800000 */
[----:B------:R-:W1:Y:S02]  /*5010*/  LDS.64 R6, [R31+0xc48] ;  /* 0x000c48001f067984 */ /* 0x000e640000000a00 */
[----:B-1----:R-:W-:-:S04]  /*5020*/  ISETP.NE.U32.AND P0, PT, R6, R38, PT ;  /* 0x000000260600720c */ /* 0x002fc80003f05070 */
[----:B------:R-:W-:Y:S01]  /*5030*/  ISETP.NE.AND.EX P0, PT, R7, R39, PT, P0 ;  /* 0x000000270700720c */ /* 0x000fe20003f05300 */
[----:B------:R-:W-:-:S12]  /*5040*/  BRA `(.L_x_291) ;  /* 0x0000000000307947 */ /* 0x000fd80003800000 */
.L_x_290:
[----:B------:R-:W-:-:S13]  /*5050*/  ISETP.NE.AND P0, PT, R41, RZ, PT ;  /* 0x000000ff2900720c */ /* 0x000fda0003f05270 */
[----:B0-----:R-:W-:-:S04]  /*5060*/  @!P0 LEA R8, P1, R6, UR10, 0x3 ;  /* 0x0000000a06088c11 */ /* 0x001fc8000f8218ff */
[----:B------:R-:W-:-:S05]  /*5070*/  @!P0 LEA.HI.X R9, R6, UR11, R7, 0x3, P1 ;  /* 0x0000000b06098c11 */ /* 0x000fca00088f1c07 */
[----:B------:R0:W5:Y:S01]  /*5080*/  @!P0 LDG.E.64 R6, desc[UR8][R8.64+-0x8] ;  /* 0xfffff80808068981 */ /* 0x000162000c1e1b00 */
[C---:B------:R-:W-:Y:S01]  /*5090*/  LEA R31, R41.reuse, UR4, 0x3 ;  /* 0x00000004291f7c11 */ /* 0x040fe2000f8e18ff */
[----:B------:R-:W-:Y:S01]  /*50a0*/  BAR.SYNC.DEFER_BLOCKING 0x0 ;  /* 0x0000000000007b1d */ /* 0x000fe20000010000 */
[----:B------:R-:W-:-:S05]  /*50b0*/  ISETP.NE.AND P0, PT, R41, RZ, PT ;  /* 0x000000ff2900720c */ /* 0x000fca0003f05270 */
[----:B------:R-:W-:Y:S02]  /*50c0*/  STS.64 [R31+0xc50], R2 ;  /* 0x000c50021f007388 */ /* 0x000fe40000000a00 */
[----:B------:R-:W-:Y:S06]  /*50d0*/  BAR.SYNC.DEFER_BLOCKING 0x0 ;  /* 0x0000000000007b1d */ /* 0x000fec0000010000 */
[----:B-----5:R-:W1:Y:S02]  /*50e0*/  @P0 LDS.64 R6, [R31+0xc48] ;  /* 0x000c48001f060984 */ /* 0x020e640000000a00 */
[----:B-1----:R-:W-:-:S04]  /*50f0*/  ISETP.NE.U32.AND P0, PT, R6, R38, PT ;  /* 0x000000260600720c */ /* 0x002fc80003f05070 */
[----:B0-----:R-:W-:-:S13]  /*5100*/  ISETP.NE.AND.EX P0, PT, R7, R39, PT, P0 ;  /* 0x000000270700720c */ /* 0x001fda0003f05300 */
.L_x_291:
[----:B------:R-:W-:Y:S05]  /*5110*/  BSYNC.RECONVERGENT B1 ;  /* 0x0000000000017941 */ /* 0x000fea0003800200 */
.L_x_289:
[----:B------:R-:W-:Y:S01]  /*5120*/  IMAD R7, R41, 0xb, RZ ;  /* 0x0000000b29077824 */ /* 0x000fe200078e02ff */
[----:B------:R-:W-:Y:S01]  /*5130*/  BAR.SYNC.DEFER_BLOCKING 0x0 ;  /* 0x0000000000007b1d */ /* 0x000fe20000010000 */
[----:B--2---:R-:W-:Y:S02]  /*5140*/  ISETP.NE.U32.AND P1, PT, R38, R36, PT ;  /* 0x000000242600720c */ /* 0x004fe40003f25070 */
[----:B------:R-:W-:Y:S01]  /*5150*/  VIADD R9, R7, 0x1 ;  /* 0x0000000107097836 */ /* 0x000fe20000000000 */
[----:B---3--:R-:W-:Y:S02]  /*5160*/  ISETP.NE.U32.AND P2, PT, R36, R34, PT ;  /* 0x000000222400720c */ /* 0x008fe40003f45070 */
[----:B------:R-:W-:Y:S01]  /*5170*/  ISETP.NE.AND.EX P1, PT, R39, R37, PT, P1 ;  /* 0x000000252700720c */ /* 0x000fe20003f25310 */
[----:B------:R-:W-:Y:S01]  /*5180*/  BSSY.RECONVERGENT B1, `(.L_x_292) ;  /* 0x00001b9000017945 */ /* 0x000fe20003800200 */
[-C--:B------:R-:W-:Y:S02]  /*5190*/  ISETP.GE.OR P0, PT, R7, R30.reuse, P0 ;  /* 0x0000001e0700720c */ /* 0x080fe40000706670 */
[----:B------:R-:W-:Y:S01]  /*51a0*/  ISETP.GE.OR P3, PT, R9, R30, P1 ;  /* 0x0000001e0900720c */ /* 0x000fe20000f66670 */
[----:B------:R-:W-:Y:S01]  /*51b0*/  VIADD R9, R7, 0x2 ;  /* 0x0000000207097836 */ /* 0x000fe20000000000 */
[----:B------:R-:W-:-:S02]  /*51c0*/  ISETP.NE.AND.EX P1, PT, R37, R35, PT, P2 ;  /* 0x000000232500720c */ /* 0x000fc40003f25320 */
[----:B----4-:R-:W-:Y:S02]  /*51d0*/  ISETP.NE.U32.AND P2, PT, R34, R32, PT ;  /* 0x000000202200720c */ /* 0x010fe40003f45070 */
[----:B------:R-:W-:Y:S01]  /*51e0*/  ISETP.GE.OR P4, PT, R9, R30, P1 ;  /* 0x0000001e0900720c */ /* 0x000fe20000f86670 */
[----:B------:R-:W-:Y:S01]  /*51f0*/  VIADD R9, R7, 0x3 ;  /* 0x0000000307097836 */ /* 0x000fe20000000000 */
[----:B------:R-:W-:Y:S02]  /*5200*/  LOP3.LUT R15, R15, 0xfffffffd, RZ, 0xc0, !PT ;  /* 0xfffffffd0f0f7812 */ /* 0x000fe400078ec0ff */
[----:B------:R-:W-:Y:S02]  /*5210*/  SEL R0, RZ, 0x1, !P0 ;  /* 0x00000001ff007807 */ /* 0x000fe40004000000 */
[----:B------:R-:W-:Y:S02]  /*5220*/  ISETP.NE.AND.EX P1, PT, R35, R33, PT, P2 ;  /* 0x000000212300720c */ /* 0x000fe40003f25320 */
[----:B------:R-:W-:Y:S01]  /*5230*/  @P3 LOP3.LUT R15, R15, 0x2, RZ, 0xfc, !PT ;  /* 0x000000020f0f3812 */ /* 0x000fe200078efcff */
[----:B------:R-:W-:Y:S01]  /*5240*/  VIADD R52, R0, 0x1 ;  /* 0x0000000100347836 */ /* 0x000fe20000000000 */
[----:B------:R-:W-:Y:S01]  /*5250*/  ISETP.NE.U32.AND P2, PT, R32, R28, PT ;  /* 0x0000001c2000720c */ /* 0x000fe20003f45070 */
[----:B------:R-:W-:Y:S01]  /*5260*/  @!P3 IMAD.MOV R52, RZ, RZ, R0 ;  /* 0x000000ffff34b224 */ /* 0x000fe200078e0200 */
[----:B------:R-:W-:Y:S01]  /*5270*/  ISETP.GE.OR P3, PT, R9, R30, P1 ;  /* 0x0000001e0900720c */ /* 0x000fe20000f66670 */
[----:B------:R-:W-:Y:S01]  /*5280*/  VIADD R9, R7, 0x4 ;  /* 0x0000000407097836 */ /* 0x000fe20000000000 */
[----:B------:R-:W-:Y:S01]  /*5290*/  LOP3.LUT R15, R15, 0xfffffffb, RZ, 0xc0, !PT ;  /* 0xfffffffb0f0f7812 */ /* 0x000fe200078ec0ff */
[----:B------:R-:W-:Y:S01]  /*52a0*/  VIADD R50, R52, 0x1 ;  /* 0x0000000134327836 */ /* 0x000fe20000000000 */
[----:B------:R-:W-:Y:S01]  /*52b0*/  ISETP.NE.AND.EX P1, PT, R33, R29, PT, P2 ;  /* 0x0000001d2100720c */ /* 0x000fe20003f25320 */
[----:B------:R-:W-:Y:S01]  /*52c0*/  @!P4 IMAD.MOV R50, RZ, RZ, R52 ;  /* 0x000000ffff32c224 */ /* 0x000fe200078e0234 */
[----:B------:R-:W-:-:S02]  /*52d0*/  @P4 LOP3.LUT R15, R15, 0x4, RZ, 0xfc, !PT ;  /* 0x000000040f0f4812 */ /* 0x000fc400078efcff */
[----:B------:R-:W-:Y:S01]  /*52e0*/  ISETP.GE.OR P4, PT, R9, R30, P1 ;  /* 0x0000001e0900720c */ /* 0x000fe20000f86670 */
[----:B------:R-:W-:Y:S01]  /*52f0*/  VIADD R9, R7, 0x5 ;  /* 0x0000000507097836 */ /* 0x000fe20000000000 */
[----:B------:R-:W-:Y:S01]  /*5300*/  ISETP.NE.U32.AND P2, PT, R28, R26, PT ;  /* 0x0000001a1c00720c */ /* 0x000fe20003f45070 */
[----:B------:R-:W-:Y:S01]  /*5310*/  VIADD R48, R50, 0x1 ;  /* 0x0000000132307836 */ /* 0x000fe20000000000 */
[----:B------:R-:W-:Y:S01]  /*5320*/  LOP3.LUT R15, R15, 0xfffffff7, RZ, 0xc0, !PT ;  /* 0xfffffff70f0f7812 */ /* 0x000fe200078ec0ff */
[----:B------:R-:W-:Y:S01]  /*5330*/  @!P3 IMAD.MOV R48, RZ, RZ, R50 ;  /* 0x000000ffff30b224 */ /* 0x000fe200078e0232 */
[----:B------:R-:W-:Y:S02]  /*5340*/  ISETP.NE.AND.EX P2, PT, R29, R27, PT, P2 ;  /* 0x0000001b1d00720c */ /* 0x000fe40003f45320 */
[----:B------:R-:W-:Y:S01]  /*5350*/  @P3 LOP3.LUT R15, R15, 0x8, RZ, 0xfc, !PT ;  /* 0x000000080f0f3812 */ /* 0x000fe200078efcff */
[----:B------:R-:W-:Y:S01]  /*5360*/  VIADD R46, R48, 0x1 ;  /* 0x00000001302e7836 */ /* 0x000fe20000000000 */
[----:B------:R-:W-:Y:S01]  /*5370*/  ISETP.GE.OR P3, PT, R9, R30, P2 ;  /* 0x0000001e0900720c */ /* 0x000fe20001766670 */
[----:B------:R-:W-:Y:S01]  /*5380*/  VIADD R9, R7, 0x6 ;  /* 0x0000000607097836 */ /* 0x000fe20000000000 */
[----:B------:R-:W-:Y:S01]  /*5390*/  LOP3.LUT R15, R15, 0xffffffef, RZ, 0xc0, !PT ;  /* 0xffffffef0f0f7812 */ /* 0x000fe200078ec0ff */
[----:B------:R-:W-:Y:S01]  /*53a0*/  @!P4 IMAD.MOV R46, RZ, RZ, R48 ;  /* 0x000000ffff2ec224 */ /* 0x000fe200078e0230 */
[----:B------:R-:W-:-:S02]  /*53b0*/  ISETP.NE.U32.AND P1, PT, R26, R24, PT ;  /* 0x000000181a00720c */ /* 0x000fc40003f25070 */
[----:B------:R-:W-:Y:S01]  /*53c0*/  @P4 LOP3.LUT R15, R15, 0x10, RZ, 0xfc, !PT ;  /* 0x000000100f0f4812 */ /* 0x000fe200078efcff */
[----:B------:R-:W-:Y:S01]  /*53d0*/  VIADD R44, R46, 0x1 ;  /* 0x000000012e2c7836 */ /* 0x000fe20000000000 */
[----:B------:R-:W-:Y:S02]  /*53e0*/  ISETP.NE.AND.EX P1, PT, R27, R25, PT, P1 ;  /* 0x000000191b00720c */ /* 0x000fe40003f25310 */
[----:B------:R-:W-:Y:S02]  /*53f0*/  ISETP.NE.U32.AND P2, PT, R24, R22, PT ;  /* 0x000000161800720c */ /* 0x000fe40003f45070 */
[----:B------:R-:W-:Y:S01]  /*5400*/  LOP3.LUT R15, R15, 0xfffffffe, RZ, 0xc0, !PT ;  /* 0xfffffffe0f0f7812 */ /* 0x000fe200078ec0ff */
[----:B------:R-:W-:Y:S01]  /*5410*/  @!P3 IMAD.MOV R44, RZ, RZ, R46 ;  /* 0x000000ffff2cb224 */ /* 0x000fe200078e022e */
[----:B------:R-:W-:Y:S01]  /*5420*/  ISETP.GE.OR P1, PT, R9, R30, P1 ;  /* 0x0000001e0900720c */ /* 0x000fe20000f26670 */
[----:B------:R-:W-:Y:S01]  /*5430*/  VIADD R9, R7, 0x7 ;  /* 0x0000000707097836 */ /* 0x000fe20000000000 */
[----:B------:R-:W-:Y:S01]  /*5440*/  ISETP.NE.AND.EX P2, PT, R25, R23, PT, P2 ;  /* 0x000000171900720c */ /* 0x000fe20003f45320 */
[----:B------:R-:W-:Y:S01]  /*5450*/  VIADD R43, R44, 0x1 ;  /* 0x000000012c2b7836 */ /* 0x000fe20000000000 */
[----:B------:R-:W-:-:S02]  /*5460*/  @P3 LOP3.LUT R15, R15, 0x1, RZ, 0xfc, !PT ;  /* 0x000000010f0f3812 */ /* 0x000fc400078efcff */
[----:B------:R-:W-:Y:S02]  /*5470*/  ISETP.NE.U32.AND P3, PT, R22, R20, PT ;  /* 0x000000141600720c */ /* 0x000fe40003f65070 */
[----:B------:R-:W-:Y:S01]  /*5480*/  ISETP.GE.OR P2, PT, R9, R30, P2 ;  /* 0x0000001e0900720c */ /* 0x000fe20001746670 */
[----:B------:R-:W-:Y:S01]  /*5490*/  VIADD R9, R7, 0x8 ;  /* 0x0000000807097836 */ /* 0x000fe20000000000 */
[----:B------:R-:W-:Y:S02]  /*54a0*/  ISETP.NE.AND.EX P3, PT, R23, R21, PT, P3 ;  /* 0x000000151700720c */ /* 0x000fe40003f65330 */
[----:B------:R-:W-:Y:S01]  /*54b0*/  ISETP.NE.U32.AND P4, PT, R20, R12, PT ;  /* 0x0000000c1400720c */ /* 0x000fe20003f85070 */
[----:B------:R-:W-:Y:S01]  /*54c0*/  @!P1 IMAD.MOV R43, RZ, RZ, R44 ;  /* 0x000000ffff2b9224 */ /* 0x000fe200078e022c */
[----:B------:R-:W-:Y:S01]  /*54d0*/  ISETP.GE.OR P3, PT, R9, R30, P3 ;  /* 0x0000001e0900720c */ /* 0x000fe20001f66670 */
[----:B------:R-:W-:Y:S01]  /*54e0*/  VIADD R9, R7, 0x9 ;  /* 0x0000000907097836 */ /* 0x000fe20000000000 */
[----:B------:R-:W-:Y:S01]  /*54f0*/  ISETP.NE.AND.EX P4, PT, R21, R13, PT, P4 ;  /* 0x0000000d1500720c */ /* 0x000fe20003f85340 */
[----:B------:R-:W-:Y:S01]  /*5500*/  VIADD R7, R7, 0xa ;  /* 0x0000000a07077836 */ /* 0x000fe20000000000 */
[----:B------:R-:W-:Y:S01]  /*5510*/  ISETP.NE.U32.AND P5, PT, R12, R2, PT ;  /* 0x000000020c00720c */ /* 0x000fe20003fa5070 */
[----:B------:R-:W-:Y:S01]  /*5520*/  VIADD R0, R43, 0x1 ;  /* 0x000000012b007836 */ /* 0x000fe20000000000 */
[----:B------:R-:W-:Y:S01]  /*5530*/  ISETP.GE.OR P4, PT, R9, R30, P4 ;  /* 0x0000001e0900720c */ /* 0x000fe20002786670 */
[----:B------:R-:W-:Y:S01]  /*5540*/  @!P2 IMAD.MOV R0, RZ, RZ, R43 ;  /* 0x000000ffff00a224 */ /* 0x000fe200078e022b */
[----:B------:R-:W-:-:S03]  /*5550*/  ISETP.NE.AND.EX P5, PT, R13, R3, PT, P5 ;  /* 0x000000030d00720c */ /* 0x000fc60003fa5350 */
[----:B------:R-:W-:Y:S01]  /*5560*/  VIADD R40, R0, 0x1 ;  /* 0x0000000100287836 */ /* 0x000fe20000000000 */
[----:B------:R-:W-:Y:S01]  /*5570*/  ISETP.GE.OR P5, PT, R7, R30, P5 ;  /* 0x0000001e0700720c */ /* 0x000fe20002fa6670 */
[----:B------:R-:W-:-:S04]  /*5580*/  @!P3 IMAD.MOV R40, RZ, RZ, R0 ;  /* 0x000000ffff28b224 */ /* 0x000fc800078e0200 */
[----:B------:R-:W-:Y:S02]  /*5590*/  VIADD R42, R40, 0x1 ;  /* 0x00000001282a7836 */ /* 0x000fe40000000000 */
[----:B------:R-:W-:-:S04]  /*55a0*/  @!P4 IMAD.MOV R42, RZ, RZ, R40 ;  /* 0x000000ffff2ac224 */ /* 0x000fc800078e0228 */
[----:B------:R-:W-:Y:S02]  /*55b0*/  VIADD R4, R42, 0x1 ;  /* 0x000000012a047836 */ /* 0x000fe40000000000 */
[----:B------:R-:W-:-:S05]  /*55c0*/  @!P5 IMAD.MOV R4, RZ, RZ, R42 ;  /* 0x000000ffff04d224 */ /* 0x000fca00078e022a */
[----:B------:R-:W1:Y:S02]  /*55d0*/  SHFL.UP P6, R7, R4, 0x1, RZ ;  /* 0x0420000004077989 */ /* 0x000e6400000c00ff */
[----:B-1----:R-:W-:-:S05]  /*55e0*/  @P6 IMAD.IADD R7, R7, 0x1, R4 ;  /* 0x0000000107076824 */ /* 0x002fca00078e0204 */
[----:B------:R-:W1:Y:S02]  /*55f0*/  SHFL.UP P6, R6, R7, 0x2, RZ ;  /* 0x0440000007067989 */ /* 0x000e6400000c00ff */
[----:B-1----:R-:W-:-:S05]  /*5600*/  @P6 IMAD.IADD R6, R7, 0x1, R6 ;  /* 0x0000000107066824 */ /* 0x002fca00078e0206 */
[----:B------:R-:W1:Y:S02]  /*5610*/  SHFL.UP P6, R9, R6, 0x4, RZ ;  /* 0x0480000006097989 */ /* 0x000e6400000c00ff */
[----:B-1----:R-:W-:-:S05]  /*5620*/  @P6 IMAD.IADD R9, R6, 0x1, R9 ;  /* 0x0000000106096824 */ /* 0x002fca00078e0209 */
[----:B------:R-:W1:Y:S02]  /*5630*/  SHFL.UP P6, R8, R9, 0x8, RZ ;  /* 0x0500000009087989 */ /* 0x000e6400000c00ff */
[----:B-1----:R-:W-:-:S05]  /*5640*/  @P6 IMAD.IADD R8, R9, 0x1, R8 ;  /* 0x0000000109086824 */ /* 0x002fca00078e0208 */
[----:B------:R-:W1:Y:S02]  /*5650*/  SHFL.UP P6, R11, R8, 0x10, RZ ;  /* 0x06000000080b7989 */ /* 0x000e6400000c00ff */
[----:B-1----:R-:W-:Y:S01]  /*5660*/  @P6 IMAD.IADD R11, R8, 0x1, R11 ;  /* 0x00000001080b6824 */ /* 0x002fe200078e020b */
[----:B------:R-:W-:-:S03]  /*5670*/  ISETP.NE.AND P6, PT, R5, 0x1f, PT ;  /* 0x0000001f0500780c */ /* 0x000fc60003fc5270 */
[----:B------:R-:W-:-:S10]  /*5680*/  IMAD.IADD R49, R11, 0x1, -R4 ;  /* 0x000000010b317824 */ /* 0x000fd400078e0a04 */
[----:B------:R-:W-:-:S05]  /*5690*/  @!P6 LEA R10, R14, UR4, 0x2 ;  /* 0x000000040e0aec11 */ /* 0x000fca000f8e10ff */
[----:B------:R-:W-:Y:S01]  /*56a0*/  @!P6 STS [R10], R11 ;  /* 0x0000000b0a00e388 */ /* 0x000fe20000000800 */
[----:B------:R-:W-:Y:S01]  /*56b0*/  BAR.SYNC.DEFER_BLOCKING 0x0 ;  /* 0x0000000000007b1d */ /* 0x000fe20000010000 */
[----:B------:R-:W-:-:S04]  /*56c0*/  ISETP.NE.AND P6, PT, R5, RZ, PT ;  /* 0x000000ff0500720c */ /* 0x000fc80003fc5270 */
[----:B------:R-:W-:Y:S02]  /*56d0*/  SEL R49, R49, RZ, P6 ;  /* 0x000000ff31317207 */ /* 0x000fe40003000000 */
[----:B------:R-:W-:Y:S01]  /*56e0*/  ISETP.NE.AND P6, PT, R14, 0x2, PT ;  /* 0x000000020e00780c */ /* 0x000fe20003fc5270 */
[----:B------:R-:W1:Y:S02]  /*56f0*/  LDS.128 R4, [UR4] ;  /* 0x00000004ff047984 */ /* 0x000e640008000c00 */
[----:B-1----:R-:W-:-:S05]  /*5700*/  IMAD.IADD R9, R4, 0x1, R5 ;  /* 0x0000000104097824 */ /* 0x002fca00078e0205 */
[----:B------:R-:W-:Y:S01]  /*5710*/  SEL R8, R9, R4, !P6 ;  /* 0x0000000409087207 */ /* 0x000fe20007000000 */
[----:B------:R-:W-:Y:S01]  /*5720*/  IMAD.IADD R9, R6, 0x1, R9 ;  /* 0x0000000106097824 */ /* 0x000fe200078e0209 */
[----:B------:R-:W-:-:S03]  /*5730*/  ISETP.NE.AND P6, PT, R14, 0x3, PT ;  /* 0x000000030e00780c */ /* 0x000fc60003fc5270 */
[----:B------:R-:W-:Y:S01]  /*5740*/  IMAD.IADD R17, R7, 0x1, R9 ;  /* 0x0000000107117824 */ /* 0x000fe200078e0209 */
[----:B------:R-:W-:Y:S02]  /*5750*/  SEL R8, R9, R8, !P6 ;  /* 0x0000000809087207 */ /* 0x000fe40007000000 */
[----:B------:R-:W-:-:S04]  /*5760*/  ISETP.NE.AND P6, PT, R14, 0x4, PT ;  /* 0x000000040e00780c */ /* 0x000fc80003fc5270 */
[C---:B------:R-:W-:Y:S02]  /*5770*/  SEL R16, R17.reuse, R8, !P6 ;  /* 0x0000000811107207 */ /* 0x040fe40007000000 */
[----:B------:R-:W1:Y:S01]  /*5780*/  LDS.128 R8, [UR4+0x10] ;  /* 0x00001004ff087984 */ /* 0x000e620008000c00 */
[----:B------:R-:W-:Y:S01]  /*5790*/  ISETP.NE.AND P6, PT, R14, 0x5, PT ;  /* 0x000000050e00780c */ /* 0x000fe20003fc5270 */
[----:B-1----:R-:W-:-:S05]  /*57a0*/  IMAD.IADD R17, R17, 0x1, R8 ;  /* 0x0000000111117824 */ /* 0x002fca00078e0208 */
[----:B------:R-:W-:Y:S01]  /*57b0*/  SEL R16, R17, R16, !P6 ;  /* 0x0000001011107207 */ /* 0x000fe20007000000 */
[----:B------:R-:W-:Y:S01]  /*57c0*/  IMAD.IADD R17, R9, 0x1, R17 ;  /* 0x0000000109117824 */ /* 0x000fe200078e0211 */
[----:B------:R-:W-:-:S04]  /*57d0*/  ISETP.NE.AND P6, PT, R14, 0x6, PT ;  /* 0x000000060e00780c */ /* 0x000fc80003fc5270 */
        /* <DEDUP_REMOVED lines=15> */
[----:B------:R-:W-:-:S04]  /*58d0*/  ISETP.NE.AND P6, PT, R14, 0xb, PT ;  /* 0x0000000b0e00780c */ /* 0x000fc80003fc5270 */
[----:B------:R-:W-:Y:S02]  /*58e0*/  SEL R47, R45, R47, !P6 ;  /* 0x0000002f2d2f7207 */ /* 0x000fe40007000000 */
[----:B------:R-:W-:Y:S02]  /*58f0*/  ISETP.GE.U32.AND P6, PT, R41, 0x20, PT ;  /* 0x000000202900780c */ /* 0x000fe40003fc6070 */
[----:B------:R-:W-:Y:S02]  /*5900*/  IADD3 R30, PT, PT, R45, R30, R19 ;  /* 0x0000001e2d1e7210 */ /* 0x000fe40007ffe013 */
[----:B------:R-:W-:-:S05]  /*5910*/  SEL R14, R47, RZ, P6 ;  /* 0x000000ff2f0e7207 */ /* 0x000fca0003000000 */
[----:B------:R-:W-:Y:S02]  /*5920*/  IMAD.IADD R49, R14, 0x1, R49 ;  /* 0x000000010e317824 */ /* 0x000fe400078e0231 */
[----:B------:R-:W-:Y:S01]  /*5930*/  VIADD R14, R30, 0xffffef80 ;  /* 0xffffef801e0e7836 */ /* 0x000fe20000000000 */
[----:B------:R-:W-:Y:S01]  /*5940*/  SEL R30, RZ, 0x1, !P0 ;  /* 0x00000001ff1e7807 */ /* 0x000fe20004000000 */
[--C-:B------:R-:W-:Y:S02]  /*5950*/  IMAD.IADD R47, R52, 0x1, R49.reuse ;  /* 0x00000001342f7824 */ /* 0x100fe400078e0231 */
        /* <DEDUP_REMOVED lines=9> */
[----:B------:R-:W-:Y:S01]  /*59f0*/  IMAD.IADD R30, R30, 0x1, R49 ;  /* 0x000000011e1e7824 */ /* 0x000fe200078e0231 */
[----:B------:R-:W-:Y:S06]  /*5a00*/  @P6 BRA `(.L_x_293) ;  /* 0x0000000800a46947 */ /* 0x000fec0003800000 */
[----:B------:R-:W-:Y:S01]  /*5a10*/  ISETP.LT.AND P0, PT, R49, R14, P0 ;  /* 0x0000000e3100720c */ /* 0x000fe20000701270 */
[----:B------:R-:W-:-:S12]  /*5a20*/  BSSY.RECONVERGENT B2, `(.L_x_294) ;  /* 0x000000d000027945 */ /* 0x000fd80003800200 */
[----:B------:R-:W-:Y:S05]  /*5a30*/  @!P0 BRA `(.L_x_295) ;  /* 0x00000000002c8947 */ /* 0x000fea0003800000 */
[----:B------:R-:W-:Y:S01]  /*5a40*/  UISETP.NE.AND UP0, UPT, UR6, URZ, UPT ;  /* 0x000000ff0600728c */ /* 0x000fe2000bf05270 */
[----:B------:R-:W-:-:S08]  /*5a50*/  CS2R R4, SRZ ;  /* 0x0000000000047805 */ /* 0x000fd0000001ff00 */
[----:B------:R-:W-:Y:S05]  /*5a60*/  BRA.U UP0, `(.L_x_296) ;  /* 0x0000000100087547 */ /* 0x000fea000b800000 */
[----:B------:R-:W1:Y:S02]  /*5a70*/  LDC.64 R4, c[0x0][0x3d0] ;  /* 0x0000f400ff047b82 */ /* 0x000e640000000a00 */
[----:B-1----:R-:W5:Y:S02]  /*5a80*/  LDG.E.64 R4, desc[UR8][R4.64] ;  /* 0x0000000804047981 */ /* 0x002f64000c1e1b00 */
.L_x_296:
[----:B------:R-:W1:Y:S01]  /*5a90*/  LDCU.64 UR4, c[0x0][0x390] ;  /* 0x00007200ff0477ac */ /* 0x000e620008000a00 */
[----:B-----5:R-:W-:-:S04]  /*5aa0*/  IADD3 R6, P0, PT, R49, R4, RZ ;  /* 0x0000000431067210 */ /* 0x020fc80007f1e0ff */
[----:B------:R-:W-:Y:S02]  /*5ab0*/  LEA.HI.X.SX32 R5, R49, R5, 0x1, P0 ;  /* 0x0000000531057211 */ /* 0x000fe400000f0eff */
[----:B-1----:R-:W-:-:S04]  /*5ac0*/  LEA R4, P0, R6, UR4, 0x3 ;  /* 0x0000000406047c11 */ /* 0x002fc8000f8018ff */
[----:B------:R-:W-:-:S05]  /*5ad0*/  LEA.HI.X R5, R6, UR5, R5, 0x3, P0 ;  /* 0x0000000506057c11 */ /* 0x000fca00080f1c05 */
[----:B------:R1:W-:Y:S04]  /*5ae0*/  STG.E.64 desc[UR8][R4.64], R38 ;  /* 0x0000002604007986 */ /* 0x0003e8000c101b08 */
.L_x_295:
[----:B------:R-:W-:Y:S05]  /*5af0*/  BSYNC.RECONVERGENT B2 ;  /* 0x0000000000027941 */ /* 0x000fea0003800200 */
.L_x_294:
[----:B------:R-:W-:Y:S01]  /*5b00*/  LOP3.LUT P0, RZ, R15, 0x2, RZ, 0xc0, !PT ;  /* 0x000000020fff7812 */ /* 0x000fe2000780c0ff */
[----:B------:R-:W-:Y:S03]  /*5b10*/  BSSY.RECONVERGENT B2, `(.L_x_297) ;  /* 0x000000e000027945 */ /* 0x000fe60003800200 */
[----:B------:R-:W-:-:S13]  /*5b20*/  ISETP.GE.OR P0, PT, R30, R14, !P0 ;  /* 0x0000000e1e00720c */ /* 0x000fda0004706670 */
[----:B------:R-:W-:Y:S05]  /*5b30*/  @P0 BRA `(.L_x_298) ;  /* 0x00000000002c0947 */ /* 0x000fea0003800000 */
[----:B------:R-:W-:Y:S01]  /*5b40*/  UISETP.NE.AND UP0, UPT, UR6, URZ, UPT ;  /* 0x000000ff0600728c */ /* 0x000fe2000bf05270 */
[----:B-1----:R-:W-:-:S08]  /*5b50*/  CS2R R4, SRZ ;  /* 0x0000000000047805 */ /* 0x002fd0000001ff00 */
[----:B------:R-:W-:Y:S05]  /*5b60*/  BRA.U UP0, `(.L_x_299) ;  /* 0x0000000100087547 */ /* 0x000fea000b800000 */
[----:B------:R-:W1:Y:S02]  /*5b70*/  LDC.64 R4, c[0x0][0x3d0] ;  /* 0x0000f400ff047b82 */ /* 0x000e640000000a00 */
[----:B-1----:R-:W5:Y:S02]  /*5b80*/  LDG.E.64 R4, desc[UR8][R4.64] ;  /* 0x0000000804047981 */ /* 0x002f64000c1e1b00 */
.L_x_299:
[----:B------:R-:W1:Y:S01]  /*5b90*/  LDCU.64 UR4, c[0x0][0x390] ;  /* 0x00007200ff0477ac */ /* 0x000e620008000a00 */
[----:B-----5:R-:W-:-:S04]  /*5ba0*/  IADD3 R6, P0, PT, R30, R4, RZ ;  /* 0x000000041e067210 */ /* 0x020fc80007f1e0ff */
[----:B------:R-:W-:Y:S02]  /*5bb0*/  LEA.HI.X.SX32 R5, R30, R5, 0x1, P0 ;  /* 0x000000051e057211 */ /* 0x000fe400000f0eff */
[----:B-1----:R-:W-:-:S04]  /*5bc0*/  LEA R4, P0, R6, UR4, 0x3 ;  /* 0x0000000406047c11 */ /* 0x002fc8000f8018ff */
[----:B------:R-:W-:-:S05]  /*5bd0*/  LEA.HI.X R5, R6, UR5, R5, 0x3, P0 ;  /* 0x0000000506057c11 */ /* 0x000fca00080f1c05 */
[----:B------:R2:W-:Y:S04]  /*5be0*/  STG.E.64 desc[UR8][R4.64], R36 ;  /* 0x0000002404007986 */ /* 0x0005e8000c101b08 */
.L_x_298:
[----:B------:R-:W-:Y:S05]  /*5bf0*/  BSYNC.RECONVERGENT B2 ;  /* 0x0000000000027941 */ /* 0x000fea0003800200 */
.L_x_297:
[----:B------:R-:W-:Y:S01]  /*5c00*/  LOP3.LUT P0, RZ, R15, 0x4, RZ, 0xc0, !PT ;  /* 0x000000040fff7812 */ /* 0x000fe2000780c0ff */
[----:B------:R-:W-:Y:S03]  /*5c10*/  BSSY.RECONVERGENT B2, `(.L_x_300) ;  /* 0x000000e000027945 */ /* 0x000fe60003800200 */
[----:B------:R-:W-:-:S13]  /*5c20*/  ISETP.GE.OR P0, PT, R47, R14, !P0 ;  /* 0x0000000e2f00720c */ /* 0x000fda0004706670 */
[----:B------:R-:W-:Y:S05]  /*5c30*/  @P0 BRA `(.L_x_301) ;  /* 0x00000000002c0947 */ /* 0x000fea0003800000 */
[----:B------:R-:W-:Y:S01]  /*5c40*/  UISETP.NE.AND UP0, UPT, UR6, URZ, UPT ;  /* 0x000000ff0600728c */ /* 0x000fe2000bf05270 */
[----:B-12---:R-:W-:-:S08]  /*5c50*/  CS2R R4, SRZ ;  /* 0x0000000000047805 */ /* 0x006fd0000001ff00 */
[----:B------:R-:W-:Y:S05]  /*5c60*/  BRA.U UP0, `(.L_x_302) ;  /* 0x0000000100087547 */ /* 0x000fea000b800000 */
[----:B------:R-:W1:Y:S02]  /*5c70*/  LDC.64 R4, c[0x0][0x3d0] ;  /* 0x0000f400ff047b82 */ /* 0x000e640000000a00 */
[----:B-1----:R-:W5:Y:S02]  /*5c80*/  LDG.E.64 R4, desc[UR8][R4.64] ;  /* 0x0000000804047981 */ /* 0x002f64000c1e1b00 */
.L_x_302:
[----:B------:R-:W1:Y:S01]  /*5c90*/  LDCU.64 UR4, c[0x0][0x390] ;  /* 0x00007200ff0477ac */ /* 0x000e620008000a00 */
[----:B-----5:R-:W-:-:S04]  /*5ca0*/  IADD3 R6, P0, PT, R47, R4, RZ ;  /* 0x000000042f067210 */ /* 0x020fc80007f1e0ff */
[----:B------:R-:W-:Y:S02]  /*5cb0*/  LEA.HI.X.SX32 R5, R47, R5, 0x1, P0 ;  /* 0x000000052f057211 */ /* 0x000fe400000f0eff */
[----:B-1----:R-:W-:-:S04]  /*5cc0*/  LEA R4, P0, R6, UR4, 0x3 ;  /* 0x0000000406047c11 */ /* 0x002fc8000f8018ff */
[----:B------:R-:W-:-:S05]  /*5cd0*/  LEA.HI.X R5, R6, UR5, R5, 0x3, P0 ;  /* 0x0000000506057c11 */ /* 0x000fca00080f1c05 */
[----:B------:R3:W-:Y:S04]  /*5ce0*/  STG.E.64 desc[UR8][R4.64], R34 ;  /* 0x0000002204007986 */ /* 0x0007e8000c101b08 */
.L_x_301:
[----:B------:R-:W-:Y:S05]  /*5cf0*/  BSYNC.RECONVERGENT B2 ;  /* 0x0000000000027941 */ /* 0x000fea0003800200 */
.L_x_300:
[----:B------:R-:W-:Y:S01]  /*5d00*/  LOP3.LUT P0, RZ, R15, 0x8, RZ, 0xc0, !PT ;  /* 0x000000080fff7812 */ /* 0x000fe2000780c0ff */
[----:B------:R-:W-:Y:S03]  /*5d10*/  BSSY.RECONVERGENT B2, `(.L_x_303) ;  /* 0x000000e000027945 */ /* 0x000fe60003800200 */
[----:B------:R-:W-:-:S13]  /*5d20*/  ISETP.GE.OR P0, PT, R45, R14, !P0 ;  /* 0x0000000e2d00720c */ /* 0x000fda0004706670 */
[----:B------:R-:W-:Y:S05]  /*5d30*/  @P0 BRA `(.L_x_304) ;  /* 0x00000000002c0947 */ /* 0x000fea0003800000 */
[----:B------:R-:W-:Y:S01]  /*5d40*/  UISETP.NE.AND UP0, UPT, UR6, URZ, UPT ;  /* 0x000000ff0600728c */ /* 0x000fe2000bf05270 */
[----:B-123--:R-:W-:-:S08]  /*5d50*/  CS2R R4, SRZ ;  /* 0x0000000000047805 */ /* 0x00efd0000001ff00 */
[----:B------:R-:W-:Y:S05]  /*5d60*/  BRA.U UP0, `(.L_x_305) ;  /* 0x0000000100087547 */ /* 0x000fea000b800000 */
[----:B------:R-:W1:Y:S02]  /*5d70*/  LDC.64 R4, c[0x0][0x3d0] ;  /* 0x0000f400ff047b82 */ /* 0x000e640000000a00 */
[----:B-1----:R-:W5:Y:S02]  /*5d80*/  LDG.E.64 R4, desc[UR8][R4.64] ;  /* 0x0000000804047981 */ /* 0x002f64000c1e1b00 */
.L_x_305:
[----:B------:R-:W1:Y:S01]  /*5d90*/  LDCU.64 UR4, c[0x0][0x390] ;  /* 0x00007200ff0477ac */ /* 0x000e620008000a00 */
[----:B-----5:R-:W-:-:S04]  /*5da0*/  IADD3 R6, P0, PT, R45, R4, RZ ;  /* 0x000000042d067210 */ /* 0x020fc80007f1e0ff */
[----:B------:R-:W-:Y:S02]  /*5db0*/  LEA.HI.X.SX32 R5, R45, R5, 0x1, P0 ;  /* 0x000000052d057211 */ /* 0x000fe400000f0eff */
[----:B-1----:R-:W-:-:S04]  /*5dc0*/  LEA R4, P0, R6, UR4, 0x3 ;  /* 0x0000000406047c11 */ /* 0x002fc8000f8018ff */
[----:B------:R-:W-:-:S05]  /*5dd0*/  LEA.HI.X R5, R6, UR5, R5, 0x3, P0 ;  /* 0x0000000506057c11 */ /* 0x000fca00080f1c05 */
[----:B------:R4:W-:Y:S04]  /*5de0*/  STG.E.64 desc[UR8][R4.64], R32 ;  /* 0x0000002004007986 */ /* 0x0009e8000c101b08 */
.L_x_304:
[----:B------:R-:W-:Y:S05]  /*5df0*/  BSYNC.RECONVERGENT B2 ;  /* 0x0000000000027941 */ /* 0x000fea0003800200 */
.L_x_303:
[----:B------:R-:W-:Y:S01]  /*5e00*/  LOP3.LUT P0, RZ, R15, 0x10, RZ, 0xc0, !PT ;  /* 0x000000100fff7812 */ /* 0x000fe2000780c0ff */
[----:B------:R-:W-:Y:S03]  /*5e10*/  BSSY.RECONVERGENT B2, `(.L_x_306) ;  /* 0x000000e000027945 */ /* 0x000fe60003800200 */
[----:B------:R-:W-:-:S13]  /*5e20*/  ISETP.GE.OR P0, PT, R51, R14, !P0 ;  /* 0x0000000e3300720c */ /* 0x000fda0004706670 */
[----:B------:R-:W-:Y:S05]  /*5e30*/  @P0 BRA `(.L_x_307) ;  /* 0x00000000002c0947 */ /* 0x000fea0003800000 */
[----:B------:R-:W-:Y:S01]  /*5e40*/  UISETP.NE.AND UP0, UPT, UR6, URZ, UPT ;  /* 0x000000ff0600728c */ /* 0x000fe2000bf05270 */
[----:B-1234-:R-:W-:Y:S01]  /*5e50*/  CS2R R4, SRZ ;  /* 0x0000000000047805 */ /* 0x01efe2000001ff00 */
[----:B------:R-:W1:Y:S07]  /*5e60*/  LDCU.64 UR4, c[0x0][0x390] ;  /* 0x00007200ff0477ac */ /* 0x000e6e0008000a00 */
[----:B------:R-:W-:Y:S05]  /*5e70*/  BRA.U UP0, `(.L_x_308) ;  /* 0x0000000100087547 */ /* 0x000fea000b800000 */
[----:B------:R-:W2:Y:S02]  /*5e80*/  LDC.64 R4, c[0x0][0x3d0] ;  /* 0x0000f400ff047b82 */ /* 0x000ea40000000a00 */
[----:B--2---:R-:W5:Y:S02]  /*5e90*/  LDG.E.64 R4, desc[UR8][R4.64] ;  /* 0x0000000804047981 */ /* 0x004f64000c1e1b00 */
.L_x_308:
[----:B-----5:R-:W-:-:S04]  /*5ea0*/  IADD3 R6, P0, PT, R51, R4, RZ ;  /* 0x0000000433067210 */ /* 0x020fc80007f1e0ff */
[----:B------:R-:W-:Y:S02]  /*5eb0*/  LEA.HI.X.SX32 R5, R51, R5, 0x1, P0 ;  /* 0x0000000533057211 */ /* 0x000fe400000f0eff */
[----:B-1----:R-:W-:-:S04]  /*5ec0*/  LEA R4, P0, R6, UR4, 0x3 ;  /* 0x0000000406047c11 */ /* 0x002fc8000f8018ff */
[----:B------:R-:W-:-:S05]  /*5ed0*/  LEA.HI.X R5, R6, UR5, R5, 0x3, P0 ;  /* 0x0000000506057c11 */ /* 0x000fca00080f1c05 */
[----:B------:R1:W-:Y:S04]  /*5ee0*/  STG.E.64 desc[UR8][R4.64], R28 ;  /* 0x0000001c04007986 */ /* 0x0003e8000c101b08 */
.L_x_307:
[----:B------:R-:W-:Y:S05]  /*5ef0*/  BSYNC.RECONVERGENT B2 ;  /* 0x0000000000027941 */ /* 0x000fea0003800200 */
.L_x_306:
        /* <DEDUP_REMOVED lines=10> */
.L_x_311:
[----:B-----5:R-:W-:-:S04]  /*5fa0*/  IADD3 R6, P0, PT, R53, R4, RZ ;  /* 0x0000000435067210 */ /* 0x020fc80007f1e0ff */
[----:B------:R-:W-:Y:S02]  /*5fb0*/  LEA.HI.X.SX32 R5, R53, R5, 0x1, P0 ;  /* 0x0000000535057211 */ /* 0x000fe400000f0eff */
[----:B-1----:R-:W-:-:S04]  /*5fc0*/  LEA R4, P0, R6, UR4, 0x3 ;  /* 0x0000000406047c11 */ /* 0x002fc8000f8018ff */
[----:B------:R-:W-:-:S05]  /*5fd0*/  LEA.HI.X R5, R6, UR5, R5, 0x3, P0 ;  /* 0x0000000506057c11 */ /* 0x000fca00080f1c05 */
[----:B------:R1:W-:Y:S04]  /*5fe0*/  STG.E.64 desc[UR8][R4.64], R26 ;  /* 0x0000001a04007986 */ /* 0x0003e8000c101b08 */
.L_x_310:
[----:B------:R-:W-:Y:S05]  /*5ff0*/  BSYNC.RECONVERGENT B2 ;  /* 0x0000000000027941 */ /* 0x000fea0003800200 */
.L_x_309:
[----:B------:R-:W-:Y:S01]  /*6000*/  ISETP.GE.OR P1, PT, R44, R14, !P1 ;  /* 0x0000000e2c00720c */ /* 0x000fe20004f26670 */
[----:B------:R-:W-:-:S12]  /*6010*/  BSSY.RECONVERGENT B2, `(.L_x_312) ;  /* 0x000000d000027945 */ /* 0x000fd80003800200 */
[----:B------:R-:W-:Y:S05]  /*6020*/  @P1 BRA `(.L_x_313) ;  /* 0x00000000002c1947 */ /* 0x000fea0003800000 */
[----:B------:R-:W-:Y:S01]  /*6030*/  UISETP.NE.AND UP0, UPT, UR6, URZ, UPT ;  /* 0x000000ff0600728c */ /* 0x000fe2000bf05270 */
[----:B-1234-:R-:W-:Y:S01]  /*6040*/  CS2R R4, SRZ ;  /* 0x0000000000047805 */ /* 0x01efe2000001ff00 */
[----:B------:R-:W1:Y:S07]  /*6050*/  LDCU.64 UR4, c[0x0][0x390] ;  /* 0x00007200ff0477ac */ /* 0x000e6e0008000a00 */
[----:B------:R-:W-:Y:S05]  /*6060*/  BRA.U UP0, `(.L_x_314) ;  /* 0x0000000100087547 */ /* 0x000fea000b800000 */
[----:B------:R-:W2:Y:S02]  /*6070*/  LDC.64 R4, c[0x0][0x3d0] ;  /* 0x0000f400ff047b82 */ /* 0x000ea40000000a00 */
[----:B--2---:R-:W5:Y:S02]  /*6080*/  LDG.E.64 R4, desc[UR8][R4.64] ;  /* 0x0000000804047981 */ /* 0x004f64000c1e1b00 */
.L_x_314:
[----:B-----5:R-:W-:-:S04]  /*6090*/  IADD3 R6, P0, PT, R44, R4, RZ ;  /* 0x000000042c067210 */ /* 0x020fc80007f1e0ff */
[----:B------:R-:W-:Y:S02]  /*60a0*/  LEA.HI.X.SX32 R5, R44, R5, 0x1, P0 ;  /* 0x000000052c057211 */ /* 0x000fe400000f0eff */
[----:B-1----:R-:W-:-:S04]  /*60b0*/  LEA R4, P0, R6, UR4, 0x3 ;  /* 0x0000000406047c11 */ /* 0x002fc8000f8018ff */
[----:B------:R-:W-:-:S05]  /*60c0*/  LEA.HI.X R5, R6, UR5, R5, 0x3, P0 ;  /* 0x0000000506057c11 */ /* 0x000fca00080f1c05 */
[----:B------:R1:W-:Y:S04]  /*60d0*/  STG.E.64 desc[UR8][R4.64], R24 ;  /* 0x0000001804007986 */ /* 0x0003e8000c101b08 */
.L_x_313:
[----:B------:R-:W-:Y:S05]  /*60e0*/  BSYNC.RECONVERGENT B2 ;  /* 0x0000000000027941 */ /* 0x000fea0003800200 */
.L_x_312:
        /* <DEDUP_REMOVED lines=9> */
.L_x_317:
[----:B-----5:R-:W-:-:S04]  /*6180*/  IADD3 R6, P0, PT, R43, R4, RZ ;  /* 0x000000042b067210 */ /* 0x020fc80007f1e0ff */
[----:B------:R-:W-:Y:S02]  /*6190*/  LEA.HI.X.SX32 R5, R43, R5, 0x1, P0 ;  /* 0x000000052b057211 */ /* 0x000fe400000f0eff */
[----:B-1----:R-:W-:-:S04]  /*61a0*/  LEA R4, P0, R6, UR4, 0x3 ;  /* 0x0000000406047c11 */ /* 0x002fc8000f8018ff */
[----:B------:R-:W-:-:S05]  /*61b0*/  LEA.HI.X R5, R6, UR5, R5, 0x3, P0 ;  /* 0x0000000506057c11 */ /* 0x000fca00080f1c05 */
[----:B------:R1:W-:Y:S04]  /*61c0*/  STG.E.64 desc[UR8][R4.64], R22 ;  /* 0x0000001604007986 */ /* 0x0003e8000c101b08 */
.L_x_316:
[----:B------:R-:W-:Y:S05]  /*61d0*/  BSYNC.RECONVERGENT B2 ;  /* 0x0000000000027941 */ /* 0x000fea0003800200 */
.L_x_315:
        /* <DEDUP_REMOVED lines=9> */
.L_x_320:
[----:B-----5:R-:W-:-:S04]  /*6270*/  IADD3 R6, P0, PT, R0, R4, RZ ;  /* 0x0000000400067210 */ /* 0x020fc80007f1e0ff */
[----:B------:R-:W-:Y:S02]  /*6280*/  LEA.HI.X.SX32 R5, R0, R5, 0x1, P0 ;  /* 0x0000000500057211 */ /* 0x000fe400000f0eff */
[----:B-1----:R-:W-:-:S04]  /*6290*/  LEA R4, P0, R6, UR4, 0x3 ;  /* 0x0000000406047c11 */ /* 0x002fc8000f8018ff */
[----:B------:R-:W-:-:S05]  /*62a0*/  LEA.HI.X R5, R6, UR5, R5, 0x3, P0 ;  /* 0x0000000506057c11 */ /* 0x000fca00080f1c05 */
[----:B------:R1:W-:Y:S04]  /*62b0*/  STG.E.64 desc[UR8][R4.64], R20 ;  /* 0x0000001404007986 */ /* 0x0003e8000c101b08 */
.L_x_319:
[----:B------:R-:W-:Y:S05]  /*62c0*/  BSYNC.RECONVERGENT B2 ;  /* 0x0000000000027941 */ /* 0x000fea0003800200 */
.L_x_318:
        /* <DEDUP_REMOVED lines=9> */
.L_x_323:
[----:B-----5:R-:W-:-:S04]  /*6360*/  IADD3 R0, P0, PT, R40, R4, RZ ;  /* 0x0000000428007210 */ /* 0x020fc80007f1e0ff */
[----:B------:R-:W-:Y:S02]  /*6370*/  LEA.HI.X.SX32 R5, R40, R5, 0x1, P0 ;  /* 0x0000000528057211 */ /* 0x000fe400000f0eff */
[----:B-1----:R-:W-:-:S04]  /*6380*/  LEA R4, P0, R0, UR4, 0x3 ;  /* 0x0000000400047c11 */ /* 0x002fc8000f8018ff */
[----:B------:R-:W-:-:S05]  /*6390*/  LEA.HI.X R5, R0, UR5, R5, 0x3, P0 ;  /* 0x0000000500057c11 */ /* 0x000fca00080f1c05 */
[----:B------:R1:W-:Y:S04]  /*63a0*/  STG.E.64 desc[UR8][R4.64], R12 ;  /* 0x0000000c04007986 */ /* 0x0003e8000c101b08 */
.L_x_322:
[----:B------:R-:W-:Y:S05]  /*63b0*/  BSYNC.RECONVERGENT B2 ;  /* 0x0000000000027941 */ /* 0x000fea0003800200 */
.L_x_321:
        /* <DEDUP_REMOVED lines=8> */
.L_x_325:
[----:B-----5:R-:W-:-:S04]  /*6440*/  IADD3 R0, P0, PT, R42, R4, RZ ;  /* 0x000000042a007210 */ /* 0x020fc80007f1e0ff */
[----:B------:R-:W-:Y:S02]  /*6450*/  LEA.HI.X.SX32 R5, R42, R5, 0x1, P0 ;  /* 0x000000052a057211 */ /* 0x000fe400000f0eff */
[----:B-1----:R-:W-:-:S04]  /*6460*/  LEA R4, P0, R0, UR4, 0x3 ;  /* 0x0000000400047c11 */ /* 0x002fc8000f8018ff */
[----:B------:R-:W-:-:S05]  /*6470*/  LEA.HI.X R5, R0, UR5, R5, 0x3, P0 ;  /* 0x0000000500057c11 */ /* 0x000fca00080f1c05 */
[----:B------:R1:W-:Y:S01]  /*6480*/  STG.E.64 desc[UR8][R4.64], R2 ;  /* 0x0000000204007986 */ /* 0x0003e2000c101b08 */
[----:B------:R-:W-:Y:S05]  /*6490*/  BRA `(.L_x_324) ;  /* 0x00000008001c7947 */ /* 0x000fea0003800000 */
.L_x_293:
[----:B------:R-:W1:Y:S08]  /*64a0*/  S2UR UR5, SR_CgaCtaId ;  /* 0x00000000000579c3 */ /* 0x000e700000008800 */
[----:B------:R-:W-:Y:S01]  /*64b0*/  BAR.SYNC.DEFER_BLOCKING 0x0 ;  /* 0x0000000000007b1d */ /* 0x000fe20000010000 */
[----:B------:R-:W-:Y:S02]  /*64c0*/  P2R R50, PR, RZ, 0x8 ;  /* 0x00000008ff327803 */ /* 0x000fe40000000000 */
[----:B------:R-:W-:-:S02]  /*64d0*/  LOP3.LUT P3, RZ, R15, 0x2, RZ, 0xc0, !PT ;  /* 0x000000020fff7812 */ /* 0x000fc4000786c0ff */
[----:B------:R-:W-:Y:S01]  /*64e0*/  P2R R48, PR, RZ, 0x10 ;  /* 0x00000010ff307803 */ /* 0x000fe20000000000 */
[----:B------:R-:W-:Y:S01]  /*64f0*/  UMOV UR4, 0x400 ;  /* 0x0000040000047882 */ /* 0x000fe20000000000 */
[C---:B------:R-:W-:Y:S01]  /*6500*/  LOP3.LUT P4, RZ, R15.reuse, 0x4, RZ, 0xc0, !PT ;  /* 0x000000040fff7812 */ /* 0x040fe2000788c0ff */
[----:B------:R-:W2:Y:S01]  /*6510*/  LDCU.64 UR10, c[0x0][0x390] ;  /* 0x00007200ff0a77ac */ /* 0x000ea20008000a00 */
[----:B------:R-:W-:Y:S02]  /*6520*/  P2R R46, PR, RZ, 0x20 ;  /* 0x00000020ff2e7803 */ /* 0x000fe40000000000 */
[C---:B------:R-:W-:Y:S02]  /*6530*/  LOP3.LUT P5, RZ, R15.reuse, 0x8, RZ, 0xc0, !PT ;  /* 0x000000080fff7812 */ /* 0x040fe400078ac0ff */
[----:B------:R-:W-:Y:S01]  /*6540*/  LOP3.LUT P6, RZ, R15, 0x1, RZ, 0xc0, !PT ;  /* 0x000000010fff7812 */ /* 0x000fe200078cc0ff */
[----:B-1----:R-:W-:-:S06]  /*6550*/  ULEA UR4, UR5, UR4, 0x18 ;  /* 0x0000000405047291 */ /* 0x002fcc000f8ec0ff */
[----:B------:R-:W-:Y:S02]  /*6560*/  @P0 LEA R49, R49, UR4, 0x3 ;  /* 0x0000000431310c11 */ /* 0x000fe4000f8e18ff */
[----:B------:R-:W-:Y:S02]  /*6570*/  @P4 LEA R47, R47, UR4, 0x3 ;  /* 0x000000042f2f4c11 */ /* 0x000fe4000f8e18ff */
[----:B------:R-:W-:Y:S01]  /*6580*/  @P5 LEA R45, R45, UR4, 0x3 ;  /* 0x000000042d2d5c11 */ /* 0x000fe2000f8e18ff */
[----:B------:R-:W-:Y:S01]  /*6590*/  @P0 STS.64 [R49], R38 ;  /* 0x0000002631000388 */ /* 0x000fe20000000a00 */
[----:B------:R-:W-:Y:S02]  /*65a0*/  LOP3.LUT P0, RZ, R15, 0x10, RZ, 0xc0, !PT ;  /* 0x000000100fff7812 */ /* 0x000fe4000780c0ff */
[----:B------:R-:W-:Y:S02]  /*65b0*/  @P3 LEA R15, R30, UR4, 0x3 ;  /* 0x000000041e0f3c11 */ /* 0x000fe4000f8e18ff */
[----:B------:R-:W-:-:S02]  /*65c0*/  @P6 LEA R53, R53, UR4, 0x3 ;  /* 0x0000000435356c11 */ /* 0x000fc4000f8e18ff */
[----:B------:R-:W-:Y:S01]  /*65d0*/  @P1 LEA R44, R44, UR4, 0x3 ;  /* 0x000000042c2c1c11 */ /* 0x000fe2000f8e18ff */
[----:B------:R1:W-:Y:S01]  /*65e0*/  @P3 STS.64 [R15], R36 ;  /* 0x000000240f003388 */ /* 0x0003e20000000a00 */
[----:B------:R-:W-:Y:S02]  /*65f0*/  ISETP.NE.AND P3, PT, R50, RZ, PT ;  /* 0x000000ff3200720c */ /* 0x000fe40003f65270 */
[----:B------:R-:W-:Y:S01]  /*6600*/  @P2 LEA R43, R43, UR4, 0x3 ;  /* 0x000000042b2b2c11 */ /* 0x000fe2000f8e18ff */
[----:B------:R3:W-:Y:S01]  /*6610*/  @P4 STS.64 [R47], R34 ;  /* 0x000000222f004388 */ /* 0x0007e20000000a00 */
[----:B------:R-:W-:Y:S02]  /*6620*/  ISETP.NE.AND P4, PT, R48, RZ, PT ;  /* 0x000000ff3000720c */ /* 0x000fe40003f85270 */
[----:B------:R-:W-:Y:S01]  /*6630*/  @P0 LEA R51, R51, UR4, 0x3 ;  /* 0x0000000433330c11 */ /* 0x000fe2000f8e18ff */
[----:B------:R4:W-:Y:S01]  /*6640*/  @P5 STS.64 [R45], R32 ;  /* 0x000000202d005388 */ /* 0x0009e20000000a00 */
[----:B------:R-:W-:-:S03]  /*6650*/  ISETP.NE.AND P5, PT, R46, RZ, PT ;  /* 0x000000ff2e00720c */ /* 0x000fc60003fa5270 */
[----:B------:R4:W-:Y:S01]  /*6660*/  @P0 STS.64 [R51], R28 ;  /* 0x0000001c33000388 */ /* 0x0009e20000000a00 */
[----:B------:R-:W-:Y:S02]  /*6670*/  ISETP.GE.U32.AND P0, PT, R41, R14, PT ;  /* 0x0000000e2900720c */ /* 0x000fe40003f06070 */
[----:B-1----:R-:W-:Y:S01]  /*6680*/  @P3 LEA R15, R0, UR4, 0x3 ;  /* 0x00000004000f3c11 */ /* 0x002fe2000f8e18ff */
[----:B------:R4:W-:Y:S02]  /*6690*/  @P6 STS.64 [R53], R26 ;  /* 0x0000001a35006388 */ /* 0x0009e40000000a00 */
[----:B------:R-:W-:Y:S02]  /*66a0*/  @P4 LEA R37, R40, UR4, 0x3 ;  /* 0x0000000428254c11 */ /* 0x000fe4000f8e18ff */
[----:B------:R4:W-:Y:S02]  /*66b0*/  @P1 STS.64 [R44], R24 ;  /* 0x000000182c001388 */ /* 0x0009e40000000a00 */
[----:B---3--:R-:W-:-:S02]  /*66c0*/  @P5 LEA R35, R42, UR4, 0x3 ;  /* 0x000000042a235c11 */ /* 0x008fc4000f8e18ff */
[----:B------:R4:W-:Y:S04]  /*66d0*/  @P2 STS.64 [R43], R22 ;  /* 0x000000162b002388 */ /* 0x0009e80000000a00 */
[----:B------:R4:W-:Y:S04]  /*66e0*/  @P3 STS.64 [R15], R20 ;  /* 0x000000140f003388 */ /* 0x0009e80000000a00 */
[----:B------:R4:W-:Y:S04]  /*66f0*/  @P4 STS.64 [R37], R12 ;  /* 0x0000000c25004388 */ /* 0x0009e80000000a00 */
[----:B------:R4:W-:Y:S01]  /*6700*/  @P5 STS.64 [R35], R2 ;  /* 0x0000000223005388 */ /* 0x0009e20000000a00 */
[----:B------:R-:W-:Y:S06]  /*6710*/  BAR.SYNC.DEFER_BLOCKING 0x0 ;  /* 0x0000000000007b1d */ /* 0x000fec0000010000 */
[----:B--2---:R-:W-:Y:S05]  /*6720*/  @P0 BRA `(.L_x_324) ;  /* 0x0000000400780947 */ /* 0x004fea0003800000 */
[----:B------:R-:W-:Y:S01]  /*6730*/  IADD3 R5, PT, PT, R7, R5, R6 ;  /* 0x0000000507057210 */ /* 0x000fe20007ffe006 */
[----:B------:R-:W1:Y:S01]  /*6740*/  LDCU UR4, c[0x0][0x3ac] ;  /* 0x00007580ff0477ac */ /* 0x000e620008000800 */
[----:B------:R-:W-:Y:S02]  /*6750*/  BSSY.RECONVERGENT B2, `(.L_x_326) ;  /* 0x0000022000027945 */ /* 0x000fe40003800200 */
[----:B------:R-:W-:-:S04]  /*6760*/  IADD3 R5, PT, PT, R9, R5, R8 ;  /* 0x0000000509057210 */ /* 0x000fc80007ffe008 */
[----:B------:R-:W-:-:S04]  /*6770*/  IADD3 R5, PT, PT, R11, R5, R10 ;  /* 0x000000050b057210 */ /* 0x000fc80007ffe00a */
[----:B------:R-:W-:-:S04]  /*6780*/  IADD3 R5, PT, PT, R17, R5, R16 ;  /* 0x0000000511057210 */ /* 0x000fc80007ffe010 */
[----:B------:R-:W-:-:S04]  /*6790*/  IADD3 R5, PT, PT, R19, R5, R18 ;  /* 0x0000000513057210 */ /* 0x000fc80007ffe012 */
[----:B-1----:R-:W-:-:S04]  /*67a0*/  IADD3 R4, PT, PT, R5, UR4, R4 ;  /* 0x0000000405047c10 */ /* 0x002fc8000fffe004 */
[----:B------:R-:W-:-:S05]  /*67b0*/  IADD3 R10, PT, PT, R4, -0x1081, -R41 ;  /* 0xffffef7f040a7810 */ /* 0x000fca0007ffe829 */
[----:B------:R-:W-:-:S05]  /*67c0*/  IMAD.HI.U32 R0, R10, -0x55555555, RZ ;  /* 0xaaaaaaab0a007827 */ /* 0x000fca00078e00ff */
[----:B------:R-:W-:-:S04]  /*67d0*/  SHF.R.U32.HI R0, RZ, 0x8, R0 ;  /* 0x00000008ff007819 */ /* 0x000fc80000011600 */
[----:B0---4-:R-:W-:-:S04]  /*67e0*/  LOP3.LUT R2, R0, 0x3, RZ, 0xc0, !PT ;  /* 0x0000000300027812 */ /* 0x011fc800078ec0ff */
[----:B------:R-:W-:-:S13]  /*67f0*/  ISETP.NE.AND P0, PT, R2, 0x3, PT ;  /* 0x000000030200780c */ /* 0x000fda0003f05270 */
[----:B------:R-:W-:Y:S05]  /*6800*/  @!P0 BRA `(.L_x_327) ;  /* 0x0000000000588947 */ /* 0x000fea0003800000 */
[----:B------:R-:W-:Y:S01]  /*6810*/  VIADD R0, R0, 0x1 ;  /* 0x0000000100007836 */ /* 0x000fe20000000000 */
[----:B------:R-:W-:Y:S01]  /*6820*/  BSSY.RECONVERGENT B3, `(.L_x_327) ;  /* 0x0000014000037945 */ /* 0x000fe20003800200 */
[----:B------:R-:W-:-:S03]  /*6830*/  IMAD.MOV.U32 R9, RZ, RZ, RZ ;  /* 0x000000ffff097224 */ /* 0x000fc600078e00ff */
[----:B------:R-:W-:-:S05]  /*6840*/  LOP3.LUT R0, R0, 0x3, RZ, 0xc0, !PT ;  /* 0x0000000300007812 */ /* 0x000fca00078ec0ff */
[----:B------:R-:W-:-:S07]  /*6850*/  IMAD.MOV R0, RZ, RZ, -R0 ;  /* 0x000000ffff007224 */ /* 0x000fce00078e0a00 */
.L_x_328:
[----:B------:R-:W-:Y:S02]  /*6860*/  ISETP.NE.AND P0, PT, RZ, UR6, PT ;  /* 0x00000006ff007c0c */ /* 0x000fe4000bf05270 */
[----:B0-----:R-:W-:Y:S01]  /*6870*/  CS2R R2, SRZ ;  /* 0x0000000000027805 */ /* 0x001fe2000001ff00 */
[----:B------:R0:W1:Y:S10]  /*6880*/  LDS.64 R4, [R31] ;  /* 0x000000001f047984 */ /* 0x0000740000000a00 */
[----:B------:R-:W2:Y:S02]  /*6890*/  @!P0 LDC.64 R6, c[0x0][0x3d0] ;  /* 0x0000f400ff068b82 */ /* 0x000ea40000000a00 */
[----:B--2---:R-:W2:Y:S01]  /*68a0*/  @!P0 LDG.E.64 R2, desc[UR8][R6.64] ;  /* 0x0000000806028981 */ /* 0x004ea2000c1e1b00 */
[----:B------:R-:W-:-:S02]  /*68b0*/  VIADD R0, R0, 0x1 ;  /* 0x0000000100007836 */ /* 0x000fc40000000000 */
[----:B0-----:R-:W-:Y:S01]  /*68c0*/  VIADD R31, R31, 0xc00 ;  /* 0x00000c001f1f7836 */ /* 0x001fe20000000000 */
[C---:B--2---:R-:W-:Y:S02]  /*68d0*/  IADD3 R8, P0, PT, R41.reuse, R2, RZ ;  /* 0x0000000229087210 */ /* 0x044fe40007f1e0ff */
[----:B------:R-:W-:-:S03]  /*68e0*/  IADD3 R41, P1, PT, R41, 0x180, RZ ;  /* 0x0000018029297810 */ /* 0x000fc60007f3e0ff */
[----:B------:R-:W-:Y:S01]  /*68f0*/  IMAD.X R3, R9, 0x1, R3, P0 ;  /* 0x0000000109037824 */ /* 0x000fe200000e0603 */
[----:B------:R-:W-:Y:S01]  /*6900*/  LEA R2, P0, R8, UR10, 0x3 ;  /* 0x0000000a08027c11 */ /* 0x000fe2000f8018ff */
[----:B------:R-:W-:-:S03]  /*6910*/  IMAD.X R9, RZ, RZ, R9, P1 ;  /* 0x000000ffff097224 */ /* 0x000fc600008e0609 */
[----:B------:R-:W-:Y:S02]  /*6920*/  LEA.HI.X R3, R8, UR11, R3, 0x3, P0 ;  /* 0x0000000b08037c11 */ /* 0x000fe400080f1c03 */
[----:B------:R-:W-:-:S03]  /*6930*/  ISETP.NE.AND P0, PT, R0, RZ, PT ;  /* 0x000000ff0000720c */ /* 0x000fc60003f05270 */
[----:B-1----:R0:W-:Y:S10]  /*6940*/  STG.E.64 desc[UR8][R2.64], R4 ;  /* 0x0000000402007986 */ /* 0x0021f4000c101b08 */
[----:B------:R-:W-:Y:S05]  /*6950*/  @P0 BRA `(.L_x_328) ;  /* 0xfffffffc00c00947 */ /* 0x000fea000383ffff */
[----:B------:R-:W-:Y:S05]  /*6960*/  BSYNC.RECONVERGENT B3 ;  /* 0x0000000000037941 */ /* 0x000fea0003800200 */
.L_x_327:
[----:B------:R-:W-:Y:S05]  /*6970*/  BSYNC.RECONVERGENT B2 ;  /* 0x0000000000027941 */ /* 0x000fea0003800200 */
.L_x_326:
[----:B------:R-:W-:-:S13]  /*6980*/  ISETP.GE.U32.AND P0, PT, R10, 0x480, PT ;  /* 0x000004800a00780c */ /* 0x000fda0003f06070 */
[----:B------:R-:W-:Y:S05]  /*6990*/  @!P0 BRA `(.L_x_324) ;  /* 0x0000000000dc8947 */ /* 0x000fea0003800000 */
[----:B------:R-:W1:Y:S01]  /*69a0*/  S2UR UR5, SR_CgaCtaId ;  /* 0x00000000000579c3 */ /* 0x000e620000008800 */
[----:B------:R-:W-:Y:S01]  /*69b0*/  UMOV UR4, 0x400 ;  /* 0x0000040000047882 */ /* 0x000fe20000000000 */
[----:B------:R-:W-:Y:S02]  /*69c0*/  UISETP.NE.AND UP0, UPT, UR6, URZ, UPT ;  /* 0x000000ff0600728c */ /* 0x000fe4000bf05270 */
[----:B------:R-:W-:Y:S01]  /*69d0*/  ISETP.NE.AND P0, PT, RZ, UR6, PT ;  /* 0x00000006ff007c0c */ /* 0x000fe2000bf05270 */
[----:B------:R-:W-:Y:S02]  /*69e0*/  IMAD.MOV.U32 R15, RZ, RZ, RZ ;  /* 0x000000ffff0f7224 */ /* 0x000fe400078e00ff */
[----:B------:R-:W-:Y:S01]  /*69f0*/  IMAD.MOV.U32 R21, RZ, RZ, RZ ;  /* 0x000000ffff157224 */ /* 0x000fe200078e00ff */
[----:B0-----:R-:W0:Y:S01]  /*6a00*/  LDC.64 R2, c[0x0][0x390] ;  /* 0x0000e400ff027b82 */ /* 0x001e220000000a00 */
[----:B------:R-:W-:Y:S01]  /*6a10*/  PLOP3.LUT P1, PT, PT, PT, UP0, 0x80, 0x8 ;  /* 0x000000000008781c */ /* 0x000fe20003f2f008 */
[----:B-1----:R-:W-:-:S06]  /*6a20*/  ULEA UR4, UR5, UR4, 0x18 ;  /* 0x0000000405047291 */ /* 0x002fcc000f8ec0ff */
[C---:B------:R-:W-:Y:S01]  /*6a30*/  LEA R0, R41.reuse, UR4, 0x3 ;  /* 0x0000000429007c11 */ /* 0x040fe2000f8e18ff */
[----:B0-----:R-:W-:-:S04]  /*6a40*/  IMAD.WIDE.U32 R2, R41, 0x8, R2 ;  /* 0x0000000829027825 */ /* 0x001fc800078e0002 */
[----:B------:R-:W-:-:S07]  /*6a50*/  VIADD R0, R0, 0x1800 ;  /* 0x0000180000007836 */ /* 0x000fce0000000000 */
.L_x_329:
[----:B-1----:R-:W0:Y:S01]  /*6a60*/  @!P1 LDC.64 R8, c[0x0][0x3d0] ;  /* 0x0000f400ff089b82 */ /* 0x002e220000000a00 */
[----:B------:R-:W-:Y:S01]  /*6a70*/  CS2R R4, SRZ ;  /* 0x0000000000047805 */ /* 0x000fe2000001ff00 */
[----:B------:R-:W1:Y:S04]  /*6a80*/  LDS.64 R10, [R0+-0x1800] ;  /* 0xffe80000000a7984 */ /* 0x000e680000000a00 */
[----:B------:R-:W2:Y:S04]  /*6a90*/  LDS.64 R12, [R0+-0xc00] ;  /* 0xfff40000000c7984 */ /* 0x000ea80000000a00 */
[----:B0-----:R-:W3:Y:S01]  /*6aa0*/  @!P1 LDG.E.64 R4, desc[UR8][R8.64] ;  /* 0x0000000808049981 */ /* 0x001ee2000c1e1b00 */
[----:B------:R-:W-:-:S13]  /*6ab0*/  PLOP3.LUT P1, PT, P0, PT, PT, 0x80, 0x8 ;  /* 0x000000000008781c */ /* 0x000fda000072f070 */
[----:B------:R-:W0:Y:S01]  /*6ac0*/  @!P1 LDC.64 R16, c[0x0][0x3d0] ;  /* 0x0000f400ff109b82 */ /* 0x000e220000000a00 */
[----:B---3--:R-:W-:-:S04]  /*6ad0*/  LEA R7, P2, R4, R15, 0x3 ;  /* 0x0000000f04077211 */ /* 0x008fc800078418ff */
[----:B------:R-:W-:Y:S02]  /*6ae0*/  LEA.HI.X R5, R4, R21, R5, 0x3, P2 ;  /* 0x0000001504057211 */ /* 0x000fe400010f1c05 */
[----:B------:R-:W-:-:S05]  /*6af0*/  IADD3 R6, P2, PT, R2, R7, RZ ;  /* 0x0000000702067210 */ /* 0x000fca0007f5e0ff */
[----:B------:R-:W-:Y:S01]  /*6b00*/  IMAD.X R7, R3, 0x1, R5, P2 ;  /* 0x0000000103077824 */ /* 0x000fe200010e0605 */
[----:B------:R-:W-:-:S04]  /*6b10*/  CS2R R4, SRZ ;  /* 0x0000000000047805 */ /* 0x000fc8000001ff00 */
[----:B-1----:R1:W-:Y:S04]  /*6b20*/  STG.E.64 desc[UR8][R6.64], R10 ;  /* 0x0000000a06007986 */ /* 0x0023e8000c101b08 */
[----:B0-----:R-:W3:Y:S01]  /*6b30*/  @!P1 LDG.E.64 R4, desc[UR8][R16.64] ;  /* 0x0000000810049981 */ /* 0x001ee2000c1e1b00 */
[----:B------:R-:W0:Y:S03]  /*6b40*/  @!P1 LDC.64 R18, c[0x0][0x3d0] ;  /* 0x0000f400ff129b82 */ /* 0x000e260000000a00 */
[----:B------:R-:W4:Y:S01]  /*6b50*/  LDS.64 R10, [R0] ;  /* 0x00000000000a7984 */ /* 0x000f220000000a00 */
[----:B---3--:R-:W-:-:S04]  /*6b60*/  LEA R9, P2, R4, R15, 0x3 ;  /* 0x0000000f04097211 */ /* 0x008fc800078418ff */
[----:B------:R-:W-:Y:S02]  /*6b70*/  LEA.HI.X R5, R4, R21, R5, 0x3, P2 ;  /* 0x0000001504057211 */ /* 0x000fe400010f1c05 */
[----:B------:R-:W-:-:S05]  /*6b80*/  IADD3 R8, P2, PT, R2, R9, RZ ;  /* 0x0000000902087210 */ /* 0x000fca0007f5e0ff */
[----:B------:R-:W-:Y:S01]  /*6b90*/  IMAD.X R9, R3, 0x1, R5, P2 ;  /* 0x0000000103097824 */ /* 0x000fe200010e0605 */
[----:B------:R-:W-:-:S04]  /*6ba0*/  CS2R R4, SRZ ;  /* 0x0000000000047805 */ /* 0x000fc8000001ff00 */
[----:B--2---:R-:W-:Y:S04]  /*6bb0*/  STG.E.64 desc[UR8][R8.64+0xc00], R12 ;  /* 0x000c000c08007986 */ /* 0x004fe8000c101b08 */
[----:B0-----:R-:W1:Y:S01]  /*6bc0*/  @!P1 LDG.E.64 R4, desc[UR8][R18.64] ;  /* 0x0000000812049981 */ /* 0x001e62000c1e1b00 */
[----:B------:R-:W0:Y:S03]  /*6bd0*/  @!P1 LDC.64 R16, c[0x0][0x3d0] ;  /* 0x0000f400ff109b82 */ /* 0x000e260000000a00 */
[----:B------:R2:W3:Y:S01]  /*6be0*/  LDS.64 R8, [R0+0xc00] ;  /* 0x000c000000087984 */ /* 0x0004e20000000a00 */
[----:B-1----:R-:W-:-:S04]  /*6bf0*/  LEA R7, P2, R4, R15, 0x3 ;  /* 0x0000000f04077211 */ /* 0x002fc800078418ff */
[----:B------:R-:W-:Y:S02]  /*6c00*/  LEA.HI.X R5, R4, R21, R5, 0x3, P2 ;  /* 0x0000001504057211 */ /* 0x000fe400010f1c05 */
[----:B------:R-:W-:-:S05]  /*6c10*/  IADD3 R6, P2, PT, R2, R7, RZ ;  /* 0x0000000702067210 */ /* 0x000fca0007f5e0ff */
[----:B------:R-:W-:Y:S01]  /*6c20*/  IMAD.X R7, R3, 0x1, R5, P2 ;  /* 0x0000000103077824 */ /* 0x000fe200010e0605 */
[----:B------:R-:W-:-:S04]  /*6c30*/  CS2R R4, SRZ ;  /* 0x0000000000047805 */ /* 0x000fc8000001ff00 */
[----:B----4-:R1:W-:Y:S04]  /*6c40*/  STG.E.64 desc[UR8][R6.64+0x1800], R10 ;  /* 0x0018000a06007986 */ /* 0x0103e8000c101b08 */
[----:B0-----:R-:W4:Y:S01]  /*6c50*/  @!P1 LDG.E.64 R4, desc[UR8][R16.64] ;  /* 0x0000000810049981 */ /* 0x001f22000c1e1b00 */
[----:B------:R-:W-:Y:S02]  /*6c60*/  VIADD R41, R41, 0x600 ;  /* 0x0000060029297836 */ /* 0x000fe40000000000 */
[----:B--2---:R-:W-:Y:S01]  /*6c70*/  VIADD R0, R0, 0x3000 ;  /* 0x0000300000007836 */ /* 0x004fe20000000000 */
[----:B----4-:R-:W-:Y:S02]  /*6c80*/  LEA R13, P2, R4, R15, 0x3 ;  /* 0x0000000f040d7211 */ /* 0x010fe400078418ff */
[----:B------:R-:W-:-:S02]  /*6c90*/  IADD3 R15, P3, PT, R15, 0x3000, RZ ;  /* 0x000030000f0f7810 */ /* 0x000fc40007f7e0ff */
[----:B------:R-:W-:Y:S02]  /*6ca0*/  LEA.HI.X R5, R4, R21, R5, 0x3, P2 ;  /* 0x0000001504057211 */ /* 0x000fe400010f1c05 */
[----:B------:R-:W-:Y:S01]  /*6cb0*/  IADD3 R4, P2, PT, R2, R13, RZ ;  /* 0x0000000d02047210 */ /* 0x000fe20007f5e0ff */
[----:B------:R-:W-:-:S04]  /*6cc0*/  IMAD.X R21, RZ, RZ, R21, P3 ;  /* 0x000000ffff157224 */ /* 0x000fc800018e0615 */
[----:B------:R-:W-:Y:S01]  /*6cd0*/  IMAD.X R5, R3, 0x1, R5, P2 ;  /* 0x0000000103057824 */ /* 0x000fe200010e0605 */
[----:B------:R-:W-:-:S04]  /*6ce0*/  ISETP.GE.AND P2, PT, R41, R14, PT ;  /* 0x0000000e2900720c */ /* 0x000fc80003f46270 */
[----:B---3--:R1:W-:Y:S09]  /*6cf0*/  STG.E.64 desc[UR8][R4.64+0x2400], R8 ;  /* 0x0024000804007986 */ /* 0x0083f2000c101b08 */
[----:B------:R-:W-:Y:S05]  /*6d00*/  @!P2 BRA `(.L_x_329) ;  /* 0xfffffffc0054a947 */ /* 0x000fea000383ffff */
.L_x_324:
[----:B------:R-:W-:Y:S05]  /*6d10*/  BSYNC.RECONVERGENT B1 ;  /* 0x0000000000017941 */ /* 0x000fea0003800200 */
.L_x_292:
[----:B------:R-:W-:Y:S05]  /*6d20*/  BRA `(.L_x_330) ;  /* 0x0000002c003c7947 */ /* 0x000fea0003800000 */
.L_x_288:
[----:B------:R-:W0:Y:S01]  /*6d30*/  S2R R0, SR_TID.X ;  /* 0x0000000000007919 */ /* 0x000e220000002100 */
[----:B------:R-:W1:Y:S01]  /*6d40*/  LDCU.U8 UR6, c[0x0][0x3b8] ;  /* 0x00007700ff0677ac */ /* 0x000e620008000000 */
[----:B------:R-:W-:Y:S01]  /*6d50*/  SHF.R.S32.HI R32, RZ, 0x1f, R31 ;  /* 0x0000001fff207819 */ /* 0x000fe2000001141f */
[----:B------:R-:W2:Y:S01]  /*6d60*/  LDCU.64 UR4, c[0x0][0x3c8] ;  /* 0x00007900ff0477ac */ /* 0x000ea20008000a00 */
[----:B------:R-:W3:Y:S01]  /*6d70*/  LDCU.64 UR10, c[0x0][0x380] ;  /* 0x00007000ff0a77ac */ /* 0x000ee20008000a00 */
[----:B-1----:R-:W-:-:S04]  /*6d80*/  UISETP.NE.AND UP0, UPT, UR6, URZ, UPT ;  /* 0x000000ff0600728c */ /* 0x002fc8000bf05270 */
[----:B--2---:R-:W-:Y:S02]  /*6d90*/  USEL UR4, UR4, URZ, !UP0 ;  /* 0x000000ff04047287 */ /* 0x004fe4000c000000 */
[----:B------:R-:W-:Y:S01]  /*6da0*/  USEL UR5, UR5, URZ, !UP0 ;  /* 0x000000ff05057287 */ /* 0x000fe2000c000000 */
[C---:B0-----:R-:W-:Y:S02]  /*6db0*/  LOP3.LUT R14, R0.reuse, 0x1f, RZ, 0xc0, !PT ;  /* 0x0000001f000e7812 */ /* 0x041fe400078ec0ff */
[----:B------:R-:W-:-:S05]  /*6dc0*/  LOP3.LUT R29, R0, 0x3e0, RZ, 0xc0, !PT ;  /* 0x000003e0001d7812 */ /* 0x000fca00078ec0ff */
[----:B------:R-:W-:-:S04]  /*6dd0*/  IMAD R14, R29, 0xb, R14 ;  /* 0x0000000b1d0e7824 */ /* 0x000fc800078e020e */
[C---:B------:R-:W-:Y:S01]  /*6de0*/  VIADD R33, R14.reuse, 0x40 ;  /* 0x000000400e217836 */ /* 0x040fe20000000000 */
[CC--:B------:R-:W-:Y:S01]  /*6df0*/  ISETP.GE.AND P2, PT, R14.reuse, R30.reuse, PT ;  /* 0x0000001e0e00720c */ /* 0x0c0fe20003f46270 */
[C---:B------:R-:W-:Y:S02]  /*6e00*/  VIADD R29, R14.reuse, 0x20 ;  /* 0x000000200e1d7836 */ /* 0x040fe40000000000 */
[C---:B------:R-:W-:Y:S01]  /*6e10*/  VIADD R35, R14.reuse, 0xa0 ;  /* 0x000000a00e237836 */ /* 0x040fe20000000000 */
[-C--:B------:R-:W-:Y:S01]  /*6e20*/  ISETP.GE.AND P5, PT, R33, R30.reuse, PT ;  /* 0x0000001e2100720c */ /* 0x080fe20003fa6270 */
[C---:B------:R-:W-:Y:S01]  /*6e30*/  VIADD R33, R14.reuse, 0x60 ;  /* 0x000000600e217836 */ /* 0x040fe20000000000 */
[-C--:B------:R-:W-:Y:S01]  /*6e40*/  ISETP.GE.AND P6, PT, R29, R30.reuse, PT ;  /* 0x0000001e1d00720c */ /* 0x080fe20003fc6270 */
[C---:B------:R-:W-:Y:S01]  /*6e50*/  VIADD R37, R14.reuse, 0xc0 ;  /* 0x000000c00e257836 */ /* 0x040fe20000000000 */
[C---:B------:R-:W-:Y:S02]  /*6e60*/  IADD3 R29, P0, P3, R14.reuse, UR4, R31 ;  /* 0x000000040e1d7c10 */ /* 0x040fe4000fb1e01f */
[----:B------:R-:W-:Y:S01]  /*6e70*/  ISETP.GE.AND P1, PT, R33, R30, PT ;  /* 0x0000001e2100720c */ /* 0x000fe20003f26270 */
[----:B------:R-:W-:Y:S01]  /*6e80*/  VIADD R33, R14, 0x80 ;  /* 0x000000800e217836 */ /* 0x000fe20000000000 */
[----:B------:R-:W-:-:S02]  /*6e90*/  IADD3.X R34, PT, PT, RZ, UR5, R32, P0, P3 ;  /* 0x00000005ff227c10 */ /* 0x000fc400087e6420 */
[----:B---3--:R-:W-:Y:S02]  /*6ea0*/  LEA R28, P3, R29, UR10, 0x3 ;  /* 0x0000000a1d1c7c11 */ /* 0x008fe4000f8618ff */
[-C--:B------:R-:W-:Y:S01]  /*6eb0*/  ISETP.GE.AND P0, PT, R33, R30.reuse, PT ;  /* 0x0000001e2100720c */ /* 0x080fe20003f06270 */
[C---:B------:R-:W-:Y:S01]  /*6ec0*/  VIADD R33, R14.reuse, 0xe0 ;  /* 0x000000e00e217836 */ /* 0x040fe20000000000 */
[----:B------:R-:W-:Y:S02]  /*6ed0*/  LEA.HI.X R29, R29, UR11, R34, 0x3, P3 ;  /* 0x0000000b1d1d7c11 */ /* 0x000fe400098f1c22 */
[-C--:B------:R-:W-:Y:S01]  /*6ee0*/  ISETP.GE.AND P4, PT, R35, R30.reuse, PT ;  /* 0x0000001e2300720c */ /* 0x080fe20003f86270 */
[C---:B------:R-:W-:Y:S01]  /*6ef0*/  VIADD R35, R14.reuse, 0x100 ;  /* 0x000001000e237836 */ /* 0x040fe20000000000 */
        /* <DEDUP_REMOVED lines=16> */
[----:B------:R-:W5:Y:S04]  /*7000*/  @!P5 LDG.E.64 R10, desc[UR8][R28.64+0x900] ;  /* 0x000900081c0ad981 */ /* 0x000f68000c1e1b00 */
[----:B------:R0:W5:Y:S01]  /*7010*/  @!P1 LDG.E.64 R12, desc[UR8][R28.64+0xa00] ;  /* 0x000a00081c0c9981 */ /* 0x000162000c1e1b00 */
        /* <DEDUP_REMOVED lines=12> */
[----:B--2---:R-:W-:Y:S04]  /*70e0*/  STS.64 [R35], R4 ;  /* 0x0000000423007388 */ /* 0x004fe80000000a00 */
[----:B---3--:R-:W-:Y:S04]  /*70f0*/  STS.64 [R35+0x100], R2 ;  /* 0x0001000223007388 */ /* 0x008fe80000000a00 */
[----:B----4-:R-:W-:Y:S04]  /*7100*/  STS.64 [R35+0x200], R6 ;  /* 0x0002000623007388 */ /* 0x010fe80000000a00 */
[----:B-----5:R-:W-:Y:S04]  /*7110*/  STS.64 [R35+0x300], R26 ;  /* 0x0003001a23007388 */ /* 0x020fe80000000a00 */
[----:B------:R-:W-:Y:S04]  /*7120*/  STS.64 [R35+0x400], R24 ;  /* 0x0004001823007388 */ /* 0x000fe80000000a00 */
[----:B------:R-:W-:Y:S04]  /*7130*/  STS.64 [R35+0x500], R22 ;  /* 0x0005001623007388 */ /* 0x000fe80000000a00 */
[----:B------:R-:W-:Y:S04]  /*7140*/  STS.64 [R35+0x600], R20 ;  /* 0x0006001423007388 */ /* 0x000fe80000000a00 */
[----:B------:R0:W-:Y:S04]  /*7150*/  STS.64 [R35+0x700], R18 ;  /* 0x0007001223007388 */ /* 0x0001e80000000a00 */
[----:B------:R-:W-:Y:S04]  /*7160*/  STS.64 [R35+0x800], R8 ;  /* 0x0008000823007388 */ /* 0x000fe80000000a00 */
[----:B------:R-:W-:Y:S04]  /*7170*/  STS.64 [R35+0x900], R10 ;  /* 0x0009000a23007388 */ /* 0x000fe80000000a00 */
[----:B------:R-:W-:Y:S01]  /*7180*/  STS.64 [R35+0xa00], R12 ;  /* 0x000a000c23007388 */ /* 0x000fe20000000a00 */
[----:B------:R-:W-:-:S03]  /*7190*/  NOP ;  /* 0x0000000000007918 */ /* 0x000fc60000000000 */
[----:B------:R1:W2:Y:S01]  /*71a0*/  @!P5 LDG.E.64 R16, desc[UR8][R28.64+-0x8] ;  /* 0xfffff8081c10d981 */ /* 0x0002a2000c1e1b00 */
[----:B------:R-:W-:Y:S01]  /*71b0*/  IMAD R14, R46, 0x50, R35 ;  /* 0x000000502e0e7824 */ /* 0x000fe200078e0223 */
[C---:B------:R-:W-:Y:S01]  /*71c0*/  LEA R37, R0.reuse, UR6, 0x3 ;  /* 0x0000000600257c11 */ /* 0x040fe2000f8e18ff */
[C---:B0-----:R-:W-:Y:S01]  /*71d0*/  IMAD R19, R0.reuse, 0xb, RZ ;  /* 0x0000000b00137824 */ /* 0x041fe200078e02ff */
[----:B------:R-:W-:Y:S02]  /*71e0*/  ISETP.NE.AND P0, PT, R0, RZ, PT ;  /* 0x000000ff0000720c */ /* 0x000fe40003f05270 */
[----:B------:R-:W-:Y:S01]  /*71f0*/  LDS.64 R2, [R14+0x50] ;  /* 0x000050000e027984 */ /* 0x000fe20000000a00 */
[----:B------:R-:W-:-:S03]  /*7200*/  LOP3.LUT R15, R15, 0xfffffffb, RZ, 0xc0, !PT ;  /* 0xfffffffb0f0f7812 */ /* 0x000fc600078ec0ff */
[----:B------:R-:W-:Y:S04]  /*7210*/  LDS.64 R4, [R14] ;  /* 0x000000000e047984 */ /* 0x000fe80000000a00 */
[----:B------:R-:W0:Y:S04]  /*7220*/  LDS.64 R6, [R14+0x8] ;  /* 0x000008000e067984 */ /* 0x000e280000000a00 */
[----:B------:R-:W3:Y:S04]  /*7230*/  LDS.64 R8, [R14+0x10] ;  /* 0x000010000e087984 */ /* 0x000ee80000000a00 */
[----:B------:R-:W-:Y:S04]  /*7240*/  LDS.64 R10, [R14+0x18] ;  /* 0x000018000e0a7984 */ /* 0x000fe80000000a00 */
[----:B------:R-:W-:Y:S04]  /*7250*/  LDS.64 R12, [R14+0x20] ;  /* 0x000020000e0c7984 */ /* 0x000fe80000000a00 */
[----:B------:R-:W-:Y:S04]  /*7260*/  LDS.64 R20, [R14+0x28] ;  /* 0x000028000e147984 */ /* 0x000fe80000000a00 */
[----:B------:R-:W-:Y:S04]  /*7270*/  LDS.64 R22, [R14+0x30] ;  /* 0x000030000e167984 */ /* 0x000fe80000000a00 */
[----:B------:R-:W-:Y:S04]  /*7280*/  LDS.64 R24, [R14+0x38] ;  /* 0x000038000e187984 */ /* 0x000fe80000000a00 */
[----:B------:R-:W-:Y:S04]  /*7290*/  LDS.64 R26, [R14+0x40] ;  /* 0x000040000e1a7984 */ /* 0x000fe80000000a00 */
[----:B-1----:R-:W1:Y:S01]  /*72a0*/  LDS.64 R28, [R14+0x48] ;  /* 0x000048000e1c7984 */ /* 0x002e620000000a00 */
[----:B------:R-:W-:Y:S01]  /*72b0*/  BAR.SYNC.DEFER_BLOCKING 0x0 ;  /* 0x0000000000007b1d */ /* 0x000fe20000010000 */
[----:B0-----:R-:W-:-:S04]  /*72c0*/  ISETP.NE.U32.AND P1, PT, R4, R6, PT ;  /* 0x000000060400720c */ /* 0x001fc80003f25070 */
[----:B------:R-:W-:Y:S02]  /*72d0*/  ISETP.NE.AND.EX P1, PT, R5, R7, PT, P1 ;  /* 0x000000070500720c */ /* 0x000fe40003f25310 */
[----:B---3--:R-:W-:Y:S01]  /*72e0*/  ISETP.NE.U32.AND P2, PT, R6, R8, PT ;  /* 0x000000080600720c */ /* 0x008fe20003f45070 */
[----:B------:R-:W-:Y:S01]  /*72f0*/  STS.64 [R37+0xc50], R2 ;  /* 0x000c500225007388 */ /* 0x000fe20000000a00 */
[----:B------:R-:W-:Y:S01]  /*7300*/  BAR.SYNC.DEFER_BLOCKING 0x0 ;  /* 0x0000000000007b1d */ /* 0x000fe20000010000 */
[----:B-1----:R-:W-:-:S04]  /*7310*/  ISETP.NE.U32.AND P6, PT, R28, R2, PT ;  /* 0x000000021c00720c */ /* 0x002fc80003fc5070 */
[----:B------:R-:W-:Y:S01]  /*7320*/  ISETP.NE.AND.EX P6, PT, R29, R3, PT, P6 ;  /* 0x000000031d00720c */ /* 0x000fe20003fc5360 */
[----:B--2---:R-:W0:Y:S02]  /*7330*/  @P0 LDS.64 R16, [R37+0xc48] ;  /* 0x000c480025100984 */ /* 0x004e240000000a00 */
[----:B------:R-:W-:Y:S01]  /*7340*/  BAR.SYNC.DEFER_BLOCKING 0x0 ;  /* 0x0000000000007b1d */ /* 0x000fe20000010000 */
[----:B0-----:R-:W-:Y:S01]  /*7350*/  ISETP.NE.U32.AND P0, PT, R16, R4, PT ;  /* 0x000000041000720c */ /* 0x001fe20003f05070 */
[----:B------:R-:W-:-:S03]  /*7360*/  IMAD.MOV.U32 R16, RZ, RZ, 0x2 ;  /* 0x00000002ff107424 */ /* 0x000fc600078e00ff */
[----:B------:R-:W-:Y:S01]  /*7370*/  ISETP.NE.AND.EX P0, PT, R17, R5, PT, P0 ;  /* 0x000000051100720c */ /* 0x000fe20003f05300 */
[----:B------:R-:W-:-:S03]  /*7380*/  VIADD R17, R19, 0x1 ;  /* 0x0000000113117836 */ /* 0x000fc60000000000 */
[-C--:B------:R-:W-:Y:S02]  /*7390*/  ISETP.GE.OR P0, PT, R19, R30.reuse, P0 ;  /* 0x0000001e1300720c */ /* 0x080fe40000706670 */
[-C--:B------:R-:W-:Y:S01]  /*73a0*/  ISETP.GE.OR P3, PT, R17, R30.reuse, P1 ;  /* 0x0000001e1100720c */ /* 0x080fe20000f66670 */
[----:B------:R-:W-:Y:S01]  /*73b0*/  VIADD R17, R19, 0x2 ;  /* 0x0000000213117836 */ /* 0x000fe20000000000 */
[----:B------:R-:W-:Y:S02]  /*73c0*/  ISETP.NE.AND.EX P1, PT, R7, R9, PT, P2 ;  /* 0x000000090700720c */ /* 0x000fe40003f25320 */
[----:B------:R-:W-:Y:S02]  /*73d0*/  SEL R14, RZ, 0x1, !P0 ;  /* 0x00000001ff0e7807 */ /* 0x000fe40004000000 */
[----:B------:R-:W-:Y:S01]  /*73e0*/  ISETP.GE.OR P4, PT, R17, R30, P1 ;  /* 0x0000001e1100720c */ /* 0x000fe20000f86670 */
[----:B------:R-:W-:Y:S01]  /*73f0*/  VIADD R17, R19, 0x3 ;  /* 0x0000000313117836 */ /* 0x000fe20000000000 */
[----:B------:R-:W-:-:S02]  /*7400*/  ISETP.NE.U32.AND P1, PT, R8, R10, PT ;  /* 0x0000000a0800720c */ /* 0x000fc40003f25070 */
[----:B------:R-:W-:Y:S01]  /*7410*/  ISETP.NE.U32.AND P2, PT, R10, R12, PT ;  /* 0x0000000c0a00720c */ /* 0x000fe20003f45070 */
[----:B------:R-:W-:Y:S01]  /*7420*/  @!P0 IMAD.MOV R16, RZ, RZ, 0x1 ;  /* 0x00000001ff108424 */ /* 0x000fe200078e02ff */
[----:B------:R-:W-:Y:S01]  /*7430*/  ISETP.NE.AND.EX P1, PT, R9, R11, PT, P1 ;  /* 0x0000000b0900720c */ /* 0x000fe20003f25310 */
[----:B------:R-:W-:Y:S01]  /*7440*/  @!P3 IMAD.MOV R16, RZ, RZ, R14 ;  /* 0x000000ffff10b224 */ /* 0x000fe200078e020e */
[----:B------:R-:W-:Y:S02]  /*7450*/  @P3 LOP3.LUT R15, R15, 0x4, RZ, 0xfc, !PT ;  /* 0x000000040f0f3812 */ /* 0x000fe400078efcff */
[----:B------:R-:W-:Y:S01]  /*7460*/  ISETP.GE.OR P3, PT, R17, R30, P1 ;  /* 0x0000001e1100720c */ /* 0x000fe20000f66670 */
[----:B------:R-:W-:Y:S01]  /*7470*/  VIADD R17, R19, 0x4 ;  /* 0x0000000413117836 */ /* 0x000fe20000000000 */
[----:B------:R-:W-:Y:S01]  /*7480*/  LOP3.LUT R15, R15, 0xfffffff7, RZ, 0xc0, !PT ;  /* 0xfffffff70f0f7812 */ /* 0x000fe200078ec0ff */
[----:B------:R-:W-:Y:S01]  /*7490*/  VIADD R14, R16, 0x1 ;  /* 0x00000001100e7836 */ /* 0x000fe20000000000 */
[----:B------:R-:W-:Y:S01]  /*74a0*/  ISETP.NE.AND.EX P2, PT, R11, R13, PT, P2 ;  /* 0x0000000d0b00720c */ /* 0x000fe20003f45320 */
[----:B------:R-:W-:Y:S01]  /*74b0*/  @!P4 IMAD.MOV R14, RZ, RZ, R16 ;  /* 0x000000ffff0ec224 */ /* 0x000fe200078e0210 */
[----:B------:R-:W-:-:S02]  /*74c0*/  @P4 LOP3.LUT R15, R15, 0x8, RZ, 0xfc, !PT ;  /* 0x000000080f0f4812 */ /* 0x000fc400078efcff */
[----:B------:R-:W-:Y:S01]  /*74d0*/  ISETP.NE.U32.AND P1, PT, R12, R20, PT ;  /* 0x000000140c00720c */ /* 0x000fe20003f25070 */
[----:B------:R-:W-:Y:S01]  /*74e0*/  VIADD R16, R14, 0x1 ;  /* 0x000000010e107836 */ /* 0x000fe20000000000 */
[-C--:B------:R-:W-:Y:S01]  /*74f0*/  ISETP.GE.OR P2, PT, R17, R30.reuse, P2 ;  /* 0x0000001e1100720c */ /* 0x080fe20001746670 */
        /* <DEDUP_REMOVED lines=8> */
[----:B------:R-:W-:-:S02]  /*7580*/  LOP3.LUT R15, R15, 0xfffffffd, RZ, 0xc0, !PT ;  /* 0xfffffffd0f0f7812 */ /* 0x000fc400078ec0ff */
[----:B------:R-:W-:Y:S01]  /*7590*/  ISETP.NE.U32.AND P1, PT, R20, R22, PT ;  /* 0x000000161400720c */ /* 0x000fe20003f25070 */
[----:B------:R-:W-:Y:S01]  /*75a0*/  @!P2 IMAD.MOV R14, RZ, RZ, R16 ;  /* 0x000000ffff0ea224 */ /* 0x000fe200078e0210 */
[----:B------:R-:W-:Y:S02]  /*75b0*/  @P2 LOP3.LUT R15, R15, 0x2, RZ, 0xfc, !PT ;  /* 0x000000020f0f2812 */ /* 0x000fe400078efcff */
[----:B------:R-:W-:Y:S01]  /*75c0*/  ISETP.NE.AND.EX P1, PT, R21, R23, PT, P1 ;  /* 0x000000171500720c */ /* 0x000fe20003f25310 */
[----:B------:R-:W-:Y:S01]  /*75d0*/  VIADD R16, R14, 0x1 ;  /* 0x000000010e107836 */ /* 0x000fe20000000000 */
        /* <DEDUP_REMOVED lines=14> */
[-C--:B------:R-:W-:Y:S01]  /*76c0*/  ISETP.GE.OR P3, PT, R17, R30.reuse, P3 ;  /* 0x0000001e1100720c */ /* 0x080fe20001f66670 */
[----:B------:R-:W-:Y:S01]  /*76d0*/  VIADD R17, R19, 0x9 ;  /* 0x0000000913117836 */ /* 0x000fe20000000000 */
[----:B------:R-:W-:Y:S01]  /*76e0*/  ISETP.NE.AND.EX P4, PT, R27, R29, PT, P4 ;  /* 0x0000001d1b00720c */ /* 0x000fe20003f85340 */
[----:B------:R-:W-:Y:S01]  /*76f0*/  VIADD R19, R19, 0xa ;  /* 0x0000000a13137836 */ /* 0x000fe20000000000 */
[----:B------:R-:W-:Y:S01]  /*7700*/  LOP3.LUT R15, R15, 0xffffffdf, RZ, 0xc0, !PT ;  /* 0xffffffdf0f0f7812 */ /* 0x000fe200078ec0ff */
[----:B------:R-:W-:Y:S01]  /*7710*/  VIADD R16, R14, 0x1 ;  /* 0x000000010e107836 */ /* 0x000fe20000000000 */
[-C--:B------:R-:W-:Y:S01]  /*7720*/  ISETP.GE.OR P4, PT, R17, R30.reuse, P4 ;  /* 0x0000001e1100720c */ /* 0x080fe20002786670 */
[----:B------:R-:W-:Y:S01]  /*7730*/  @!P2 IMAD.MOV R16, RZ, RZ, R14 ;  /* 0x000000ffff10a224 */ /* 0x000fe200078e020e */
[----:B------:R-:W-:-:S03]  /*7740*/  ISETP.GE.OR P6, PT, R19, R30, P6 ;  /* 0x0000001e1300720c */ /* 0x000fc600037c6670 */
[----:B------:R-:W-:Y:S02]  /*7750*/  VIADD R14, R16, 0x1 ;  /* 0x00000001100e7836 */ /* 0x000fe40000000000 */
[----:B------:R-:W-:-:S04]  /*7760*/  @!P3 IMAD.MOV R14, RZ, RZ, R16 ;  /* 0x000000ffff0eb224 */ /* 0x000fc800078e0210 */
[----:B------:R-:W-:Y:S02]  /*7770*/  VIADD R16, R14, 0x1 ;  /* 0x000000010e107836 */ /* 0x000fe40000000000 */
[----:B------:R-:W-:Y:S02]  /*7780*/  @!P4 IMAD.MOV R16, RZ, RZ, R14 ;  /* 0x000000ffff10c224 */ /* 0x000fe400078e020e */
[----:B------:R-:W-:Y:S02]  /*7790*/  @P6 LOP3.LUT R15, R15, 0x20, RZ, 0xfc, !PT ;  /* 0x000000200f0f6812 */ /* 0x000fe400078efcff */
[----:B------:R-:W-:Y:S02]  /*77a0*/  VIADD R45, R16, 0x1 ;  /* 0x00000001102d7836 */ /* 0x000fe40000000000 */
[----:B------:R-:W-:-:S05]  /*77b0*/  @!P6 IMAD.MOV R45, RZ, RZ, R16 ;  /* 0x000000ffff2de224 */ /* 0x000fca00078e0210 */
        /* <DEDUP_REMOVED lines=18> */
[----:B------:R-:W0:Y:S02]  /*78e0*/  LDS.128 R16, [UR6] ;  /* 0x00000006ff107984 */ /* 0x000e240008000c00 */
[----:B0-----:R-:W-:-:S04]  /*78f0*/  IMAD.IADD R17, R16, 0x1, R17 ;  /* 0x0000000110117824 */ /* 0x001fc800078e0211 */
[----:B------:R-:W-:Y:S01]  /*7900*/  IMAD.IADD R18, R18, 0x1, R17 ;  /* 0x0000000112127824 */ /* 0x000fe200078e0211 */
[----:B------:R-:W-:Y:S02]  /*7910*/  SEL R16, R17, R16, !P6 ;  /* 0x0000001011107207 */ /* 0x000fe40007000000 */
[----:B------:R-:W-:Y:S01]  /*7920*/  ISETP.NE.AND P6, PT, R33, 0x3, PT ;  /* 0x000000032100780c */ /* 0x000fe20003fc5270 */
[----:B------:R-:W-:-:S03]  /*7930*/  IMAD.IADD R35, R19, 0x1, R18 ;  /* 0x0000000113237824 */ /* 0x000fc600078e0212 */
[----:B------:R-:W-:Y:S02]  /*7940*/  SEL R16, R18, R16, !P6 ;  /* 0x0000001012107207 */ /* 0x000fe40007000000 */
[----:B------:R-:W-:-:S04]  /*7950*/  ISETP.NE.AND P6, PT, R33, 0x4, PT ;  /* 0x000000042100780c */ /* 0x000fc80003fc5270 */
[----:B------:R-:W-:Y:S02]  /*7960*/  SEL R32, R35, R16, !P6 ;  /* 0x0000001023207207 */ /* 0x000fe40007000000 */
[----:B------:R-:W0:Y:S01]  /*7970*/  LDS.128 R16, [UR6+0x10] ;  /* 0x00001006ff107984 */ /* 0x000e220008000c00 */
[----:B------:R-:W-:Y:S01]  /*7980*/  ISETP.NE.AND P6, PT, R33, 0x5, PT ;  /* 0x000000052100780c */ /* 0x000fe20003fc5270 */
[----:B0-----:R-:W-:-:S04]  /*7990*/  IMAD.IADD R16, R35, 0x1, R16 ;  /* 0x0000000123107824 */ /* 0x001fc800078e0210 */
        /* <DEDUP_REMOVED lines=8> */
[----:B------:R-:W0:Y:S01]  /*7a20*/  LDS.128 R16, [UR6+0x20] ;  /* 0x00002006ff107984 */ /* 0x000e220008000c00 */
[----:B------:R-:W-:-:S04]  /*7a30*/  ISETP.NE.AND P6, PT, R33, 0x8, PT ;  /* 0x000000082100780c */ /* 0x000fc80003fc5270 */
[----:B------:R-:W-:Y:S02]  /*7a40*/  SEL R32, R35, R32, !P6 ;  /* 0x0000002023207207 */ /* 0x000fe40007000000 */
        /* <DEDUP_REMOVED lines=8> */
[----:B------:R-:W-:-:S03]  /*7ad0*/  IMAD.IADD R33, R19, 0x1, R18 ;  /* 0x0000000113217824 */ /* 0x000fc600078e0212 */
[----:B------:R-:W-:Y:S02]  /*7ae0*/  SEL R17, R18, R32, !P6 ;  /* 0x0000002012117207 */ /* 0x000fe40007000000 */
[----:B------:R-:W-:-:S03]  /*7af0*/  ISETP.GE.U32.AND P6, PT, R0, 0x20, PT ;  /* 0x000000200000780c */ /* 0x000fc60003fc6070 */
[----:B------:R-:W-:-:S05]  /*7b00*/  IMAD.IADD R14, R17, 0x1, R14 ;  /* 0x00000001110e7824 */ /* 0x000fca00078e020e */
[----:B------:R-:W-:Y:S02]  /*7b10*/  SEL R45, R45, R14, !P6 ;  /* 0x0000000e2d2d7207 */ /* 0x000fe40007000000 */
[----:B------:R-:W-:-:S13]  /*7b20*/  ISETP.GT.U32.AND P6, PT, R0, 0x1f, PT ;  /* 0x0000001f0000780c */ /* 0x000fda0003fc4070 */
[----:B------:R-:W-:Y:S05]  /*7b30*/  @P6 BRA `(.L_x_331) ;  /* 0x0000000800386947 */ /* 0x000fea0003800000 */
[----:B------:R-:W0:Y:S01]  /*7b40*/  LDC.64 R38, c[0x0][0x3a0] ;  /* 0x0000e800ff267b82 */ /* 0x000e220000000a00 */
[----:B------:R-:W-:Y:S01]  /*7b50*/  @!P5 IMAD.MOV.U32 R32, RZ, RZ, 0x64 ;  /* 0x00000064ff20d424 */ /* 0x000fe200078e00ff */
[----:B------:R1:W-:Y:S01]  /*7b60*/  @!P5 STS [UR6+0x4c], R33 ;  /* 0x00004c21ff00d988 */ /* 0x0003e20008000806 */
[----:B------:R-:W-:-:S05]  /*7b70*/  LOP3.LUT R14, RZ, R0, RZ, 0x33, !PT ;  /* 0x00000000ff0e7212 */ /* 0x000fca00078e33ff */
[----:B------:R-:W2:Y:S01]  /*7b80*/  LDC R16, c[0x0][0x370] ;  /* 0x0000dc00ff107b82 */ /* 0x000ea20000000800 */
[----:B0-----:R-:W-:-:S04]  /*7b90*/  IMAD.WIDE R34, R47, 0x8, R38 ;  /* 0x000000082f227825 */ /* 0x001fc800078e0226 */
[----:B------:R-:W-:Y:S01]  /*7ba0*/  IMAD.IADD R47, R47, 0x1, R14 ;  /* 0x000000012f2f7824 */ /* 0x000fe200078e020e */
[----:B------:R1:W-:Y:S01]  /*7bb0*/  @!P5 ST.E.64.STRONG.GPU desc[UR8][R34.64+0x100], R32 ;  /* 0x000100202200d985 */ /* 0x0003e2000c10fb08 */
[----:B--2---:R-:W-:-:S13]  /*7bc0*/  ISETP.GT.U32.AND P5, PT, R16, 0x1f3, PT ;  /* 0x000001f31000780c */ /* 0x004fda0003fa4070 */
[----:B-1----:R-:W-:Y:S05]  /*7bd0*/  @P5 BRA `(.L_x_332) ;  /* 0x0000000000085947 */ /* 0x002fea0003800000 */
[----:B------:R0:W-:Y:S06]  /*7be0*/  MEMBAR.SC.CTA ;  /* 0x0000000000007992 */ /* 0x0001ec0000000000 */
[----:B0-----:R-:W-:Y:S05]  /*7bf0*/  BRA `(.L_x_333) ;  /* 0x0000000000087947 */ /* 0x001fea0003800000 */
.L_x_332:
[----:B------:R-:W-:Y:S05]  /*7c00*/  NANOSLEEP 0x474 ;  /* 0x000004740000795d */ /* 0x000fea0003800000 */
[----:B------:R-:W-:Y:S01]  /*7c10*/  NOP ;  /* 0x0000000000007918 */ /* 0x000fe20000000000 */
.L_x_333:
[----:B------:R-:W-:-:S05]  /*7c20*/  IMAD.WIDE R38, R47, 0x8, R38 ;  /* 0x000000082f267825 */ /* 0x000fca00078e0226 */
[----:B------:R-:W2:Y:S01]  /*7c30*/  LD.E.64.STRONG.GPU R36, desc[UR8][R38.64+0x100] ;  /* 0x0001000826247980 */ /* 0x000ea2000c10fb00 */
[----:B------:R-:W-:Y:S01]  /*7c40*/  UMOV UR4, 0xffffffff ;  /* 0xffffffff00047882 */ /* 0x000fe20000000000 */
[----:B--2---:R-:W-:Y:S02]  /*7c50*/  ISETP.NE.AND P6, PT, R36, 0x63, PT ;  /* 0x000000632400780c */ /* 0x004fe40003fc5270 */
[----:B------:R-:W-:Y:S11]  /*7c60*/  BRA.DIV UR4, `(.L_x_334) ;  /* 0x0000002a04487947 */ /* 0x000ff6000b800000 */
[----:B------:R-:W-:-:S13]  /*7c70*/  VOTE.ANY P6, !P6 ;  /* 0x0000000000ff7806 */ /* 0x000fda00070c0100 */
.L_x_421:
[----:B------:R-:W-:Y:S05]  /*7c80*/  @!P6 BRA `(.L_x_335) ;  /* 0x000000000030e947 */ /* 0x000fea0003800000 */
.L_x_339:
[----:B------:R-:W-:Y:S05]  /*7c90*/  YIELD ;  /* 0x0000000000007946 */ /* 0x000fea0003800000 */
[----:B------:R-:W-:Y:S05]  /*7ca0*/  @P5 BRA `(.L_x_336) ;  /* 0x0000000000085947 */ /* 0x000fea0003800000 */
[----:B------:R0:W-:Y:S06]  /*7cb0*/  MEMBAR.SC.CTA ;  /* 0x0000000000007992 */ /* 0x0001ec0000000000 */
[----:B0-----:R-:W-:Y:S05]  /*7cc0*/  BRA `(.L_x_337) ;  /* 0x0000000000087947 */ /* 0x001fea0003800000 */
.L_x_336:
[----:B------:R-:W-:Y:S05]  /*7cd0*/  NANOSLEEP 0x17c ;  /* 0x0000017c0000795d */ /* 0x000fea0003800000 */
[----:B------:R-:W-:Y:S01]  /*7ce0*/  NOP ;  /* 0x0000000000007918 */ /* 0x000fe20000000000 */
.L_x_337:
[----:B------:R-:W2:Y:S01]  /*7cf0*/  LD.E.64.STRONG.GPU R36, desc[UR8][R38.64+0x100] ;  /* 0x0001000826247980 */ /* 0x000ea2000c10fb00 */
[----:B------:R-:W-:Y:S01]  /*7d00*/  UMOV UR4, 0xffffffff ;  /* 0xffffffff00047882 */ /* 0x000fe20000000000 */
[----:B--2---:R-:W-:Y:S02]  /*7d10*/  ISETP.NE.AND P6, PT, R36, 0x63, PT ;  /* 0x000000632400780c */ /* 0x004fe40003fc5270 */
[----:B------:R-:W-:Y:S11]  /*7d20*/  BRA.DIV UR4, `(.L_x_338) ;  /* 0x0000002a04387947 */ /* 0x000ff6000b800000 */
[----:B------:R-:W-:-:S13]  /*7d30*/  VOTE.ANY P6, !P6 ;  /* 0x0000000000ff7806 */ /* 0x000fda00070c0100 */
.L_x_424:
[----:B------:R-:W-:Y:S05]  /*7d40*/  @P6 BRA `(.L_x_339) ;  /* 0xfffffffc00d06947 */ /* 0x000fea000383ffff */
.L_x_335:
[----:B------:R-:W-:Y:S01]  /*7d50*/  UMOV UR4, 0xffffffff ;  /* 0xffffffff00047882 */ /* 0x000fe20000000000 */
[----:B------:R-:W-:Y:S02]  /*7d60*/  ISETP.NE.AND P5, PT, R36, 0x65, PT ;  /* 0x000000652400780c */ /* 0x000fe40003fa5270 */
[----:B------:R-:W-:Y:S11]  /*7d70*/  BRA.DIV UR4, `(.L_x_340) ;  /* 0x0000002a04447947 */ /* 0x000ff6000b800000 */
[----:B------:R-:W0:Y:S01]  /*7d80*/  S2R R48, SR_GEMASK ;  /* 0x0000000000307919 */ /* 0x000e220000003c00 */
[----:B------:R-:W-:Y:S01]  /*7d90*/  VOTE.ANY R19, PT, !P5 ;  /* 0x0000000000137806 */ /* 0x000fe200068e0100 */
[C---:B------:R-:W-:Y:S02]  /*7da0*/  VIADD R32, R46.reuse, 0x2 ;  /* 0x000000022e207836 */ /* 0x040fe40000000000 */
[C---:B------:R-:W-:Y:S02]  /*7db0*/  VIADD R38, R46.reuse, 0x4 ;  /* 0x000000042e267836 */ /* 0x040fe40000000000 */
[----:B------:R-:W-:Y:S01]  /*7dc0*/  VIADD R42, R46, 0x10 ;  /* 0x000000102e2a7836 */ /* 0x000fe20000000000 */
        /* <DEDUP_REMOVED lines=12> */
[----:B------:R-:W-:Y:S02]  /*7e90*/  IMAD.IADD R41, R39, 0x1, R18 ;  /* 0x0000000127297824 */ /* 0x000fe400078e0212 */
[----:B------:R-:W-:-:S03]  /*7ea0*/  VIADD R39, R46, 0x8 ;  /* 0x000000082e277836 */ /* 0x000fc60000000000 */
[----:B------:R-:W0:Y:S02]  /*7eb0*/  SHFL.DOWN PT, R51, R41, 0x4, R14 ;  /* 0x0880000029337989 */ /* 0x000e2400000e000e */
[----:B0-----:R-:W-:Y:S02]  /*7ec0*/  SEL R18, R51, RZ, !P5 ;  /* 0x000000ff33127207 */ /* 0x001fe40006800000 */
[----:B------:R-:W-:-:S03]  /*7ed0*/  ISETP.GT.AND P5, PT, R39, R14, PT ;  /* 0x0000000e2700720c */ /* 0x000fc60003fa4270 */
[----:B------:R-:W-:Y:S02]  /*7ee0*/  IMAD.IADD R37, R41, 0x1, R18 ;  /* 0x0000000129257824 */ /* 0x000fe400078e0212 */
[----:B------:R-:W0:Y:S03]  /*7ef0*/  LDC.64 R18, c[0x0][0x3a0] ;  /* 0x0000e800ff127b82 */ /* 0x000e260000000a00 */
[----:B------:R-:W1:Y:S02]  /*7f00*/  SHFL.DOWN PT, R51, R37, 0x8, R14 ;  /* 0x0900000025337989 */ /* 0x000e6400000e000e */
[----:B-1----:R-:W-:Y:S02]  /*7f10*/  SEL R40, R51, RZ, !P5 ;  /* 0x000000ff33287207 */ /* 0x002fe40006800000 */
[----:B0-----:R-:W-:-:S03]  /*7f20*/  IADD3 R18, P5, PT, R18, 0x100, RZ ;  /* 0x0000010012127810 */ /* 0x001fc60007fbe0ff */
[----:B------:R-:W-:Y:S02]  /*7f30*/  IMAD.IADD R41, R37, 0x1, R40 ;  /* 0x0000000125297824 */ /* 0x000fe400078e0228 */
[----:B------:R-:W-:Y:S01]  /*7f40*/  IMAD.X R44, RZ, RZ, R19, P5 ;  /* 0x000000ffff2c7224 */ /* 0x000fe200028e0613 */
[----:B------:R-:W-:Y:S02]  /*7f50*/  ISETP.GT.AND P5, PT, R42, R14, PT ;  /* 0x0000000e2a00720c */ /* 0x000fe40003fa4270 */
[----:B------:R-:W0:Y:S02]  /*7f60*/  SHFL.DOWN PT, R51, R41, 0x10, R14 ;  /* 0x0a00000029337989 */ /* 0x000e2400000e000e */
[----:B0-----:R-:W-:Y:S02]  /*7f70*/  SEL R40, R51, RZ, !P5 ;  /* 0x000000ff33287207 */ /* 0x001fe40006800000 */
[----:B------:R-:W-:-:S03]  /*7f80*/  ISETP.NE.AND P5, PT, R36, 0x65, PT ;  /* 0x000000652400780c */ /* 0x000fc60003fa5270 */
[----:B------:R-:W-:-:S10]  /*7f90*/  IMAD.IADD R43, R41, 0x1, R40 ;  /* 0x00000001292b7824 */ /* 0x000fd400078e0228 */
[----:B------:R-:W-:-:S13]  /*7fa0*/  VOTE.ALL P5, P5 ;  /* 0x0000000000ff7806 */ /* 0x000fda00028a0000 */
.L_x_433:
[----:B------:R-:W-:Y:S05]  /*7fb0*/  @!P5 BRA `(.L_x_341) ;  /* 0x0000000000d8d947 */ /* 0x000fea0003800000 */
.L_x_349:
        /* <DEDUP_REMOVED lines=8> */
.L_x_436:
[----:B------:R-:W-:Y:S05]  /*8040*/  @!P6 BRA `(.L_x_343) ;  /* 0x000000000034e947 */ /* 0x000fea0003800000 */
[----:B------:R-:W-:-:S13]  /*8050*/  ISETP.GT.U32.AND P5, PT, R16, 0x1f3, PT ;  /* 0x000001f31000780c */ /* 0x000fda0003fa4070 */
.L_x_347:
[----:B------:R-:W-:Y:S05]  /*8060*/  YIELD ;  /* 0x0000000000007946 */ /* 0x000fea0003800000 */
[----:B------:R-:W-:Y:S05]  /*8070*/  @P5 BRA `(.L_x_344) ;  /* 0x0000000000085947 */ /* 0x000fea0003800000 */
[----:B------:R0:W-:Y:S06]  /*8080*/  MEMBAR.SC.CTA ;  /* 0x0000000000007992 */ /* 0x0001ec0000000000 */
[----:B0-----:R-:W-:Y:S05]  /*8090*/  BRA `(.L_x_345) ;  /* 0x0000000000087947 */ /* 0x001fea0003800000 */
.L_x_344:
[----:B------:R-:W-:Y:S05]  /*80a0*/  NANOSLEEP 0x17c ;  /* 0x0000017c0000795d */ /* 0x000fea0003800000 */
[----:B------:R-:W-:Y:S01]  /*80b0*/  NOP ;  /* 0x0000000000007918 */ /* 0x000fe20000000000 */
.L_x_345:
[----:B------:R-:W2:Y:S01]  /*80c0*/  LD.E.64.STRONG.GPU R36, desc[UR8][R40.64+-0x100] ;  /* 0xffff000828247980 */ /* 0x000ea2000c10fb00 */
[----:B------:R-:W-:Y:S01]  /*80d0*/  UMOV UR4, 0xffffffff ;  /* 0xffffffff00047882 */ /* 0x000fe20000000000 */
[----:B--2---:R-:W-:Y:S02]  /*80e0*/  ISETP.NE.AND P6, PT, R36, 0x63, PT ;  /* 0x000000632400780c */ /* 0x004fe40003fc5270 */
[----:B------:R-:W-:Y:S11]  /*80f0*/  BRA.DIV UR4, `(.L_x_346) ;  /* 0x0000002a048c7947 */ /* 0x000ff6000b800000 */
[----:B------:R-:W-:-:S13]  /*8100*/  VOTE.ANY P6, !P6 ;  /* 0x0000000000ff7806 */ /* 0x000fda00070c0100 */
.L_x_439:
[----:B------:R-:W-:Y:S05]  /*8110*/  @P6 BRA `(.L_x_347) ;  /* 0xfffffffc00d06947 */ /* 0x000fea000383ffff */
.L_x_343:
[----:B------:R-:W-:Y:S01]  /*8120*/  UMOV UR4, 0xffffffff ;  /* 0xffffffff00047882 */ /* 0x000fe20000000000 */
[----:B------:R-:W-:Y:S02]  /*8130*/  ISETP.NE.AND P5, PT, R36, 0x65, PT ;  /* 0x000000652400780c */ /* 0x000fe40003fa5270 */
[----:B------:R-:W-:Y:S11]  /*8140*/  BRA.DIV UR4, `(.L_x_348) ;  /* 0x0000002a04987947 */ /* 0x000ff6000b800000 */
[----:B------:R-:W-:Y:S01]  /*8150*/  VOTE.ANY R19, PT, !P5 ;  /* 0x0000000000137806 */ /* 0x000fe200068e0100 */
[----:B------:R-:W-:-:S03]  /*8160*/  VIADD R47, R47, 0xffffffe0 ;  /* 0xffffffe02f2f7836 */ /* 0x000fc60000000000 */
[----:B------:R-:W-:-:S05]  /*8170*/  LOP3.LUT R19, R19, 0x80000000, R48, 0xec, !PT ;  /* 0x8000000013137812 */ /* 0x000fca00078eec30 */
        /* <DEDUP_REMOVED lines=22> */
[----:B------:R-:W-:Y:S02]  /*82e0*/  ISETP.NE.AND P5, PT, R36, 0x65, PT ;  /* 0x000000652400780c */ /* 0x000fe40003fa5270 */
[----:B------:R-:W-:-:S11]  /*82f0*/  IADD3 R43, PT, PT, R40, R51, R43 ;  /* 0x00000033282b7210 */ /* 0x000fd60007ffe02b */
[----:B------:R-:W-:-:S13]  /*8300*/  VOTE.ALL P5, P5 ;  /* 0x0000000000ff7806 */ /* 0x000fda00028a0000 */
.L_x_448:
[----:B------:R-:W-:Y:S05]  /*8310*/  @P5 BRA `(.L_x_349) ;  /* 0xfffffffc00285947 */ /* 0x000fea000383ffff */
.L_x_341:
[----:B------:R-:W-:-:S13]  /*8320*/  ISETP.NE.AND P5, PT, R0, RZ, PT ;  /* 0x000000ff0000720c */ /* 0x000fda0003fa5270 */
[----:B------:R-:W0:Y:S01]  /*8330*/  @!P5 S2R R17, SR_CgaCtaId ;  /* 0x000000000011d919 */ /* 0x000e220000008800 */
[----:B------:R-:W-:Y:S01]  /*8340*/  @!P5 MOV R14, 0x400 ;  /* 0x00000400000ed802 */ /* 0x000fe20000000f00 */
[----:B------:R-:W-:Y:S02]  /*8350*/  @!P5 IMAD.IADD R33, R33, 0x1, R43 ;  /* 0x000000012121d824 */ /* 0x000fe400078e022b */
[----:B------:R-:W-:-:S05]  /*8360*/  @!P5 IMAD.MOV.U32 R32, RZ, RZ, 0x65 ;  /* 0x00000065ff20d424 */ /* 0x000fca00078e00ff */
[----:B------:R1:W-:Y:S01]  /*8370*/  @!P5 ST.E.64.STRONG.GPU desc[UR8][R34.64+0x100], R32 ;  /* 0x000100202200d985 */ /* 0x0003e2000c10fb08 */
[----:B0-----:R-:W-:-:S05]  /*8380*/  @!P5 LEA R16, R17, R14, 0x18 ;  /* 0x0000000e1110d211 */ /* 0x001fca00078ec0ff */
[----:B------:R1:W-:Y:S04]  /*8390*/  @!P5 STS [R16+0x48], R33 ;  /* 0x000048211000d388 */ /* 0x0003e80000000800 */
[----:B------:R1:W-:Y:S01]  /*83a0*/  @!P5 STS [R16+0x44], R43 ;  /* 0x0000442b1000d388 */ /* 0x0003e20000000800 */
[----:B------:R-:W-:-:S13]  /*83b0*/  ISETP.NE.AND P5, PT, R46, RZ, PT ;  /* 0x000000ff2e00720c */ /* 0x000fda0003fa5270 */
[----:B------:R-:W0:Y:S01]  /*83c0*/  @!P5 S2R R17, SR_CgaCtaId ;  /* 0x000000000011d919 */ /* 0x000e220000008800 */
[----:B------:R-:W-:-:S04]  /*83d0*/  @!P5 MOV R14, 0x400 ;  /* 0x00000400000ed802 */ /* 0x000fc80000000f00 */
[----:B0-----:R-:W-:Y:S01]  /*83e0*/  @!P5 LEA R18, R17, R14, 0x18 ;  /* 0x0000000e1112d211 */ /* 0x001fe200078ec0ff */
[----:B------:R-:W-:Y:S02]  /*83f0*/  IMAD.MOV.U32 R14, RZ, RZ, R45 ;  /* 0x000000ffff0e7224 */ /* 0x000fe400078e002d */
[----:B------:R-:W-:Y:S02]  /*8400*/  @!P5 IMAD.MOV.U32 R14, RZ, RZ, R43 ;  /* 0x000000ffff0ed224 */ /* 0x000fe400078e002b */
[----:B------:R1:W-:Y:S05]  /*8410*/  @!P5 STS [R18+0x3c], R43 ;  /* 0x00003c2b1200d388 */ /* 0x0003ea0000000800 */
.L_x_331:
[----:B------:R-:W-:Y:S05]  /*8420*/  WARPSYNC.ALL ;  /* 0x0000000000007948 */ /* 0x000fea0003800000 */
[----:B------:R-:W-:Y:S01]  /*8430*/  ISETP.NE.AND P5, PT, R0, RZ, PT ;  /* 0x000000ff0000720c */ /* 0x000fe20003fa5270 */
[----:B------:R-:W0:Y:S08]  /*8440*/  S2UR UR5, SR_CgaCtaId ;  /* 0x00000000000579c3 */ /* 0x000e300000008800 */
[----:B------:R-:W-:Y:S01]  /*8450*/  BAR.SYNC.DEFER_BLOCKING 0x0 ;  /* 0x0000000000007b1d */ /* 0x000fe20000010000 */
[----:B------:R-:W-:-:S02]  /*8460*/  P2R R17, PR, RZ, 0x4 ;  /* 0x00000004ff117803 */ /* 0x000fc40000000000 */
[C---:B------:R-:W-:Y:S02]  /*8470*/  LOP3.LUT P2, RZ, R15.reuse, 0x4, RZ, 0xc0, !PT ;  /* 0x000000040fff7812 */ /* 0x040fe4000784c0ff */
[----:B------:R-:W-:Y:S01]  /*8480*/  SEL R42, RZ, 0x1, !P0 ;  /* 0x00000001ff2a7807 */ /* 0x000fe20004000000 */
[----:B------:R-:W-:Y:S01]  /*8490*/  UMOV UR4, 0x400 ;  /* 0x0000040000047882 */ /* 0x000fe20000000000 */
[----:B-1----:R-:W-:Y:S02]  /*84a0*/  P2R R18, PR, RZ, 0x8 ;  /* 0x00000008ff127803 */ /* 0x002fe40000000000 */
[C---:B------:R-:W-:Y:S01]  /*84b0*/  LOP3.LUT P3, RZ, R15.reuse, 0x8, RZ, 0xc0, !PT ;  /* 0x000000080fff7812 */ /* 0x040fe2000786c0ff */
[----:B------:R-:W-:Y:S01]  /*84c0*/  VIADD R40, R42, 0x1 ;  /* 0x000000012a287836 */ /* 0x000fe20000000000 */
[----:B------:R-:W-:Y:S02]  /*84d0*/  P2R R19, PR, RZ, 0x10 ;  /* 0x00000010ff137803 */ /* 0x000fe40000000000 */
[----:B------:R-:W-:-:S02]  /*84e0*/  LOP3.LUT P4, RZ, R15, 0x10, RZ, 0xc0, !PT ;  /* 0x000000100fff7812 */ /* 0x000fc4000788c0ff */
[----:B------:R-:W-:Y:S01]  /*84f0*/  LOP3.LUT P6, RZ, R15, 0x1, RZ, 0xc0, !PT ;  /* 0x000000010fff7812 */ /* 0x000fe200078cc0ff */
[----:B------:R-:W-:Y:S01]  /*8500*/  @!P2 IMAD.MOV R40, RZ, RZ, R42 ;  /* 0x000000ffff28a224 */ /* 0x000fe200078e022a */
[----:B------:R-:W-:Y:S01]  /*8510*/  ISETP.NE.AND P2, PT, R17, RZ, PT ;  /* 0x000000ff1100720c */ /* 0x000fe20003f45270 */
[----:B0-----:R-:W-:-:S09]  /*8520*/  ULEA UR4, UR5, UR4, 0x18 ;  /* 0x0000000405047291 */ /* 0x001fd2000f8ec0ff */
[----:B------:R-:W0:Y:S02]  /*8530*/  LDS R16, [UR4+0x3c] ;  /* 0x00003c04ff107984 */ /* 0x000e240008000800 */
[----:B0-----:R-:W-:Y:S02]  /*8540*/  SEL R41, R16, RZ, P5 ;  /* 0x000000ff10297207 */ /* 0x001fe40002800000 */
[----:B------:R-:W-:-:S03]  /*8550*/  LOP3.LUT P5, RZ, R15, 0x2, RZ, 0xc0, !PT ;  /* 0x000000020fff7812 */ /* 0x000fc600078ac0ff */
[----:B------:R-:W-:Y:S01]  /*8560*/  IMAD.IADD R41, R41, 0x1, R14 ;  /* 0x0000000129297824 */ /* 0x000fe200078e020e */
[----:B------:R-:W-:-:S03]  /*8570*/  IADD3 R14, PT, PT, -R30, 0x1080, RZ ;  /* 0x000010801e0e7810 */ /* 0x000fc60007ffe1ff */
[----:B------:R-:W-:-:S04]  /*8580*/  IMAD.IADD R40, R41, 0x1, R40 ;  /* 0x0000000129287824 */ /* 0x000fc800078e0228 */
[----:B------:R-:W-:Y:S02]  /*8590*/  VIADD R38, R40, 0x1 ;  /* 0x0000000128267836 */ /* 0x000fe40000000000 */
[----:B------:R-:W-:Y:S01]  /*85a0*/  @!P3 IMAD.MOV R38, RZ, RZ, R40 ;  /* 0x000000ffff26b224 */ /* 0x000fe200078e0228 */
[----:B------:R-:W-:-:S03]  /*85b0*/  ISETP.NE.AND P3, PT, R18, RZ, PT ;  /* 0x000000ff1200720c */ /* 0x000fc60003f65270 */
[----:B------:R-:W-:Y:S02]  /*85c0*/  VIADD R37, R38, 0x1 ;  /* 0x0000000126257836 */ /* 0x000fe40000000000 */
[----:B------:R-:W-:Y:S01]  /*85d0*/  @!P4 IMAD.MOV R37, RZ, RZ, R38 ;  /* 0x000000ffff25c224 */ /* 0x000fe200078e0226 */
[----:B------:R-:W-:Y:S02]  /*85e0*/  ISETP.NE.AND P4, PT, R19, RZ, PT ;  /* 0x000000ff1300720c */ /* 0x000fe40003f85270 */
[----:B------:R-:W0:Y:S01]  /*85f0*/  LDS.128 R16, [UR4+0x40] ;  /* 0x00004004ff107984 */ /* 0x000e220008000c00 */
[----:B------:R-:W-:Y:S02]  /*8600*/  VIADD R36, R37, 0x1 ;  /* 0x0000000125247836 */ /* 0x000fe40000000000 */
[----:B------:R-:W-:-:S04]  /*8610*/  @!P5 IMAD.MOV R36, RZ, RZ, R37 ;  /* 0x000000ffff24d224 */ /* 0x000fc800078e0225 */
        /* <DEDUP_REMOVED lines=9> */
[----:B------:R-:W-:Y:S02]  /*86b0*/  @!P4 IMAD.MOV R30, RZ, RZ, R32 ;  /* 0x000000ffff1ec224 */ /* 0x000fe400078e0220 */
[--C-:B0-----:R-:W-:Y:S02]  /*86c0*/  IMAD.IADD R39, R19, 0x1, -R14.reuse ;  /* 0x0000000113277824 */ /* 0x101fe400078e0a0e */
[----:B------:R-:W-:Y:S02]  /*86d0*/  IMAD.IADD R14, R18, 0x1, -R14 ;  /* 0x00000001120e7824 */ /* 0x000fe400078e0a0e */
[----:B------:R-:W-:Y:S01]  /*86e0*/  IMAD.IADD R16, R42, 0x1, R41 ;  /* 0x000000012a107824 */ /* 0x000fe200078e0229 */
[----:B------:R-:W-:-:S13]  /*86f0*/  ISETP.GT.AND P5, PT, R39, 0x180, PT ;  /* 0x000001802700780c */ /* 0x000fda0003fa4270 */
[----:B------:R-:W-:Y:S05]  /*8700*/  @P5 BRA `(.L_x_350) ;  /* 0x0000000800a85947 */ /* 0x000fea0003800000 */
[----:B------:R-:W-:Y:S01]  /*8710*/  ISETP.LT.AND P0, PT, R41, R14, P0 ;  /* 0x0000000e2900720c */ /* 0x000fe20000701270 */
[----:B------:R-:W0:Y:S01]  /*8720*/  LDCU.U8 UR5, c[0x0][0x3b8] ;  /* 0x00007700ff0577ac */ /* 0x000e220008000000 */
[----:B------:R-:W-:Y:S11]  /*8730*/  BSSY.RECONVERGENT B1, `(.L_x_351) ;  /* 0x000000d000017945 */ /* 0x000ff60003800200 */
[----:B------:R-:W-:Y:S05]  /*8740*/  @!P0 BRA `(.L_x_352) ;  /* 0x00000000002c8947 */ /* 0x000fea0003800000 */
[----:B0-----:R-:W-:Y:S01]  /*8750*/  UISETP.NE.AND UP0, UPT, UR5, URZ, UPT ;  /* 0x000000ff0500728c */ /* 0x001fe2000bf05270 */
[----:B------:R-:W-:-:S08]  /*8760*/  CS2R R18, SRZ ;  /* 0x0000000000127805 */ /* 0x000fd0000001ff00 */
[----:B------:R-:W-:Y:S05]  /*8770*/  BRA.U UP0, `(.L_x_353) ;  /* 0x0000000100087547 */ /* 0x000fea000b800000 */
[----:B------:R-:W0:Y:S02]  /*8780*/  LDC.64 R18, c[0x0][0x3d0] ;  /* 0x0000f400ff127b82 */ /* 0x000e240000000a00 */
[----:B0-----:R-:W5:Y:S02]  /*8790*/  LDG.E.64 R18, desc[UR8][R18.64] ;  /* 0x0000000812127981 */ /* 0x001f64000c1e1b00 */
.L_x_353:
[----:B------:R-:W0:Y:S01]  /*87a0*/  LDCU.64 UR6, c[0x0][0x390] ;  /* 0x00007200ff0677ac */ /* 0x000e220008000a00 */
[----:B-----5:R-:W-:-:S04]  /*87b0*/  IADD3 R0, P0, PT, R41, R18, RZ ;  /* 0x0000001229007210 */ /* 0x020fc80007f1e0ff */
[----:B------:R-:W-:Y:S02]  /*87c0*/  LEA.HI.X.SX32 R19, R41, R19, 0x1, P0 ;  /* 0x0000001329137211 */ /* 0x000fe400000f0eff */
[----:B0-----:R-:W-:-:S04]  /*87d0*/  LEA R18, P0, R0, UR6, 0x3 ;  /* 0x0000000600127c11 */ /* 0x001fc8000f8018ff */
[----:B------:R-:W-:-:S05]  /*87e0*/  LEA.HI.X R19, R0, UR7, R19, 0x3, P0 ;  /* 0x0000000700137c11 */ /* 0x000fca00080f1c13 */
[----:B------:R1:W-:Y:S04]  /*87f0*/  STG.E.64 desc[UR8][R18.64], R4 ;  /* 0x0000000412007986 */ /* 0x0003e8000c101b08 */
.L_x_352:
[----:B0-----:R-:W-:Y:S05]  /*8800*/  BSYNC.RECONVERGENT B1 ;  /* 0x0000000000017941 */ /* 0x001fea0003800200 */
.L_x_351:
[----:B------:R-:W-:Y:S01]  /*8810*/  LOP3.LUT P0, RZ, R15, 0x4, RZ, 0xc0, !PT ;  /* 0x000000040fff7812 */ /* 0x000fe2000780c0ff */
[----:B------:R-:W-:Y:S03]  /*8820*/  BSSY.RECONVERGENT B1, `(.L_x_354) ;  /* 0x000000e000017945 */ /* 0x000fe60003800200 */
[----:B------:R-:W-:-:S13]  /*8830*/  ISETP.GE.OR P0, PT, R16, R14, !P0 ;  /* 0x0000000e1000720c */ /* 0x000fda0004706670 */
[----:B------:R-:W-:Y:S05]  /*8840*/  @P0 BRA `(.L_x_355) ;  /* 0x00000000002c0947 */ /* 0x000fea0003800000 */
[----:B------:R-:W-:Y:S01]  /*8850*/  UISETP.NE.AND UP0, UPT, UR5, URZ, UPT ;  /* 0x000000ff0500728c */ /* 0x000fe2000bf05270 */
[----:B-1----:R-:W-:-:S08]  /*8860*/  CS2R R4, SRZ ;  /* 0x0000000000047805 */ /* 0x002fd0000001ff00 */
[----:B------:R-:W-:Y:S05]  /*8870*/  BRA.U UP0, `(.L_x_356) ;  /* 0x0000000100087547 */ /* 0x000fea000b800000 */
[----:B------:R-:W0:Y:S02]  /*8880*/  LDC.64 R4, c[0x0][0x3d0] ;  /* 0x0000f400ff047b82 */ /* 0x000e240000000a00 */
[----:B0-----:R-:W5:Y:S02]  /*8890*/  LDG.E.64 R4, desc[UR8][R4.64] ;  /* 0x0000000804047981 */ /* 0x001f64000c1e1b00 */
.L_x_356:
[----:B------:R-:W0:Y:S01]  /*88a0*/  LDCU.64 UR6, c[0x0][0x390] ;  /* 0x00007200ff0677ac */ /* 0x000e220008000a00 */
[----:B-----5:R-:W-:-:S04]  /*88b0*/  IADD3 R0, P0, PT, R16, R4, RZ ;  /* 0x0000000410007210 */ /* 0x020fc80007f1e0ff */
[----:B------:R-:W-:Y:S02]  /*88c0*/  LEA.HI.X.SX32 R5, R16, R5, 0x1, P0 ;  /* 0x0000000510057211 */ /* 0x000fe400000f0eff */
[----:B0-----:R-:W-:-:S04]  /*88d0*/  LEA R4, P0, R0, UR6, 0x3 ;  /* 0x0000000600047c11 */ /* 0x001fc8000f8018ff */
[----:B------:R-:W-:-:S05]  /*88e0*/  LEA.HI.X R5, R0, UR7, R5, 0x3, P0 ;  /* 0x0000000700057c11 */ /* 0x000fca00080f1c05 */
[----:B------:R0:W-:Y:S04]  /*88f0*/  STG.E.64 desc[UR8][R4.64], R6 ;  /* 0x0000000604007986 */ /* 0x0001e8000c101b08 */
.L_x_355:
[----:B------:R-:W-:Y:S05]  /*8900*/  BSYNC.RECONVERGENT B1 ;  /* 0x0000000000017941 */ /* 0x000fea0003800200 */
.L_x_354:
[----:B------:R-:W-:Y:S01]  /*8910*/  LOP3.LUT P0, RZ, R15, 0x8, RZ, 0xc0, !PT ;  /* 0x000000080fff7812 */ /* 0x000fe2000780c0ff */
[----:B------:R-:W-:Y:S03]  /*8920*/  BSSY.RECONVERGENT B1, `(.L_x_357) ;  /* 0x000000e000017945 */ /* 0x000fe60003800200 */
[----:B------:R-:W-:-:S13]  /*8930*/  ISETP.GE.OR P0, PT, R40, R14, !P0 ;  /* 0x0000000e2800720c */ /* 0x000fda0004706670 */
[----:B------:R-:W-:Y:S05]  /*8940*/  @P0 BRA `(.L_x_358) ;  /* 0x00000000002c0947 */ /* 0x000fea0003800000 */
[----:B------:R-:W-:Y:S01]  /*8950*/  UISETP.NE.AND UP0, UPT, UR5, URZ, UPT ;  /* 0x000000ff0500728c */ /* 0x000fe2000bf05270 */
[----:B01----:R-:W-:-:S08]  /*8960*/  CS2R R4, SRZ ;  /* 0x0000000000047805 */ /* 0x003fd0000001ff00 */
[----:B------:R-:W-:Y:S05]  /*8970*/  BRA.U UP0, `(.L_x_359) ;  /* 0x0000000100087547 */ /* 0x000fea000b800000 */
[----:B------:R-:W0:Y:S02]  /*8980*/  LDC.64 R4, c[0x0][0x3d0] ;  /* 0x0000f400ff047b82 */ /* 0x000e240000000a00 */
[----:B0-----:R-:W5:Y:S02]  /*8990*/  LDG.E.64 R4, desc[UR8][R4.64] ;  /* 0x0000000804047981 */ /* 0x001f64000c1e1b00 */
.L_x_359:
[----:B------:R-:W0:Y:S01]  /*89a0*/  LDCU.64 UR6, c[0x0][0x390] ;  /* 0x00007200ff0677ac */ /* 0x000e220008000a00 */
[----:B-----5:R-:W-:-:S04]  /*89b0*/  IADD3 R0, P0, PT, R40, R4, RZ ;  /* 0x0000000428007210 */ /* 0x020fc80007f1e0ff */
[----:B------:R-:W-:Y:S02]  /*89c0*/  LEA.HI.X.SX32 R5, R40, R5, 0x1, P0 ;  /* 0x0000000528057211 */ /* 0x000fe400000f0eff */
[----:B0-----:R-:W-:-:S04]  /*89d0*/  LEA R4, P0, R0, UR6, 0x3 ;  /* 0x0000000600047c11 */ /* 0x001fc8000f8018ff */
[----:B------:R-:W-:-:S05]  /*89e0*/  LEA.HI.X R5, R0, UR7, R5, 0x3, P0 ;  /* 0x0000000700057c11 */ /* 0x000fca00080f1c05 */
[----:B------:R2:W-:Y:S04]  /*89f0*/  STG.E.64 desc[UR8][R4.64], R8 ;  /* 0x0000000804007986 */ /* 0x0005e8000c101b08 */
.L_x_358:
[----:B------:R-:W-:Y:S05]  /*8a00*/  BSYNC.RECONVERGENT B1 ;  /* 0x0000000000017941 */ /* 0x000fea0003800200 */
.L_x_357:
[----:B------:R-:W-:Y:S01]  /*8a10*/  LOP3.LUT P0, RZ, R15, 0x10, RZ, 0xc0, !PT ;  /* 0x000000100fff7812 */ /* 0x000fe2000780c0ff */
[----:B------:R-:W-:Y:S03]  /*8a20*/  BSSY.RECONVERGENT B1, `(.L_x_360) ;  /* 0x000000e000017945 */ /* 0x000fe60003800200 */
[----:B------:R-:W-:-:S13]  /*8a30*/  ISETP.GE.OR P0, PT, R38, R14, !P0 ;  /* 0x0000000e2600720c */ /* 0x000fda0004706670 */
[----:B------:R-:W-:Y:S05]  /*8a40*/  @P0 BRA `(.L_x_361) ;  /* 0x00000000002c0947 */ /* 0x000fea0003800000 */
[----:B------:R-:W-:Y:S01]  /*8a50*/  UISETP.NE.AND UP0, UPT, UR5, URZ, UPT ;  /* 0x000000ff0500728c */ /* 0x000fe2000bf05270 */
[----:B012---:R-:W-:-:S08]  /*8a60*/  CS2R R4, SRZ ;  /* 0x0000000000047805 */ /* 0x007fd0000001ff00 */
[----:B------:R-:W-:Y:S05]  /*8a70*/  BRA.U UP0, `(.L_x_362) ;  /* 0x0000000100087547 */ /* 0x000fea000b800000 */
[----:B------:R-:W0:Y:S02]  /*8a80*/  LDC.64 R4, c[0x0][0x3d0] ;  /* 0x0000f400ff047b82 */ /* 0x000e240000000a00 */
[----:B0-----:R-:W5:Y:S02]  /*8a90*/  LDG.E.64 R4, desc[UR8][R4.64] ;  /* 0x0000000804047981 */ /* 0x001f64000c1e1b00 */
.L_x_362:
[----:B------:R-:W0:Y:S01]  /*8aa0*/  LDCU.64 UR6, c[0x0][0x390] ;  /* 0x00007200ff0677ac */ /* 0x000e220008000a00 */
[----:B-----5:R-:W-:-:S04]  /*8ab0*/  IADD3 R0, P0, PT, R38, R4, RZ ;  /* 0x0000000426007210 */ /* 0x020fc80007f1e0ff */
[----:B------:R-:W-:Y:S02]  /*8ac0*/  LEA.HI.X.SX32 R5, R38, R5, 0x1, P0 ;  /* 0x0000000526057211 */ /* 0x000fe400000f0eff */
[----:B0-----:R-:W-:-:S04]  /*8ad0*/  LEA R4, P0, R0, UR6, 0x3 ;  /* 0x0000000600047c11 */ /* 0x001fc8000f8018ff */
[----:B------:R-:W-:-:S05]  /*8ae0*/  LEA.HI.X R5, R0, UR7, R5, 0x3, P0 ;  /* 0x0000000700057c11 */ /* 0x000fca00080f1c05 */
[----:B------:R3:W-:Y:S04]  /*8af0*/  STG.E.64 desc[UR8][R4.64], R10 ;  /* 0x0000000a04007986 */ /* 0x0007e8000c101b08 */
.L_x_361:
[----:B------:R-:W-:Y:S05]  /*8b00*/  BSYNC.RECONVERGENT B1 ;  /* 0x0000000000017941 */ /* 0x000fea0003800200 */
.L_x_360:
[----:B------:R-:W-:Y:S01]  /*8b10*/  LOP3.LUT P0, RZ, R15, 0x2, RZ, 0xc0, !PT ;  /* 0x000000020fff7812 */ /* 0x000fe2000780c0ff */
[----:B------:R-:W-:Y:S03]  /*8b20*/  BSSY.RECONVERGENT B1, `(.L_x_363) ;  /* 0x000000e000017945 */ /* 0x000fe60003800200 */
[----:B------:R-:W-:-:S13]  /*8b30*/  ISETP.GE.OR P0, PT, R37, R14, !P0 ;  /* 0x0000000e2500720c */ /* 0x000fda0004706670 */
[----:B------:R-:W-:Y:S05]  /*8b40*/  @P0 BRA `(.L_x_364) ;  /* 0x00000000002c0947 */ /* 0x000fea0003800000 */
[----:B------:R-:W-:Y:S01]  /*8b50*/  UISETP.NE.AND UP0, UPT, UR5, URZ, UPT ;  /* 0x000000ff0500728c */ /* 0x000fe2000bf05270 */
[----:B0123--:R-:W-:Y:S01]  /*8b60*/  CS2R R4, SRZ ;  /* 0x0000000000047805 */ /* 0x00ffe2000001ff00 */
[----:B------:R-:W0:Y:S07]  /*8b70*/  LDCU.64 UR6, c[0x0][0x390] ;  /* 0x00007200ff0677ac */ /* 0x000e2e0008000a00 */
[----:B------:R-:W-:Y:S05]  /*8b80*/  BRA.U UP0, `(.L_x_365) ;  /* 0x0000000100087547 */ /* 0x000fea000b800000 */
[----:B------:R-:W1:Y:S02]  /*8b90*/  LDC.64 R4, c[0x0][0x3d0] ;  /* 0x0000f400ff047b82 */ /* 0x000e640000000a00 */
[----:B-1----:R-:W5:Y:S02]  /*8ba0*/  LDG.E.64 R4, desc[UR8][R4.64] ;  /* 0x0000000804047981 */ /* 0x002f64000c1e1b00 */
.L_x_365:
[----:B-----5:R-:W-:-:S04]  /*8bb0*/  IADD3 R0, P0, PT, R37, R4, RZ ;  /* 0x0000000425007210 */ /* 0x020fc80007f1e0ff */
[----:B------:R-:W-:Y:S02]  /*8bc0*/  LEA.HI.X.SX32 R5, R37, R5, 0x1, P0 ;  /* 0x0000000525057211 */ /* 0x000fe400000f0eff */
[----:B0-----:R-:W-:-:S04]  /*8bd0*/  LEA R4, P0, R0, UR6, 0x3 ;  /* 0x0000000600047c11 */ /* 0x001fc8000f8018ff */
[----:B------:R-:W-:-:S05]  /*8be0*/  LEA.HI.X R5, R0, UR7, R5, 0x3, P0 ;  /* 0x0000000700057c11 */ /* 0x000fca00080f1c05 */
[----:B------:R4:W-:Y:S04]  /*8bf0*/  STG.E.64 desc[UR8][R4.64], R12 ;  /* 0x0000000c04007986 */ /* 0x0009e8000c101b08 */
.L_x_364:
[----:B------:R-:W-:Y:S05]  /*8c00*/  BSYNC.RECONVERGENT B1 ;  /* 0x0000000000017941 */ /* 0x000fea0003800200 */
.L_x_363:
[----:B------:R-:W-:Y:S01]  /*8c10*/  ISETP.GE.OR P0, PT, R36, R14, !P6 ;  /* 0x0000000e2400720c */ /* 0x000fe20007706670 */
[----:B------:R-:W-:-:S12]  /*8c20*/  BSSY.RECONVERGENT B1, `(.L_x_366) ;  /* 0x000000d000017945 */ /* 0x000fd80003800200 */
[----:B------:R-:W-:Y:S05]  /*8c30*/  @P0 BRA `(.L_x_367) ;  /* 0x00000000002c0947 */ /* 0x000fea0003800000 */
[----:B------:R-:W-:Y:S01]  /*8c40*/  UISETP.NE.AND UP0, UPT, UR5, URZ, UPT ;  /* 0x000000ff0500728c */ /* 0x000fe2000bf05270 */
[----:B01234-:R-:W-:Y:S01]  /*8c50*/  CS2R R4, SRZ ;  /* 0x0000000000047805 */ /* 0x01ffe2000001ff00 */
[----:B------:R-:W0:Y:S07]  /*8c60*/  LDCU.64 UR6, c[0x0][0x390] ;  /* 0x00007200ff0677ac */ /* 0x000e2e0008000a00 */
[----:B------:R-:W-:Y:S05]  /*8c70*/  BRA.U UP0, `(.L_x_368) ;  /* 0x0000000100087547 */ /* 0x000fea000b800000 */
[----:B------:R-:W1:Y:S02]  /*8c80*/  LDC.64 R4, c[0x0][0x3d0] ;  /* 0x0000f400ff047b82 */ /* 0x000e640000000a00 */
[----:B-1----:R-:W5:Y:S02]  /*8c90*/  LDG.E.64 R4, desc[UR8][R4.64] ;  /* 0x0000000804047981 */ /* 0x002f64000c1e1b00 */
.L_x_368:
[----:B-----5:R-:W-:-:S04]  /*8ca0*/  IADD3 R0, P0, PT, R36, R4, RZ ;  /* 0x0000000424007210 */ /* 0x020fc80007f1e0ff */
[----:B------:R-:W-:Y:S02]  /*8cb0*/  LEA.HI.X.SX32 R5, R36, R5, 0x1, P0 ;  /* 0x0000000524057211 */ /* 0x000fe400000f0eff */
[----:B0-----:R-:W-:-:S04]  /*8cc0*/  LEA R4, P0, R0, UR6, 0x3 ;  /* 0x0000000600047c11 */ /* 0x001fc8000f8018ff */
[----:B------:R-:W-:-:S05]  /*8cd0*/  LEA.HI.X R5, R0, UR7, R5, 0x3, P0 ;  /* 0x0000000700057c11 */ /* 0x000fca00080f1c05 */
[----:B------:R0:W-:Y:S04]  /*8ce0*/  STG.E.64 desc[UR8][R4.64], R20 ;  /* 0x0000001404007986 */ /* 0x0001e8000c101b08 */
.L_x_367:
[----:B------:R-:W-:Y:S05]  /*8cf0*/  BSYNC.RECONVERGENT B1 ;  /* 0x0000000000017941 */ /* 0x000fea0003800200 */
.L_x_366:
        /* <DEDUP_REMOVED lines=9> */
.L_x_371:
[----:B-----5:R-:W-:-:S04]  /*8d90*/  IADD3 R0, P0, PT, R35, R4, RZ ;  /* 0x0000000423007210 */ /* 0x020fc80007f1e0ff */
[----:B------:R-:W-:Y:S02]  /*8da0*/  LEA.HI.X.SX32 R5, R35, R5, 0x1, P0 ;  /* 0x0000000523057211 */ /* 0x000fe400000f0eff */
[----:B0-----:R-:W-:-:S04]  /*8db0*/  LEA R4, P0, R0, UR6, 0x3 ;  /* 0x0000000600047c11 */ /* 0x001fc8000f8018ff */
[----:B------:R-:W-:-:S05]  /*8dc0*/  LEA.HI.X R5, R0, UR7, R5, 0x3, P0 ;  /* 0x0000000700057c11 */ /* 0x000fca00080f1c05 */
[----:B------:R0:W-:Y:S04]  /*8dd0*/  STG.E.64 desc[UR8][R4.64], R22 ;  /* 0x0000001604007986 */ /* 0x0001e8000c101b08 */
.L_x_370:
[----:B------:R-:W-:Y:S05]  /*8de0*/  BSYNC.RECONVERGENT B1 ;  /* 0x0000000000017941 */ /* 0x000fea0003800200 */
.L_x_369:
        /* <DEDUP_REMOVED lines=9> */
.L_x_374:
[----:B-----5:R-:W-:-:S04]  /*8e80*/  IADD3 R0, P0, PT, R34, R4, RZ ;  /* 0x0000000422007210 */ /* 0x020fc80007f1e0ff */
[----:B------:R-:W-:Y:S02]  /*8e90*/  LEA.HI.X.SX32 R5, R34, R5, 0x1, P0 ;  /* 0x0000000522057211 */ /* 0x000fe400000f0eff */
[----:B0-----:R-:W-:-:S04]  /*8ea0*/  LEA R4, P0, R0, UR6, 0x3 ;  /* 0x0000000600047c11 */ /* 0x001fc8000f8018ff */
[----:B------:R-:W-:-:S05]  /*8eb0*/  LEA.HI.X R5, R0, UR7, R5, 0x3, P0 ;  /* 0x0000000700057c11 */ /* 0x000fca00080f1c05 */
[----:B------:R0:W-:Y:S04]  /*8ec0*/  STG.E.64 desc[UR8][R4.64], R24 ;  /* 0x0000001804007986 */ /* 0x0001e8000c101b08 */
.L_x_373:
[----:B------:R-:W-:Y:S05]  /*8ed0*/  BSYNC.RECONVERGENT B1 ;  /* 0x0000000000017941 */ /* 0x000fea0003800200 */
.L_x_372:
        /* <DEDUP_REMOVED lines=9> */
.L_x_377:
[----:B-----5:R-:W-:-:S04]  /*8f70*/  IADD3 R0, P0, PT, R33, R4, RZ ;  /* 0x0000000421007210 */ /* 0x020fc80007f1e0ff */
[----:B------:R-:W-:Y:S02]  /*8f80*/  LEA.HI.X.SX32 R5, R33, R5, 0x1, P0 ;  /* 0x0000000521057211 */ /* 0x000fe400000f0eff */
[----:B0-----:R-:W-:-:S04]  /*8f90*/  LEA R4, P0, R0, UR6, 0x3 ;  /* 0x0000000600047c11 */ /* 0x001fc8000f8018ff */
[----:B------:R-:W-:-:S05]  /*8fa0*/  LEA.HI.X R5, R0, UR7, R5, 0x3, P0 ;  /* 0x0000000700057c11 */ /* 0x000fca00080f1c05 */
[----:B------:R0:W-:Y:S04]  /*8fb0*/  STG.E.64 desc[UR8][R4.64], R26 ;  /* 0x0000001a04007986 */ /* 0x0001e8000c101b08 */
.L_x_376:
[----:B------:R-:W-:Y:S05]  /*8fc0*/  BSYNC.RECONVERGENT B1 ;  /* 0x0000000000017941 */ /* 0x000fea0003800200 */
.L_x_375:
        /* <DEDUP_REMOVED lines=9> */
.L_x_380:
[----:B-----5:R-:W-:-:S04]  /*9060*/  IADD3 R0, P0, PT, R32, R4, RZ ;  /* 0x0000000420007210 */ /* 0x020fc80007f1e0ff */
[----:B------:R-:W-:Y:S02]  /*9070*/  LEA.HI.X.SX32 R5, R32, R5, 0x1, P0 ;  /* 0x0000000520057211 */ /* 0x000fe400000f0eff */
[----:B0-----:R-:W-:-:S04]  /*9080*/  LEA R4, P0, R0, UR6, 0x3 ;  /* 0x0000000600047c11 */ /* 0x001fc8000f8018ff */
[----:B------:R-:W-:-:S05]  /*9090*/  LEA.HI.X R5, R0, UR7, R5, 0x3, P0 ;  /* 0x0000000700057c11 */ /* 0x000fca00080f1c05 */
[----:B------:R0:W-:Y:S04]  /*90a0*/  STG.E.64 desc[UR8][R4.64], R28 ;  /* 0x0000001c04007986 */ /* 0x0001e8000c101b08 */
.L_x_379:
[----:B------:R-:W-:Y:S05]  /*90b0*/  BSYNC.RECONVERGENT B1 ;  /* 0x0000000000017941 */ /* 0x000fea0003800200 */
.L_x_378:
[----:B------:R-:W-:-:S04]  /*90c0*/  LOP3.LUT P0, RZ, R15, 0x20, RZ, 0xc0, !PT ;  /* 0x000000200fff7812 */ /* 0x000fc8000780c0ff */
[----:B------:R-:W-:-:S13]  /*90d0*/  ISETP.GE.OR P0, PT, R30, R14, !P0 ;  /* 0x0000000e1e00720c */ /* 0x000fda0004706670 */
[----:B------:R-:W-:Y:S05]  /*90e0*/  @P0 BRA `(.L_x_330) ;  /* 0x00000008004c0947 */ /* 0x000fea0003800000 */
[----:B------:R-:W-:Y:S01]  /*90f0*/  UISETP.NE.AND UP0, UPT, UR5, URZ, UPT ;  /* 0x000000ff0500728c */ /* 0x000fe2000bf05270 */
[----:B01234-:R-:W-:Y:S01]  /*9100*/  CS2R R4, SRZ ;  /* 0x0000000000047805 */ /* 0x01ffe2000001ff00 */
[----:B------:R-:W0:Y:S07]  /*9110*/  LDCU.64 UR6, c[0x0][0x390] ;  /* 0x00007200ff0677ac */ /* 0x000e2e0008000a00 */
[----:B------:R-:W-:Y:S05]  /*9120*/  BRA.U UP0, `(.L_x_381) ;  /* 0x0000000100087547 */ /* 0x000fea000b800000 */
[----:B------:R-:W1:Y:S02]  /*9130*/  LDC.64 R4, c[0x0][0x3d0] ;  /* 0x0000f400ff047b82 */ /* 0x000e640000000a00 */
[----:B-1----:R-:W5:Y:S02]  /*9140*/  LDG.E.64 R4, desc[UR8][R4.64] ;  /* 0x0000000804047981 */ /* 0x002f64000c1e1b00 */
.L_x_381:
[----:B-----5:R-:W-:-:S04]  /*9150*/  IADD3 R0, P0, PT, R30, R4, RZ ;  /* 0x000000041e007210 */ /* 0x020fc80007f1e0ff */
[----:B------:R-:W-:Y:S02]  /*9160*/  LEA.HI.X.SX32 R5, R30, R5, 0x1, P0 ;  /* 0x000000051e057211 */ /* 0x000fe400000f0eff */
[----:B0-----:R-:W-:-:S04]  /*9170*/  LEA R4, P0, R0, UR6, 0x3 ;  /* 0x0000000600047c11 */ /* 0x001fc8000f8018ff */
[----:B------:R-:W-:-:S05]  /*9180*/  LEA.HI.X R5, R0, UR7, R5, 0x3, P0 ;  /* 0x0000000700057c11 */ /* 0x000fca00080f1c05 */
[----:B------:R0:W-:Y:S01]  /*9190*/  STG.E.64 desc[UR8][R4.64], R2 ;  /* 0x0000000204007986 */ /* 0x0001e2000c101b08 */
[----:B------:R-:W-:Y:S05]  /*91a0*/  BRA `(.L_x_330) ;  /* 0x00000008001c7947 */ /* 0x000fea0003800000 */
.L_x_350:
[----:B------:R-:W-:Y:S01]  /*91b0*/  BAR.SYNC.DEFER_BLOCKING 0x0 ;  /* 0x0000000000007b1d */ /* 0x000fe20000010000 */
[----:B------:R-:W-:Y:S01]  /*91c0*/  P2R R18, PR, RZ, 0x4 ;  /* 0x00000004ff127803 */ /* 0x000fe20000000000 */
[--C-:B------:R-:W-:Y:S01]  /*91d0*/  @P0 IMAD.IADD R41, R41, 0x1, -R17.reuse ;  /* 0x0000000129290824 */ /* 0x100fe200078e0a11 */
[----:B------:R-:W-:Y:S01]  /*91e0*/  LOP3.LUT P2, RZ, R15, 0x4, RZ, 0xc0, !PT ;  /* 0x000000040fff7812 */ /* 0x000fe2000784c0ff */
[--C-:B------:R-:W-:Y:S01]  /*91f0*/  @P6 IMAD.IADD R36, R36, 0x1, -R17.reuse ;  /* 0x0000000124246824 */ /* 0x100fe200078e0a11 */
[----:B------:R-:W-:Y:S01]  /*9200*/  P2R R42, PR, RZ, 0x8 ;  /* 0x00000008ff2a7803 */ /* 0x000fe20000000000 */
[----:B------:R-:W-:Y:S01]  /*9210*/  @P1 IMAD.IADD R35, R35, 0x1, -R17 ;  /* 0x0000000123231824 */ /* 0x000fe200078e0a11 */
[C---:B------:R-:W-:Y:S01]  /*9220*/  LOP3.LUT P3, RZ, R15.reuse, 0x8, RZ, 0xc0, !PT ;  /* 0x000000080fff7812 */ /* 0x040fe2000786c0ff */
[----:B------:R-:W0:Y:S01]  /*9230*/  LDCU.64 UR12, c[0x0][0x390] ;  /* 0x00007200ff0c77ac */ /* 0x000e220008000a00 */
[----:B------:R-:W-:Y:S02]  /*9240*/  P2R R44, PR, RZ, 0x10 ;  /* 0x00000010ff2c7803 */ /* 0x000fe40000000000 */
[----:B------:R-:W-:Y:S01]  /*9250*/  LOP3.LUT P4, RZ, R15, 0x10, RZ, 0xc0, !PT ;  /* 0x000000100fff7812 */ /* 0x000fe2000788c0ff */
[----:B------:R-:W1:Y:S01]  /*9260*/  LDCU.64 UR10, c[0x0][0x390] ;  /* 0x00007200ff0a77ac */ /* 0x000e620008000a00 */
[----:B------:R-:W-:-:S02]  /*9270*/  @P0 LEA R41, R41, UR4, 0x3 ;  /* 0x0000000429290c11 */ /* 0x000fc4000f8e18ff */
[----:B------:R-:W-:Y:S01]  /*9280*/  LOP3.LUT P5, RZ, R15, 0x20, RZ, 0xc0, !PT ;  /* 0x000000200fff7812 */ /* 0x000fe200078ac0ff */
[----:B------:R-:W-:Y:S01]  /*9290*/  @P2 IMAD.IADD R16, R16, 0x1, -R17 ;  /* 0x0000000110102824 */ /* 0x000fe200078e0a11 */
[----:B------:R-:W-:-:S03]  /*92a0*/  @P1 LEA R35, R35, UR4, 0x3 ;  /* 0x0000000423231c11 */ /* 0x000fc6000f8e18ff */
[--C-:B------:R-:W-:Y:S01]  /*92b0*/  @P3 IMAD.IADD R40, R40, 0x1, -R17.reuse ;  /* 0x0000000128283824 */ /* 0x100fe200078e0a11 */
[----:B------:R2:W-:Y:S01]  /*92c0*/  @P0 STS.64 [R41], R4 ;  /* 0x0000000429000388 */ /* 0x0005e20000000a00 */
[----:B------:R-:W-:Y:S02]  /*92d0*/  LOP3.LUT P0, RZ, R15, 0x2, RZ, 0xc0, !PT ;  /* 0x000000020fff7812 */ /* 0x000fe4000780c0ff */
[----:B------:R-:W-:Y:S01]  /*92e0*/  @P4 IMAD.IADD R38, R38, 0x1, -R17 ;  /* 0x0000000126264824 */ /* 0x000fe200078e0a11 */
[----:B------:R-:W-:-:S03]  /*92f0*/  @P2 LEA R15, R16, UR4, 0x3 ;  /* 0x00000004100f2c11 */ /* 0x000fc6000f8e18ff */
[----:B------:R-:W-:Y:S01]  /*9300*/  @P5 IMAD.IADD R30, R30, 0x1, -R17 ;  /* 0x000000011e1e5824 */ /* 0x000fe200078e0a11 */
[----:B------:R-:W-:Y:S02]  /*9310*/  @P3 LEA R43, R40, UR4, 0x3 ;  /* 0x00000004282b3c11 */ /* 0x000fe4000f8e18ff */
[----:B------:R-:W-:Y:S01]  /*9320*/  @P4 LEA R45, R38, UR4, 0x3 ;  /* 0x00000004262d4c11 */ /* 0x000fe2000f8e18ff */
[----:B------:R3:W-:Y:S01]  /*9330*/  @P2 STS.64 [R15], R6 ;  /* 0x000000060f002388 */ /* 0x0007e20000000a00 */
[----:B------:R-:W-:-:S03]  /*9340*/  ISETP.NE.AND P2, PT, R18, RZ, PT ;  /* 0x000000ff1200720c */ /* 0x000fc60003f45270 */
[----:B------:R-:W-:Y:S01]  /*9350*/  @P3 STS.64 [R43], R8 ;  /* 0x000000082b003388 */ /* 0x000fe20000000a00 */
[----:B------:R-:W-:Y:S01]  /*9360*/  ISETP.NE.AND P3, PT, R42, RZ, PT ;  /* 0x000000ff2a00720c */ /* 0x000fe20003f65270 */
[----:B------:R-:W-:Y:S01]  /*9370*/  @P0 IMAD.IADD R37, R37, 0x1, -R17 ;  /* 0x0000000125250824 */ /* 0x000fe200078e0a11 */
[----:B--2---:R-:W-:Y:S01]  /*9380*/  @P6 LEA R5, R36, UR4, 0x3 ;  /* 0x0000000424056c11 */ /* 0x004fe2000f8e18ff */
[----:B------:R2:W-:Y:S01]  /*9390*/  @P4 STS.64 [R45], R10 ;  /* 0x0000000a2d004388 */ /* 0x0005e20000000a00 */
[----:B------:R-:W-:Y:S02]  /*93a0*/  ISETP.NE.AND P4, PT, R44, RZ, PT ;  /* 0x000000ff2c00720c */ /* 0x000fe40003f85270 */
[----:B------:R-:W-:-:S03]  /*93b0*/  @P0 LEA R37, R37, UR4, 0x3 ;  /* 0x0000000425250c11 */ /* 0x000fc6000f8e18ff */
[--C-:B------:R-:W-:Y:S02]  /*93c0*/  @P2 IMAD.IADD R34, R34, 0x1, -R17.reuse ;  /* 0x0000000122222824 */ /* 0x100fe400078e0a11 */
[----:B------:R4:W-:Y:S01]  /*93d0*/  @P0 STS.64 [R37], R12 ;  /* 0x0000000c25000388 */ /* 0x0009e20000000a00 */
[----:B------:R-:W-:Y:S01]  /*93e0*/  ISETP.GE.AND P0, PT, R0, R39, PT ;  /* 0x000000270000720c */ /* 0x000fe20003f06270 */
[--C-:B------:R-:W-:Y:S01]  /*93f0*/  @P3 IMAD.IADD R33, R33, 0x1, -R17.reuse ;  /* 0x0000000121213824 */ /* 0x100fe200078e0a11 */
[----:B---3--:R-:W-:Y:S01]  /*9400*/  @P2 LEA R7, R34, UR4, 0x3 ;  /* 0x0000000422072c11 */ /* 0x008fe2000f8e18ff */
[----:B------:R4:W-:Y:S01]  /*9410*/  @P6 STS.64 [R5], R20 ;  /* 0x0000001405006388 */ /* 0x0009e20000000a00 */
[----:B--2---:R-:W-:Y:S01]  /*9420*/  @P5 LEA R11, R30, UR4, 0x3 ;  /* 0x000000041e0b5c11 */ /* 0x004fe2000f8e18ff */
[----:B------:R-:W-:Y:S01]  /*9430*/  @P4 IMAD.IADD R32, R32, 0x1, -R17 ;  /* 0x0000000120204824 */ /* 0x000fe200078e0a11 */
[----:B------:R-:W-:Y:S01]  /*9440*/  @P3 LEA R33, R33, UR4, 0x3 ;  /* 0x0000000421213c11 */ /* 0x000fe2000f8e18ff */
[----:B------:R4:W-:Y:S03]  /*9450*/  @P1 STS.64 [R35], R22 ;  /* 0x0000001623001388 */ /* 0x0009e60000000a00 */
[----:B------:R-:W-:Y:S01]  /*9460*/  @P4 LEA R9, R32, UR4, 0x3 ;  /* 0x0000000420094c11 */ /* 0x000fe2000f8e18ff */
[----:B------:R4:W-:Y:S04]  /*9470*/  @P2 STS.64 [R7], R24 ;  /* 0x0000001807002388 */ /* 0x0009e80000000a00 */
[----:B------:R4:W-:Y:S04]  /*9480*/  @P3 STS.64 [R33], R26 ;  /* 0x0000001a21003388 */ /* 0x0009e80000000a00 */
[----:B------:R4:W-:Y:S04]  /*9490*/  @P4 STS.64 [R9], R28 ;  /* 0x0000001c09004388 */ /* 0x0009e80000000a00 */
[----:B------:R4:W-:Y:S01]  /*94a0*/  @P5 STS.64 [R11], R2 ;  /* 0x000000020b005388 */ /* 0x0009e20000000a00 */
[----:B------:R-:W-:Y:S06]  /*94b0*/  BAR.SYNC.DEFER_BLOCKING 0x0 ;  /* 0x0000000000007b1d */ /* 0x000fec0000010000 */
[----:B01----:R-:W-:Y:S05]  /*94c0*/  @P0 BRA `(.L_x_330) ;  /* 0x0000000400540947 */ /* 0x003fea0003800000 */
[----:B------:R-:W0:Y:S01]  /*94d0*/  LDCU UR5, c[0x0][0x3ac] ;  /* 0x00007580ff0577ac */ /* 0x000e220008000800 */
[----:B----4-:R-:W-:Y:S01]  /*94e0*/  IMAD.IADD R2, R31, 0x1, R0 ;  /* 0x000000011f027824 */ /* 0x010fe200078e0200 */
[----:B------:R-:W-:Y:S04]  /*94f0*/  BSSY.RECONVERGENT B1, `(.L_x_382) ;  /* 0x000001f000017945 */ /* 0x000fe80003800200 */
[----:B0-----:R-:W-:Y:S02]  /*9500*/  IADD3 R2, PT, PT, -R2, UR5, R19 ;  /* 0x0000000502027c10 */ /* 0x001fe4000fffe113 */
[----:B------:R-:W0:Y:S03]  /*9510*/  LDC.U8 R19, c[0x0][0x3b8] ;  /* 0x0000ee00ff137b82 */ /* 0x000e260000000000 */
[----:B------:R-:W-:-:S04]  /*9520*/  VIADD R3, R2, 0xffffef7f ;  /* 0xffffef7f02037836 */ /* 0x000fc80000000000 */
[C---:B------:R-:W-:Y:S01]  /*9530*/  IMAD.HI.U32 R2, R3.reuse, -0x55555555, RZ ;  /* 0xaaaaaaab03027827 */ /* 0x040fe200078e00ff */
[----:B------:R-:W-:-:S04]  /*9540*/  ISETP.GE.U32.AND P1, PT, R3, 0x480, PT ;  /* 0x000004800300780c */ /* 0x000fc80003f26070 */
[----:B------:R-:W-:-:S04]  /*9550*/  SHF.R.U32.HI R2, RZ, 0x8, R2 ;  /* 0x00000008ff027819 */ /* 0x000fc80000011602 */
[----:B------:R-:W-:-:S04]  /*9560*/  LOP3.LUT R4, R2, 0x3, RZ, 0xc0, !PT ;  /* 0x0000000302047812 */ /* 0x000fc800078ec0ff */
[----:B------:R-:W-:-:S13]  /*9570*/  ISETP.NE.AND P0, PT, R4, 0x3, PT ;  /* 0x000000030400780c */ /* 0x000fda0003f05270 */
[----:B------:R-:W-:Y:S05]  /*9580*/  @!P0 BRA `(.L_x_383) ;  /* 0x0000000000548947 */ /* 0x000fea0003800000 */
[----:B------:R-:W-:Y:S01]  /*9590*/  VIADD R3, R2, 0x1 ;  /* 0x0000000102037836 */ /* 0x000fe20000000000 */
[C---:B------:R-:W-:Y:S01]  /*95a0*/  LEA R8, R0.reuse, UR4, 0x3 ;  /* 0x0000000400087c11 */ /* 0x040fe2000f8e18ff */
[----:B------:R-:W-:Y:S01]  /*95b0*/  IMAD.IADD R9, R0, 0x1, R17 ;  /* 0x0000000100097824 */ /* 0x000fe200078e0211 */
[----:B0-----:R-:W-:Y:S02]  /*95c0*/  ISETP.NE.AND P2, PT, R19, RZ, PT ;  /* 0x000000ff1300720c */ /* 0x001fe40003f45270 */
[----:B------:R-:W-:-:S05]  /*95d0*/  LOP3.LUT R3, R3, 0x3, RZ, 0xc0, !PT ;  /* 0x0000000303037812 */ /* 0x000fca00078ec0ff */
[----:B------:R-:W-:Y:S02]  /*95e0*/  IMAD R0, R3, 0x180, R0 ;  /* 0x0000018003007824 */ /* 0x000fe400078e0200 */
[----:B------:R-:W-:-:S07]  /*95f0*/  IMAD.MOV R10, RZ, RZ, -R3 ;  /* 0x000000ffff0a7224 */ /* 0x000fce00078e0a03 */
.L_x_384:
[----:B------:R-:W0:Y:S01]  /*9600*/  @!P2 LDC.64 R6, c[0x0][0x3d0] ;  /* 0x0000f400ff06ab82 */ /* 0x000e220000000a00 */
[----:B-1----:R-:W-:Y:S01]  /*9610*/  CS2R R2, SRZ ;  /* 0x0000000000027805 */ /* 0x002fe2000001ff00 */
        /* <DEDUP_REMOVED lines=12> */
.L_x_383:
[----:B------:R-:W-:Y:S05]  /*96e0*/  BSYNC.RECONVERGENT B1 ;  /* 0x0000000000017941 */ /* 0x000fea0003800200 */
.L_x_382:
[----:B------:R-:W-:Y:S05]  /*96f0*/  @!P1 BRA `(.L_x_330) ;  /* 0x0000000000c89947 */ /* 0x000fea0003800000 */
[----:B------:R-:W2:Y:S01]  /*9700*/  S2UR UR6, SR_CgaCtaId ;  /* 0x00000000000679c3 */ /* 0x000ea20000008800 */
[----:B------:R-:W-:Y:S01]  /*9710*/  UMOV UR5, 0x400 ;  /* 0x0000040000057882 */ /* 0x000fe20000000000 */
[----:B0-----:R-:W-:Y:S01]  /*9720*/  ISETP.NE.AND P0, PT, R19, RZ, PT ;  /* 0x000000ff1300720c */ /* 0x001fe20003f05270 */
[----:B------:R-:W-:Y:S01]  /*9730*/  IMAD.IADD R15, R0, 0x1, R17 ;  /* 0x00000001000f7824 */ /* 0x000fe200078e0211 */
[----:B--2---:R-:W-:-:S06]  /*9740*/  ULEA UR5, UR6, UR5, 0x18 ;  /* 0x0000000506057291 */ /* 0x004fcc000f8ec0ff */
[----:B------:R-:W-:-:S05]  /*9750*/  LEA R18, R0, UR5, 0x3 ;  /* 0x0000000500127c11 */ /* 0x000fca000f8e18ff */
[----:B------:R-:W-:-:S07]  /*9760*/  VIADD R18, R18, 0x1800 ;  /* 0x0000180012127836 */ /* 0x000fce0000000000 */
.L_x_385:
[----:B-1----:R-:W0:Y:S01]  /*9770*/  @!P0 LDC.64 R6, c[0x0][0x3d0] ;  /* 0x0000f400ff068b82 */ /* 0x002e220000000a00 */
[----:B-1----:R-:W-:Y:S01]  /*9780*/  CS2R R2, SRZ ;  /* 0x0000000000027805 */ /* 0x002fe2000001ff00 */
[----:B------:R-:W1:Y:S01]  /*9790*/  LDS.64 R8, [R18+-0x1800] ;  /* 0xffe8000012087984 */ /* 0x000e620000000a00 */
[----:B------:R-:W-:-:S03]  /*97a0*/  SHF.R.S32.HI R21, RZ, 0x1f, R15 ;  /* 0x0000001fff157819 */ /* 0x000fc6000001140f */
[----:B------:R-:W2:Y:S04]  /*97b0*/  LDS.64 R10, [R18+-0xc00] ;  /* 0xfff40000120a7984 */ /* 0x000ea80000000a00 */
[----:B0-----:R-:W3:Y:S01]  /*97c0*/  @!P0 LDG.E.64 R2, desc[UR8][R6.64] ;  /* 0x0000000806028981 */ /* 0x001ee2000c1e1b00 */
[----:B------:R-:W-:-:S13]  /*97d0*/  ISETP.NE.AND P0, PT, R19, RZ, PT ;  /* 0x000000ff1300720c */ /* 0x000fda0003f05270 */
[----:B------:R-:W0:Y:S01]  /*97e0*/  @!P0 LDC.64 R12, c[0x0][0x3d0] ;  /* 0x0000f400ff0c8b82 */ /* 0x000e220000000a00 */
[----:B---3--:R-:W-:-:S05]  /*97f0*/  IADD3 R2, P1, PT, R15, R2, RZ ;  /* 0x000000020f027210 */ /* 0x008fca0007f3e0ff */
[----:B------:R-:W-:Y:S01]  /*9800*/  IMAD.X R3, R21, 0x1, R3, P1 ;  /* 0x0000000115037824 */ /* 0x000fe200008e0603 */
[----:B------:R-:W-:-:S04]  /*9810*/  LEA R4, P1, R2, UR12, 0x3 ;  /* 0x0000000c02047c11 */ /* 0x000fc8000f8218ff */
[----:B------:R-:W-:Y:S02]  /*9820*/  LEA.HI.X R5, R2, UR13, R3, 0x3, P1 ;  /* 0x0000000d02057c11 */ /* 0x000fe400088f1c03 */
[----:B------:R-:W-:-:S03]  /*9830*/  CS2R R2, SRZ ;  /* 0x0000000000027805 */ /* 0x000fc6000001ff00 */
[----:B-1----:R1:W-:Y:S04]  /*9840*/  STG.E.64 desc[UR8][R4.64], R8 ;  /* 0x0000000804007986 */ /* 0x0023e8000c101b08 */
[----:B0-----:R-:W3:Y:S01]  /*9850*/  @!P0 LDG.E.64 R2, desc[UR8][R12.64] ;  /* 0x000000080c028981 */ /* 0x001ee2000c1e1b00 */
[----:B------:R-:W0:Y:S03]  /*9860*/  @!P0 LDC.64 R16, c[0x0][0x3d0] ;  /* 0x0000f400ff108b82 */ /* 0x000e260000000a00 */
[----:B------:R-:W4:Y:S01]  /*9870*/  LDS.64 R8, [R18] ;  /* 0x0000000012087984 */ /* 0x000f220000000a00 */
[----:B---3--:R-:W-:-:S05]  /*9880*/  IADD3 R2, P1, PT, R15, R2, RZ ;  /* 0x000000020f027210 */ /* 0x008fca0007f3e0ff */
[----:B------:R-:W-:Y:S01]  /*9890*/  IMAD.X R3, R21, 0x1, R3, P1 ;  /* 0x0000000115037824 */ /* 0x000fe200008e0603 */
[----:B------:R-:W-:-:S04]  /*98a0*/  LEA R6, P1, R2, UR12, 0x3 ;  /* 0x0000000c02067c11 */ /* 0x000fc8000f8218ff */
[----:B------:R-:W-:Y:S02]  /*98b0*/  LEA.HI.X R7, R2, UR13, R3, 0x3, P1 ;  /* 0x0000000d02077c11 */ /* 0x000fe400088f1c03 */
[----:B------:R-:W-:-:S03]  /*98c0*/  CS2R R2, SRZ ;  /* 0x0000000000027805 */ /* 0x000fc6000001ff00 */
[----:B--2---:R-:W-:Y:S04]  /*98d0*/  STG.E.64 desc[UR8][R6.64+0xc00], R10 ;  /* 0x000c000a06007986 */ /* 0x004fe8000c101b08 */
[----:B0-----:R-:W2:Y:S01]  /*98e0*/  @!P0 LDG.E.64 R2, desc[UR8][R16.64] ;  /* 0x0000000810028981 */ /* 0x001ea2000c1e1b00 */
[----:B------:R-:W0:Y:S03]  /*98f0*/  @!P0 LDC.64 R12, c[0x0][0x3d0] ;  /* 0x0000f400ff0c8b82 */ /* 0x000e260000000a00 */
[----:B------:R3:W5:Y:S01]  /*9900*/  LDS.64 R6, [R18+0xc00] ;  /* 0x000c000012067984 */ /* 0x0007620000000a00 */
[----:B--2---:R-:W-:-:S05]  /*9910*/  IADD3 R2, P1, PT, R15, R2, RZ ;  /* 0x000000020f027210 */ /* 0x004fca0007f3e0ff */
[----:B------:R-:W-:Y:S01]  /*9920*/  IMAD.X R3, R21, 0x1, R3, P1 ;  /* 0x0000000115037824 */ /* 0x000fe200008e0603 */
[----:B-1----:R-:W-:-:S04]  /*9930*/  LEA R4, P1, R2, UR12, 0x3 ;  /* 0x0000000c02047c11 */ /* 0x002fc8000f8218ff */
[----:B------:R-:W-:Y:S02]  /*9940*/  LEA.HI.X R5, R2, UR13, R3, 0x3, P1 ;  /* 0x0000000d02057c11 */ /* 0x000fe400088f1c03 */
[----:B------:R-:W-:-:S03]  /*9950*/  CS2R R2, SRZ ;  /* 0x0000000000027805 */ /* 0x000fc6000001ff00 */
[----:B----4-:R1:W-:Y:S04]  /*9960*/  STG.E.64 desc[UR8][R4.64+0x1800], R8 ;  /* 0x0018000804007986 */ /* 0x0103e8000c101b08 */
[----:B0-----:R-:W2:Y:S01]  /*9970*/  @!P0 LDG.E.64 R2, desc[UR8][R12.64] ;  /* 0x000000080c028981 */ /* 0x001ea2000c1e1b00 */
[----:B------:R-:W-:Y:S02]  /*9980*/  VIADD R0, R0, 0x600 ;  /* 0x0000060000007836 */ /* 0x000fe40000000000 */
[----:B---3--:R-:W-:Y:S01]  /*9990*/  VIADD R18, R18, 0x3000 ;  /* 0x0000300012127836 */ /* 0x008fe20000000000 */
[C---:B--2---:R-:W-:Y:S01]  /*99a0*/  IADD3 R10, P1, PT, R15.reuse, R2, RZ ;  /* 0x000000020f0a7210 */ /* 0x044fe20007f3e0ff */
[----:B------:R-:W-:-:S04]  /*99b0*/  VIADD R15, R15, 0x600 ;  /* 0x000006000f0f7836 */ /* 0x000fc80000000000 */
[----:B------:R-:W-:Y:S01]  /*99c0*/  IMAD.X R3, R21, 0x1, R3, P1 ;  /* 0x0000000115037824 */ /* 0x000fe200008e0603 */
[----:B------:R-:W-:-:S04]  /*99d0*/  LEA R2, P1, R10, UR12, 0x3 ;  /* 0x0000000c0a027c11 */ /* 0x000fc8000f8218ff */
[----:B------:R-:W-:Y:S02]  /*99e0*/  LEA.HI.X R3, R10, UR13, R3, 0x3, P1 ;  /* 0x0000000d0a037c11 */ /* 0x000fe400088f1c03 */
[----:B------:R-:W-:-:S03]  /*99f0*/  ISETP.GE.AND P1, PT, R0, R39, PT ;  /* 0x000000270000720c */ /* 0x000fc60003f26270 */
[----:B-----5:R1:W-:Y:S10]  /*9a00*/  STG.E.64 desc[UR8][R2.64+0x2400], R6 ;  /* 0x0024000602007986 */ /* 0x0203f4000c101b08 */
[----:B------:R-:W-:Y:S05]  /*9a10*/  @!P1 BRA `(.L_x_385) ;  /* 0xfffffffc00549947 */ /* 0x000fea000383ffff */
.L_x_330:
[----:B------:R-:W-:Y:S05]  /*9a20*/  BSYNC.RECONVERGENT B0 ;  /* 0x0000000000007941 */ /* 0x000fea0003800200 */
.L_x_287:
[----:B------:R-:W5:Y:S02]  /*9a30*/  S2R R0, SR_TID.X ;  /* 0x0000000000007919 */ /* 0x000f640000002100 */
[----:B-----5:R-:W-:-:S13]  /*9a40*/  ISETP.NE.AND P0, PT, R0, RZ, PT ;  /* 0x000000ff0000720c */ /* 0x020fda0003f05270 */
[----:B------:R-:W-:Y:S05]  /*9a50*/  @P0 EXIT ;  /* 0x000000000000094d */ /* 0x000fea0003800000 */
[----:B------:R-:W5:Y:S02]  /*9a60*/  LDCU.U8 UR4, c[0x0][0x3b9] ;  /* 0x00007720ff0477ac */ /* 0x000f640008000000 */
[----:B-----5:R-:W-:-:S09]  /*9a70*/  UISETP.NE.AND UP0, UPT, UR4, URZ, UPT ;  /* 0x000000ff0400728c */ /* 0x020fd2000bf05270 */
[----:B------:R-:W-:Y:S05]  /*9a80*/  BRA.U !UP0, `(.L_x_386) ;  /* 0x00000001082c7547 */ /* 0x000fea000b800000 */
[----:B------:R-:W5:Y:S01]  /*9a90*/  LDCU.U8 UR4, c[0x0][0x3b8] ;  /* 0x00007700ff0477ac */ /* 0x000f620008000000 */
[----:B01234-:R-:W0:Y:S01]  /*9aa0*/  LDC.64 R4, c[0x0][0x398] ;  /* 0x0000e600ff047b82 */ /* 0x01fe220000000a00 */
[----:B------:R-:W-:Y:S01]  /*9ab0*/  CS2R R2, SRZ ;  /* 0x0000000000027805 */ /* 0x000fe2000001ff00 */
[----:B-----5:R-:W-:-:S09]  /*9ac0*/  UISETP.NE.AND UP0, UPT, UR4, URZ, UPT ;  /* 0x000000ff0400728c */ /* 0x020fd2000bf05270 */
[----:B------:R-:W-:Y:S05]  /*9ad0*/  BRA.U UP0, `(.L_x_387) ;  /* 0x0000000100087547 */ /* 0x000fea000b800000 */
[----:B------:R-:W1:Y:S02]  /*9ae0*/  LDC.64 R2, c[0x0][0x3d0] ;  /* 0x0000f400ff027b82 */ /* 0x000e640000000a00 */
[----:B-1----:R-:W5:Y:S02]  /*9af0*/  LDG.E.64 R2, desc[UR8][R2.64] ;  /* 0x0000000802027981 */ /* 0x002f64000c1e1b00 */
.L_x_387:
[----:B-----5:R-:W-:-:S04]  /*9b00*/  IADD3 R2, P0, PT, R14, R2, RZ ;  /* 0x000000020e027210 */ /* 0x020fc80007f1e0ff */
[----:B------:R-:W-:-:S05]  /*9b10*/  LEA.HI.X.SX32 R3, R14, R3, 0x1, P0 ;  /* 0x000000030e037211 */ /* 0x000fca00000f0eff */
[----:B0-----:R-:W-:Y:S01]  /*9b20*/  STG.E.64 desc[UR8][R4.64], R2 ;  /* 0x0000000204007986 */ /* 0x001fe2000c101b08 */
[----:B------:R-:W-:Y:S05]  /*9b30*/  EXIT ;  /* 0x000000000000794d */ /* 0x000fea0003800000 */
.L_x_386:
[----:B------:R-:W5:Y:S01]  /*9b40*/  LDCU.U8 UR4, c[0x0][0x3b8] ;  /* 0x00007700ff0477ac */ /* 0x000f620008000000 */
[----:B01234-:R-:W0:Y:S01]  /*9b50*/  LDC.64 R4, c[0x0][0x3d8] ;  /* 0x0000f600ff047b82 */ /* 0x01fe220000000a00 */
[----:B------:R-:W-:Y:S01]  /*9b60*/  CS2R R2, SRZ ;  /* 0x0000000000027805 */ /* 0x000fe2000001ff00 */
[----:B-----5:R-:W-:-:S09]  /*9b70*/  UISETP.NE.AND UP0, UPT, UR4, URZ, UPT ;  /* 0x000000ff0400728c */ /* 0x020fd2000bf05270 */
[----:B------:R-:W-:Y:S05]  /*9b80*/  BRA.U UP0, `(.L_x_388) ;  /* 0x0000000100087547 */ /* 0x000fea000b800000 */
[----:B------:R-:W1:Y:S02]  /*9b90*/  LDC.64 R2, c[0x0][0x3d0] ;  /* 0x0000f400ff027b82 */ /* 0x000e640000000a00 */
[----:B-1----:R-:W5:Y:S02]  /*9ba0*/  LDG.E.64 R2, desc[UR8][R2.64] ;  /* 0x0000000802027981 */ /* 0x002f64000c1e1b00 */
.L_x_388:
[----:B-----5:R-:W-:-:S04]  /*9bb0*/  IADD3 R2, P0, PT, R14, R2, RZ ;  /* 0x000000020e027210 */ /* 0x020fc80007f1e0ff */
[----:B------:R-:W-:-:S05]  /*9bc0*/  LEA.HI.X.SX32 R3, R14, R3, 0x1, P0 ;  /* 0x000000030e037211 */ /* 0x000fca00000f0eff */
[----:B0-----:R-:W-:Y:S01]  /*9bd0*/  STG.E.64 desc[UR8][R4.64], R2 ;  /* 0x0000000204007986 */ /* 0x001fe2000c101b08 */
[----:B------:R-:W-:Y:S05]  /*9be0*/  EXIT ;  /* 0x000000000000794d */ /* 0x000fea0003800000 */
.L_x_235:
[----:B------:R-:W-:Y:S01]  /*9bf0*/  BSSY B0, `(.L_x_389) ;  /* 0x0000006000007945 */ /* 0x000fe20003800000 */
[----:B------:R-:W-:Y:S01]  /*9c00*/  PLOP3.LUT P6, PT, P6, PT, PT, 0x8, 0x80 ;  /* 0x000000000080781c */ /* 0x000fe200037ce170 */
[----:B------:R-:W-:-:S12]  /*9c10*/  IMAD.MOV.U32 R19, RZ, RZ, -0x1 ;  /* 0xffffffffff137424 */ /* 0x000fd800078e00ff */
[----:B------:R-:W-:Y:S05]  /*9c20*/  WARPSYNC.COLLECTIVE R19, `(.L_x_390) ;  /* 0x0000000013087348 */ /* 0x000fea0003c00000 */
[----:B------:R-:W-:Y:S01]  /*9c30*/  VOTE.ANY P6, P6 ;  /* 0x0000000000ff7806 */ /* 0x000fe200030c0100 */
[----:B------:R-:W-:-:S12]  /*9c40*/  ENDCOLLECTIVE ;  /* 0x000000000000791b */ /* 0x000fd80003800000 */
.L_x_390:
[----:B------:R-:W-:Y:S05]  /*9c50*/  BSYNC B0 ;  /* 0x0000000000007941 */ /* 0x000fea0003800000 */
.L_x_389:
[----:B------:R-:W-:Y:S05]  /*9c60*/  BRA `(.L_x_391) ;  /* 0xffffff9000207947 */ /* 0x000fea000383ffff */
.L_x_239:
[----:B------:R-:W-:Y:S01]  /*9c70*/  BSSY B0, `(.L_x_392) ;  /* 0x0000006000007945 */ /* 0x000fe20003800000 */
[----:B------:R-:W-:Y:S01]  /*9c80*/  PLOP3.LUT P6, PT, P6, PT, PT, 0x8, 0x80 ;  /* 0x000000000080781c */ /* 0x000fe200037ce170 */
[----:B------:R-:W-:-:S12]  /*9c90*/  IMAD.MOV.U32 R19, RZ, RZ, -0x1 ;  /* 0xffffffffff137424 */ /* 0x000fd800078e00ff */
[----:B------:R-:W-:Y:S05]  /*9ca0*/  WARPSYNC.COLLECTIVE R19, `(.L_x_393) ;  /* 0x0000000013087348 */ /* 0x000fea0003c00000 */
[----:B------:R-:W-:Y:S01]  /*9cb0*/  VOTE.ANY P6, P6 ;  /* 0x0000000000ff7806 */ /* 0x000fe200030c0100 */
[----:B------:R-:W-:-:S12]  /*9cc0*/  ENDCOLLECTIVE ;  /* 0x000000000000791b */ /* 0x000fd80003800000 */
.L_x_393:
[----:B------:R-:W-:Y:S05]  /*9cd0*/  BSYNC B0 ;  /* 0x0000000000007941 */ /* 0x000fea0003800000 */
.L_x_392:
[----:B------:R-:W-:Y:S05]  /*9ce0*/  BRA `(.L_x_394) ;  /* 0xffffff9000307947 */ /* 0x000fea000383ffff */
.L_x_241:
[----:B------:R-:W0:Y:S01]  /*9cf0*/  S2R R13, SR_GEMASK ;  /* 0x00000000000d7919 */ /* 0x000e220000003c00 */
[----:B------:R-:W-:Y:S01]  /*9d00*/  BSSY B0, `(.L_x_395) ;  /* 0x0000007000007945 */ /* 0x000fe20003800000 */
[----:B------:R-:W-:Y:S01]  /*9d10*/  ISETP.NE.AND P1, PT, R14, 0x65, PT ;  /* 0x000000650e00780c */ /* 0x000fe20003f25270 */
[----:B------:R-:W-:Y:S01]  /*9d20*/  IMAD.MOV.U32 R19, RZ, RZ, -0x1 ;  /* 0xffffffffff137424 */ /* 0x000fe200078e00ff */
[----:B------:R-:W-:-:S13]  /*9d30*/  PLOP3.LUT P5, PT, P5, PT, PT, 0x8, 0x80 ;  /* 0x000000000080781c */ /* 0x000fda0002fae170 */
[----:B0-----:R-:W-:Y:S05]  /*9d40*/  WARPSYNC.COLLECTIVE R19, `(.L_x_396) ;  /* 0x0000000013087348 */ /* 0x001fea0003c00000 */
[----:B------:R-:W-:Y:S01]  /*9d50*/  VOTE.ANY R19, PT, P5 ;  /* 0x0000000000137806 */ /* 0x000fe200028e0100 */
[----:B0-----:R-:W-:Y:S06]  /*9d60*/  ENDCOLLECTIVE ;  /* 0x000000000000791b */ /* 0x001fec0003800000 */
.L_x_396:
[----:B------:R-:W-:Y:S05]  /*9d70*/  BSYNC B0 ;  /* 0x0000000000007941 */ /* 0x000fea0003800000 */
.L_x_395:
[----:B------:R-:W-:Y:S01]  /*9d80*/  LOP3.LUT R19, R19, 0x80000000, R13, 0xec, !PT ;  /* 0x8000000013137812 */ /* 0x000fe200078eec0d */
[----:B------:R-:W-:Y:S02]  /*9d90*/  IMAD.MOV.U32 R17, RZ, RZ, R15 ;  /* 0x000000ffff117224 */ /* 0x000fe400078e000f */
[----:B------:R-:W-:Y:S02]  /*9da0*/  IMAD.MOV.U32 R50, RZ, RZ, 0x1 ;  /* 0x00000001ff327424 */ /* 0x000fe400078e00ff */
[----:B------:R-:W-:Y:S02]  /*9db0*/  VIADD R14, R19, 0xffffffff ;  /* 0xffffffff130e7836 */ /* 0x000fe40000000000 */
[C---:B------:R-:W-:Y:S02]  /*9dc0*/  VIADD R16, R53.reuse, 0x2 ;  /* 0x0000000235107836 */ /* 0x040fe40000000000 */
[----:B------:R-:W-:Y:S01]  /*9dd0*/  VIADD R18, R53, 0x4 ;  /* 0x0000000435127836 */ /* 0x000fe20000000000 */
[----:B------:R-:W-:Y:S01]  /*9de0*/  LOP3.LUT R21, R19, R14, RZ, 0xc, !PT ;  /* 0x0000000e13157212 */ /* 0x000fe200078e0cff */
[----:B------:R-:W-:-:S02]  /*9df0*/  IMAD.MOV.U32 R19, RZ, RZ, -0x1 ;  /* 0xffffffffff137424 */ /* 0x000fc400078e00ff */
[----:B------:R-:W-:-:S03]  /*9e00*/  VIADD R13, R53, 0x8 ;  /* 0x00000008350d7836 */ /* 0x000fc60000000000 */
[----:B------:R-:W0:Y:S02]  /*9e10*/  POPC R21, R21 ;  /* 0x0000001500157309 */ /* 0x000e240000000000 */
[----:B0-----:R-:W-:Y:S01]  /*9e20*/  IMAD.MOV.U32 R14, RZ, RZ, R21 ;  /* 0x000000ffff0e7224 */ /* 0x001fe200078e0015 */
[----:B------:R-:W-:-:S13]  /*9e30*/  ISETP.GE.AND P2, PT, R53, R21, PT ;  /* 0x000000153500720c */ /* 0x000fda0003f46270 */
[----:B------:R-:W-:Y:S05]  /*9e40*/  WARPSYNC.COLLECTIVE R19, `(.L_x_397) ;  /* 0x0000000013087348 */ /* 0x000fea0003c00000 */
[----:B------:R0:W1:Y:S02]  /*9e50*/  SHFL.DOWN P5, R51, R17, R50, R14 ;  /* 0x0800003211337389 */ /* 0x00006400000a000e */
[----:B01----:R-:W-:Y:S05]  /*9e60*/  ENDCOLLECTIVE ;  /* 0x000000000000791b */ /* 0x003fea0003800000 */
.L_x_397:
[----:B------:R-:W-:Y:S01]  /*9e70*/  IMAD.MOV.U32 R50, RZ, RZ, 0x2 ;  /* 0x00000002ff327424 */ /* 0x000fe200078e00ff */
[----:B------:R-:W-:Y:S02]  /*9e80*/  SEL R20, R51, RZ, !P2 ;  /* 0x000000ff33147207 */ /* 0x000fe40005000000 */
[----:B------:R-:W-:-:S03]  /*9e90*/  ISETP.GT.AND P2, PT, R16, R21, PT ;  /* 0x000000151000720c */ /* 0x000fc60003f44270 */
[----:B------:R-:W-:-:S04]  /*9ea0*/  IMAD.IADD R20, R20, 0x1, R15 ;  /* 0x0000000114147824 */ /* 0x000fc800078e020f */
[----:B------:R-:W-:-:S07]  /*9eb0*/  IMAD.MOV.U32 R17, RZ, RZ, R20 ;  /* 0x000000ffff117224 */ /* 0x000fce00078e0014 */
[----:B------:R-:W-:Y:S05]  /*9ec0*/  WARPSYNC.COLLECTIVE R19, `(.L_x_398) ;  /* 0x0000000013087348 */ /* 0x000fea0003c00000 */
[----:B------:R0:W1:Y:S02]  /*9ed0*/  SHFL.DOWN P5, R51, R17, R50, R14 ;  /* 0x0800003211337389 */ /* 0x00006400000a000e */
[----:B01----:R-:W-:Y:S05]  /*9ee0*/  ENDCOLLECTIVE ;  /* 0x000000000000791b */ /* 0x003fea0003800000 */
.L_x_398:
[----:B------:R-:W-:Y:S01]  /*9ef0*/  IMAD.MOV.U32 R50, RZ, RZ, 0x4 ;  /* 0x00000004ff327424 */ /* 0x000fe200078e00ff */
[----:B------:R-:W-:Y:S02]  /*9f00*/  SEL R51, R51, RZ, !P2 ;  /* 0x000000ff33337207 */ /* 0x000fe40005000000 */
[----:B------:R-:W-:-:S03]  /*9f10*/  ISETP.GT.AND P2, PT, R18, R21, PT ;  /* 0x000000151200720c */ /* 0x000fc60003f44270 */
[----:B------:R-:W-:Y:S02]  /*9f20*/  IMAD.IADD R22, R20, 0x1, R51 ;  /* 0x0000000114167824 */ /* 0x000fe400078e0233 */
[----:B------:R-:W-:Y:S02]  /*9f30*/  VIADD R20, R53, 0x10 ;  /* 0x0000001035147836 */ /* 0x000fe40000000000 */
[----:B------:R-:W-:-:S07]  /*9f40*/  IMAD.MOV.U32 R17, RZ, RZ, R22 ;  /* 0x000000ffff117224 */ /* 0x000fce00078e0016 */
[----:B------:R-:W-:Y:S05]  /*9f50*/  WARPSYNC.COLLECTIVE R19, `(.L_x_399) ;  /* 0x0000000013087348 */ /* 0x000fea0003c00000 */
[----:B------:R0:W1:Y:S02]  /*9f60*/  SHFL.DOWN P5, R51, R17, R50, R14 ;  /* 0x0800003211337389 */ /* 0x00006400000a000e */
[----:B01----:R-:W-:Y:S05]  /*9f70*/  ENDCOLLECTIVE ;  /* 0x000000000000791b */ /* 0x003fea0003800000 */
.L_x_399:
        /* <DEDUP_REMOVED lines=8> */
.L_x_400:
        /* <DEDUP_REMOVED lines=8> */
.L_x_401:
[----:B------:R-:W-:Y:S02]  /*a080*/  SEL R16, R51, RZ, !P2 ;  /* 0x000000ff33107207 */ /* 0x000fe40005000000 */
[----:B------:R-:W-:-:S03]  /*a090*/  PLOP3.LUT P5, PT, P1, PT, PT, 0x80, 0x8 ;  /* 0x000000000008781c */ /* 0x000fc60000faf070 */
[----:B------:R-:W-:Y:S02]  /*a0a0*/  IMAD.IADD R21, R15, 0x1, R16 ;  /* 0x000000010f157824 */ /* 0x000fe400078e0210 */
[----:B------:R-:W0:Y:S08]  /*a0b0*/  LDC.64 R14, c[0x0][0x3a0] ;  /* 0x0000e800ff0e7b82 */ /* 0x000e300000000a00 */
[----:B0-----:R-:W-:Y:S05]  /*a0c0*/  WARPSYNC.COLLECTIVE R19, `(.L_x_402) ;  /* 0x0000000013087348 */ /* 0x001fea0003c00000 */
[----:B------:R-:W-:Y:S01]  /*a0d0*/  VOTE.ALL P5, P5 ;  /* 0x0000000000ff7806 */ /* 0x000fe200028a0000 */
[----:B0-----:R-:W-:-:S12]  /*a0e0*/  ENDCOLLECTIVE ;  /* 0x000000000000791b */ /* 0x001fd80003800000 */
.L_x_402:
[----:B------:R-:W-:-:S05]  /*a0f0*/  IADD3 R22, P2, PT, R14, 0x100, RZ ;  /* 0x000001000e167810 */ /* 0x000fca0007f5e0ff */
[----:B------:R-:W-:Y:S01]  /*a100*/  IMAD.X R47, RZ, RZ, R15, P2 ;  /* 0x000000ffff2f7224 */ /* 0x000fe200010e060f */
[----:B------:R-:W-:Y:S07]  /*a110*/  BRA `(.L_x_403) ;  /* 0xffffff8c00c07947 */ /* 0x000fee000383ffff */
.L_x_243:
[----:B------:R-:W-:Y:S01]  /*a120*/  BSSY B0, `(.L_x_404) ;  /* 0x0000006000007945 */ /* 0x000fe20003800000 */
[----:B------:R-:W-:Y:S01]  /*a130*/  PLOP3.LUT P6, PT, P6, PT, PT, 0x8, 0x80 ;  /* 0x000000000080781c */ /* 0x000fe200037ce170 */
[----:B------:R-:W-:-:S12]  /*a140*/  IMAD.MOV.U32 R19, RZ, RZ, -0x1 ;  /* 0xffffffffff137424 */ /* 0x000fd800078e00ff */
[----:B------:R-:W-:Y:S05]  /*a150*/  WARPSYNC.COLLECTIVE R19, `(.L_x_405) ;  /* 0x0000000013087348 */ /* 0x000fea0003c00000 */
[----:B------:R-:W-:Y:S01]  /*a160*/  VOTE.ANY P6, P6 ;  /* 0x0000000000ff7806 */ /* 0x000fe200030c0100 */
[----:B------:R-:W-:-:S12]  /*a170*/  ENDCOLLECTIVE ;  /* 0x000000000000791b */ /* 0x000fd80003800000 */
.L_x_405:
[----:B------:R-:W-:Y:S05]  /*a180*/  BSYNC B0 ;  /* 0x0000000000007941 */ /* 0x000fea0003800000 */
.L_x_404:
[----:B------:R-:W-:Y:S05]  /*a190*/  BRA `(.L_x_406) ;  /* 0xffffff8c00c87947 */ /* 0x000fea000383ffff */
.L_x_247:
[----:B------:R-:W-:Y:S01]  /*a1a0*/  BSSY B0, `(.L_x_407) ;  /* 0x0000006000007945 */ /* 0x000fe20003800000 */
[----:B------:R-:W-:Y:S01]  /*a1b0*/  PLOP3.LUT P6, PT, P6, PT, PT, 0x8, 0x80 ;  /* 0x000000000080781c */ /* 0x000fe200037ce170 */
[----:B------:R-:W-:-:S12]  /*a1c0*/  IMAD.MOV.U32 R19, RZ, RZ, -0x1 ;  /* 0xffffffffff137424 */ /* 0x000fd800078e00ff */
[----:B------:R-:W-:Y:S05]  /*a1d0*/  WARPSYNC.COLLECTIVE R19, `(.L_x_408) ;  /* 0x0000000013087348 */ /* 0x000fea0003c00000 */
[----:B------:R-:W-:Y:S01]  /*a1e0*/  VOTE.ANY P6, P6 ;  /* 0x0000000000ff7806 */ /* 0x000fe200030c0100 */
[----:B------:R-:W-:-:S12]  /*a1f0*/  ENDCOLLECTIVE ;  /* 0x000000000000791b */ /* 0x000fd80003800000 */
.L_x_408:
[----:B------:R-:W-:Y:S05]  /*a200*/  BSYNC B0 ;  /* 0x0000000000007941 */ /* 0x000fea0003800000 */
.L_x_407:
[----:B------:R-:W-:Y:S05]  /*a210*/  BRA `(.L_x_409) ;  /* 0xffffff8c00d87947 */ /* 0x000fea000383ffff */
.L_x_249:
[----:B------:R-:W-:Y:S01]  /*a220*/  BSSY B0, `(.L_x_410) ;  /* 0x0000006000007945 */ /* 0x000fe20003800000 */
[----:B------:R-:W-:Y:S01]  /*a230*/  PLOP3.LUT P5, PT, P5, PT, PT, 0x8, 0x80 ;  /* 0x000000000080781c */ /* 0x000fe20002fae170 */
[----:B------:R-:W-:-:S12]  /*a240*/  IMAD.MOV.U32 R19, RZ, RZ, -0x1 ;  /* 0xffffffffff137424 */ /* 0x000fd800078e00ff */
[----:B------:R-:W-:Y:S05]  /*a250*/  WARPSYNC.COLLECTIVE R19, `(.L_x_411) ;  /* 0x0000000013087348 */ /* 0x000fea0003c00000 */
[----:B------:R-:W-:Y:S01]  /*a260*/  VOTE.ANY R19, PT, P5 ;  /* 0x0000000000137806 */ /* 0x000fe200028e0100 */
[----:B------:R-:W-:Y:S06]  /*a270*/  ENDCOLLECTIVE ;  /* 0x000000000000791b */ /* 0x000fec0003800000 */
.L_x_411:
[----:B------:R-:W-:Y:S05]  /*a280*/  BSYNC B0 ;  /* 0x0000000000007941 */ /* 0x000fea0003800000 */
.L_x_410:
[----:B------:R-:W0:Y:S01]  /*a290*/  S2R R14, SR_GEMASK ;  /* 0x00000000000e7919 */ /* 0x000e220000003c00 */
[----:B------:R-:W-:Y:S02]  /*a2a0*/  IMAD.MOV.U32 R50, RZ, RZ, 0x1 ;  /* 0x00000001ff327424 */ /* 0x000fe400078e00ff */
[----:B------:R-:W-:Y:S01]  /*a2b0*/  VIADD R12, R12, 0xffffffe0 ;  /* 0xffffffe00c0c7836 */ /* 0x000fe20000000000 */
[----:B0-----:R-:W-:-:S05]  /*a2c0*/  LOP3.LUT R19, R19, 0x80000000, R14, 0xec, !PT ;  /* 0x8000000013137812 */ /* 0x001fca00078eec0e */
[----:B------:R-:W-:-:S05]  /*a2d0*/  VIADD R14, R19, 0xffffffff ;  /* 0xffffffff130e7836 */ /* 0x000fca0000000000 */
[----:B------:R-:W-:Y:S01]  /*a2e0*/  LOP3.LUT R15, R19, R14, RZ, 0xc, !PT ;  /* 0x0000000e130f7212 */ /* 0x000fe200078e0cff */
[----:B------:R-:W-:-:S03]  /*a2f0*/  IMAD.MOV.U32 R19, RZ, RZ, -0x1 ;  /* 0xffffffffff137424 */ /* 0x000fc600078e00ff */
[----:B------:R0:W1:Y:S04]  /*a300*/  POPC R14, R15 ;  /* 0x0000000f000e7309 */ /* 0x0000680000000000 */
[----:B01----:R-:W-:Y:S05]  /*a310*/  WARPSYNC.COLLECTIVE R19, `(.L_x_412) ;  /* 0x0000000013087348 */ /* 0x003fea0003c00000 */
[----:B-1----:R1:W2:Y:S02]  /*a320*/  SHFL.DOWN P5, R51, R17, R50, R14 ;  /* 0x0800003211337389 */ /* 0x0022a400000a000e */
[----:B012---:R-:W-:Y:S05]  /*a330*/  ENDCOLLECTIVE ;  /* 0x000000000000791b */ /* 0x007fea0003800000 */
.L_x_412:
[----:B------:R-:W-:Y:S01]  /*a340*/  ISETP.GE.AND P1, PT, R53, R14, PT ;  /* 0x0000000e3500720c */ /* 0x000fe20003f26270 */
[----:B------:R-:W-:-:S03]  /*a350*/  IMAD.MOV.U32 R50, RZ, RZ, 0x2 ;  /* 0x00000002ff327424 */ /* 0x000fc600078e00ff */
[----:B------:R-:W-:-:S05]  /*a360*/  SEL R51, R51, RZ, !P1 ;  /* 0x000000ff33337207 */ /* 0x000fca0004800000 */
[----:B------:R-:W-:Y:S02]  /*a370*/  IMAD.IADD R17, R51, 0x1, R17 ;  /* 0x0000000133117824 */ /* 0x000fe400078e0211 */
[----:B------:R-:W-:-:S05]  /*a380*/  VIADD R51, R53, 0x2 ;  /* 0x0000000235337836 */ /* 0x000fca0000000000 */
[----:B------:R-:W-:-:S13]  /*a390*/  ISETP.GT.AND P1, PT, R51, R14, PT ;  /* 0x0000000e3300720c */ /* 0x000fda0003f24270 */
[----:B------:R-:W-:Y:S05]  /*a3a0*/  WARPSYNC.COLLECTIVE R19, `(.L_x_413) ;  /* 0x0000000013087348 */ /* 0x000fea0003c00000 */
[----:B------:R0:W1:Y:S02]  /*a3b0*/  SHFL.DOWN P5, R51, R17, R50, R14 ;  /* 0x0800003211337389 */ /* 0x00006400000a000e */
[----:B01----:R-:W-:Y:S05]  /*a3c0*/  ENDCOLLECTIVE ;  /* 0x000000000000791b */ /* 0x003fea0003800000 */
.L_x_413:
[----:B------:R-:W-:Y:S01]  /*a3d0*/  IMAD.MOV.U32 R50, RZ, RZ, 0x4 ;  /* 0x00000004ff327424 */ /* 0x000fe200078e00ff */
[----:B------:R-:W-:Y:S02]  /*a3e0*/  SEL R51, R51, RZ, !P1 ;  /* 0x000000ff33337207 */ /* 0x000fe40004800000 */
[----:B------:R-:W-:-:S03]  /*a3f0*/  ISETP.GT.AND P1, PT, R18, R14, PT ;  /* 0x0000000e1200720c */ /* 0x000fc60003f24270 */
[----:B------:R-:W-:-:S10]  /*a400*/  IMAD.IADD R17, R17, 0x1, R51 ;  /* 0x0000000111117824 */ /* 0x000fd400078e0233 */
[----:B------:R-:W-:Y:S05]  /*a410*/  WARPSYNC.COLLECTIVE R19, `(.L_x_414) ;  /* 0x0000000013087348 */ /* 0x000fea0003c00000 */
[----:B------:R0:W1:Y:S02]  /*a420*/  SHFL.DOWN P5, R51, R17, R50, R14 ;  /* 0x0800003211337389 */ /* 0x00006400000a000e */
[----:B01----:R-:W-:Y:S05]  /*a430*/  ENDCOLLECTIVE ;  /* 0x000000000000791b */ /* 0x003fea0003800000 */
.L_x_414:
[----:B------:R-:W-:Y:S01]  /*a440*/  IMAD.MOV.U32 R50, RZ, RZ, 0x8 ;  /* 0x00000008ff327424 */ /* 0x000fe200078e00ff */
[----:B------:R-:W-:Y:S02]  /*a450*/  SEL R51, R51, RZ, !P1 ;  /* 0x000000ff33337207 */ /* 0x000fe40004800000 */
[----:B------:R-:W-:-:S03]  /*a460*/  ISETP.GT.AND P1, PT, R13, R14, PT ;  /* 0x0000000e0d00720c */ /* 0x000fc60003f24270 */
[----:B------:R-:W-:-:S10]  /*a470*/  IMAD.IADD R17, R17, 0x1, R51 ;  /* 0x0000000111117824 */ /* 0x000fd400078e0233 */
[----:B------:R-:W-:Y:S05]  /*a480*/  WARPSYNC.COLLECTIVE R19, `(.L_x_415) ;  /* 0x0000000013087348 */ /* 0x000fea0003c00000 */
[----:B------:R0:W1:Y:S02]  /*a490*/  SHFL.DOWN P5, R51, R17, R50, R14 ;  /* 0x0800003211337389 */ /* 0x00006400000a000e */
[----:B01----:R-:W-:Y:S05]  /*a4a0*/  ENDCOLLECTIVE ;  /* 0x000000000000791b */ /* 0x003fea0003800000 */
.L_x_415:
[----:B------:R-:W-:Y:S01]  /*a4b0*/  IMAD.MOV.U32 R50, RZ, RZ, 0x10 ;  /* 0x00000010ff327424 */ /* 0x000fe200078e00ff */
[----:B------:R-:W-:Y:S02]  /*a4c0*/  SEL R51, R51, RZ, !P1 ;  /* 0x000000ff33337207 */ /* 0x000fe40004800000 */
[----:B------:R-:W-:-:S03]  /*a4d0*/  ISETP.GT.AND P1, PT, R20, R14, PT ;  /* 0x0000000e1400720c */ /* 0x000fc60003f24270 */
[----:B------:R-:W-:-:S10]  /*a4e0*/  IMAD.IADD R17, R17, 0x1, R51 ;  /* 0x0000000111117824 */ /* 0x000fd400078e0233 */
[----:B------:R-:W-:Y:S05]  /*a4f0*/  WARPSYNC.COLLECTIVE R19, `(.L_x_416) ;  /* 0x0000000013087348 */ /* 0x000fea0003c00000 */
[----:B------:R0:W1:Y:S02]  /*a500*/  SHFL.DOWN P5, R51, R17, R50, R14 ;  /* 0x0800003211337389 */ /* 0x00006400000a000e */
[----:B01----:R-:W-:Y:S05]  /*a510*/  ENDCOLLECTIVE ;  /* 0x000000000000791b */ /* 0x003fea0003800000 */
.L_x_416:
[----:B------:R-:W-:Y:S02]  /*a520*/  ISETP.NE.AND P5, PT, R16, 0x65, PT ;  /* 0x000000651000780c */ /* 0x000fe40003fa5270 */
[----:B------:R-:W-:-:S04]  /*a530*/  SEL R51, R51, RZ, !P1 ;  /* 0x000000ff33337207 */ /* 0x000fc80004800000 */
[----:B------:R-:W-:-:S07]  /*a540*/  IADD3 R21, PT, PT, R17, R51, R21 ;  /* 0x0000003311157210 */ /* 0x000fce0007ffe015 */
[----:B------:R-:W-:Y:S05]  /*a550*/  WARPSYNC.COLLECTIVE R19, `(.L_x_417) ;  /* 0x0000000013087348 */ /* 0x000fea0003c00000 */
[----:B------:R-:W-:Y:S01]  /*a560*/  VOTE.ALL P5, P5 ;  /* 0x0000000000ff7806 */ /* 0x000fe200028a0000 */
[----:B------:R-:W-:-:S12]  /*a570*/  ENDCOLLECTIVE ;  /* 0x000000000000791b */ /* 0x000fd80003800000 */
.L_x_417:
[----:B------:R-:W-:Y:S05]  /*a580*/  BRA `(.L_x_418) ;  /* 0xffffff8c00847947 */ /* 0x000fea000383ffff */
.L_x_334:
[----:B------:R-:W-:Y:S01]  /*a590*/  BSSY B1, `(.L_x_419) ;  /* 0x0000006000017945 */ /* 0x000fe20003800000 */
[----:B------:R-:W-:Y:S01]  /*a5a0*/  PLOP3.LUT P6, PT, P6, PT, PT, 0x8, 0x80 ;  /* 0x000000000080781c */ /* 0x000fe200037ce170 */
[----:B------:R-:W-:-:S12]  /*a5b0*/  IMAD.MOV.U32 R19, RZ, RZ, -0x1 ;  /* 0xffffffffff137424 */ /* 0x000fd800078e00ff */
[----:B------:R-:W-:Y:S05]  /*a5c0*/  WARPSYNC.COLLECTIVE R19, `(.L_x_420) ;  /* 0x0000000013087348 */ /* 0x000fea0003c00000 */
[----:B------:R-:W-:Y:S01]  /*a5d0*/  VOTE.ANY P6, P6 ;  /* 0x0000000000ff7806 */ /* 0x000fe200030c0100 */
[----:B------:R-:W-:-:S12]  /*a5e0*/  ENDCOLLECTIVE ;  /* 0x000000000000791b */ /* 0x000fd80003800000 */
.L_x_420:
[----:B------:R-:W-:Y:S05]  /*a5f0*/  BSYNC B1 ;  /* 0x0000000000017941 */ /* 0x000fea0003800000 */
.L_x_419:
[----:B------:R-:W-:Y:S05]  /*a600*/  BRA `(.L_x_421) ;  /* 0xffffffd4009c7947 */ /* 0x000fea000383ffff */
.L_x_338:
[----:B------:R-:W-:Y:S01]  /*a610*/  BSSY B1, `(.L_x_422) ;  /* 0x0000006000017945 */ /* 0x000fe20003800000 */
[----:B------:R-:W-:Y:S01]  /*a620*/  PLOP3.LUT P6, PT, P6, PT, PT, 0x8, 0x80 ;  /* 0x000000000080781c */ /* 0x000fe200037ce170 */
[----:B------:R-:W-:-:S12]  /*a630*/  IMAD.MOV.U32 R19, RZ, RZ, -0x1 ;  /* 0xffffffffff137424 */ /* 0x000fd800078e00ff */
[----:B------:R-:W-:Y:S05]  /*a640*/  WARPSYNC.COLLECTIVE R19, `(.L_x_423) ;  /* 0x0000000013087348 */ /* 0x000fea0003c00000 */
[----:B------:R-:W-:Y:S01]  /*a650*/  VOTE.ANY P6, P6 ;  /* 0x0000000000ff7806 */ /* 0x000fe200030c0100 */
[----:B------:R-:W-:-:S12]  /*a660*/  ENDCOLLECTIVE ;  /* 0x000000000000791b */ /* 0x000fd80003800000 */
.L_x_423:
[----:B------:R-:W-:Y:S05]  /*a670*/  BSYNC B1 ;  /* 0x0000000000017941 */ /* 0x000fea0003800000 */
.L_x_422:
[----:B------:R-:W-:Y:S05]  /*a680*/  BRA `(.L_x_424) ;  /* 0xffffffd400ac7947 */ /* 0x000fea000383ffff */
.L_x_340:
[----:B------:R-:W-:Y:S01]  /*a690*/  BSSY B1, `(.L_x_425) ;  /* 0x0000006000017945 */ /* 0x000fe20003800000 */
[----:B------:R-:W-:Y:S01]  /*a6a0*/  PLOP3.LUT P5, PT, P5, PT, PT, 0x8, 0x80 ;  /* 0x000000000080781c */ /* 0x000fe20002fae170 */
[----:B------:R-:W-:-:S12]  /*a6b0*/  IMAD.MOV.U32 R19, RZ, RZ, -0x1 ;  /* 0xffffffffff137424 */ /* 0x000fd800078e00ff */
[----:B------:R-:W-:Y:S05]  /*a6c0*/  WARPSYNC.COLLECTIVE R19, `(.L_x_426) ;  /* 0x0000000013087348 */ /* 0x000fea0003c00000 */
[----:B------:R-:W-:Y:S01]  /*a6d0*/  VOTE.ANY R19, PT, P5 ;  /* 0x0000000000137806 */ /* 0x000fe200028e0100 */
[----:B------:R-:W-:Y:S06]  /*a6e0*/  ENDCOLLECTIVE ;  /* 0x000000000000791b */ /* 0x000fec0003800000 */
.L_x_426:
[----:B------:R-:W-:Y:S05]  /*a6f0*/  BSYNC B1 ;  /* 0x0000000000017941 */ /* 0x000fea0003800000 */
.L_x_425:
[----:B------:R-:W0:Y:S01]  /*a700*/  S2R R48, SR_GEMASK ;  /* 0x0000000000307919 */ /* 0x000e220000003c00 */
[----:B------:R-:W-:Y:S02]  /*a710*/  IMAD.MOV.U32 R17, RZ, RZ, R37 ;  /* 0x000000ffff117224 */ /* 0x000fe400078e0025 */
[----:B------:R-:W-:Y:S02]  /*a720*/  IMAD.MOV.U32 R50, RZ, RZ, 0x1 ;  /* 0x00000001ff327424 */ /* 0x000fe400078e00ff */
[C---:B------:R-:W-:Y:S02]  /*a730*/  VIADD R38, R46.reuse, 0x4 ;  /* 0x000000042e267836 */ /* 0x040fe40000000000 */
        /* <DEDUP_REMOVED lines=9> */
.L_x_427:
[----:B------:R-:W-:Y:S01]  /*a7d0*/  IMAD.MOV.U32 R50, RZ, RZ, 0x2 ;  /* 0x00000002ff327424 */ /* 0x000fe200078e00ff */
[----:B------:R-:W-:-:S04]  /*a7e0*/  ISETP.GE.AND P5, PT, R46, R14, PT ;  /* 0x0000000e2e00720c */ /* 0x000fc80003fa6270 */
[----:B------:R-:W-:-:S05]  /*a7f0*/  SEL R32, R51, RZ, !P5 ;  /* 0x000000ff33207207 */ /* 0x000fca0006800000 */
[----:B------:R-:W-:Y:S02]  /*a800*/  IMAD.IADD R39, R32, 0x1, R37 ;  /* 0x0000000120277824 */ /* 0x000fe400078e0225 */
[----:B------:R-:W-:Y:S02]  /*a810*/  VIADD R32, R46, 0x2 ;  /* 0x000000022e207836 */ /* 0x000fe40000000000 */
[----:B------:R-:W-:-:S07]  /*a820*/  IMAD.MOV.U32 R17, RZ, RZ, R39 ;  /* 0x000000ffff117224 */ /* 0x000fce00078e0027 */
[----:B------:R-:W-:Y:S05]  /*a830*/  WARPSYNC.COLLECTIVE R19, `(.L_x_428) ;  /* 0x0000000013087348 */ /* 0x000fea0003c00000 */
[----:B------:R0:W1:Y:S02]  /*a840*/  SHFL.DOWN P5, R51, R17, R50, R14 ;  /* 0x0800003211337389 */ /* 0x00006400000a000e */
[----:B01----:R-:W-:Y:S05]  /*a850*/  ENDCOLLECTIVE ;  /* 0x000000000000791b */ /* 0x003fea0003800000 */
.L_x_428:
[----:B------:R-:W-:Y:S01]  /*a860*/  IMAD.MOV.U32 R50, RZ, RZ, 0x4 ;  /* 0x00000004ff327424 */ /* 0x000fe200078e00ff */
[----:B------:R-:W-:-:S04]  /*a870*/  ISETP.GT.AND P5, PT, R32, R14, PT ;  /* 0x0000000e2000720c */ /* 0x000fc80003fa4270 */
[----:B------:R-:W-:-:S05]  /*a880*/  SEL R18, R51, RZ, !P5 ;  /* 0x000000ff33127207 */ /* 0x000fca0006800000 */
[----:B------:R-:W-:Y:S02]  /*a890*/  IMAD.IADD R41, R39, 0x1, R18 ;  /* 0x0000000127297824 */ /* 0x000fe400078e0212 */
[----:B------:R-:W-:Y:S02]  /*a8a0*/  VIADD R39, R46, 0x8 ;  /* 0x000000082e277836 */ /* 0x000fe40000000000 */
[----:B------:R-:W-:-:S07]  /*a8b0*/  IMAD.MOV.U32 R17, RZ, RZ, R41 ;  /* 0x000000ffff117224 */ /* 0x000fce00078e0029 */
[----:B------:R-:W-:Y:S05]  /*a8c0*/  WARPSYNC.COLLECTIVE R19, `(.L_x_429) ;  /* 0x0000000013087348 */ /* 0x000fea0003c00000 */
[----:B------:R0:W1:Y:S02]  /*a8d0*/  SHFL.DOWN P5, R51, R17, R50, R14 ;  /* 0x0800003211337389 */ /* 0x00006400000a000e */
[----:B01----:R-:W-:Y:S05]  /*a8e0*/  ENDCOLLECTIVE ;  /* 0x000000000000791b */ /* 0x003fea0003800000 */
.L_x_429:
[----:B------:R-:W-:Y:S01]  /*a8f0*/  IMAD.MOV.U32 R50, RZ, RZ, 0x8 ;  /* 0x00000008ff327424 */ /* 0x000fe200078e00ff */
[----:B------:R-:W-:-:S04]  /*a900*/  ISETP.GT.AND P5, PT, R38, R14, PT ;  /* 0x0000000e2600720c */ /* 0x000fc80003fa4270 */
[----:B------:R-:W-:-:S05]  /*a910*/  SEL R18, R51, RZ, !P5 ;  /* 0x000000ff33127207 */ /* 0x000fca0006800000 */
[----:B------:R-:W-:-:S04]  /*a920*/  IMAD.IADD R37, R41, 0x1, R18 ;  /* 0x0000000129257824 */ /* 0x000fc800078e0212 */
[----:B------:R-:W-:-:S07]  /*a930*/  IMAD.MOV.U32 R17, RZ, RZ, R37 ;  /* 0x000000ffff117224 */ /* 0x000fce00078e0025 */
[----:B------:R-:W-:Y:S05]  /*a940*/  WARPSYNC.COLLECTIVE R19, `(.L_x_430) ;  /* 0x0000000013087348 */ /* 0x000fea0003c00000 */
[----:B------:R0:W1:Y:S02]  /*a950*/  SHFL.DOWN P5, R51, R17, R50, R14 ;  /* 0x0800003211337389 */ /* 0x00006400000a000e */
[----:B01----:R-:W-:Y:S05]  /*a960*/  ENDCOLLECTIVE ;  /* 0x000000000000791b */ /* 0x003fea0003800000 */
.L_x_430:
        /* <DEDUP_REMOVED lines=8> */
.L_x_431:
[----:B------:R-:W-:-:S04]  /*a9f0*/  ISETP.GT.AND P5, PT, R42, R14, PT ;  /* 0x0000000e2a00720c */ /* 0x000fc80003fa4270 */
[----:B------:R-:W-:Y:S02]  /*aa00*/  SEL R18, R51, RZ, !P5 ;  /* 0x000000ff33127207 */ /* 0x000fe40006800000 */
[----:B------:R-:W-:-:S03]  /*aa10*/  ISETP.NE.AND P5, PT, R36, 0x65, PT ;  /* 0x000000652400780c */ /* 0x000fc60003fa5270 */
[----:B------:R-:W-:Y:S02]  /*aa20*/  IMAD.IADD R43, R41, 0x1, R18 ;  /* 0x00000001292b7824 */ /* 0x000fe400078e0212 */
[----:B------:R-:W0:Y:S02]  /*aa30*/  LDC.64 R18, c[0x0][0x3a0] ;  /* 0x0000e800ff127b82 */ /* 0x000e240000000a00 */
[----:B0-----:R-:W-:-:S05]  /*aa40*/  IADD3 R18, P6, PT, R18, 0x100, RZ ;  /* 0x0000010012127810 */ /* 0x001fca0007fde0ff */
[----:B------:R-:W-:Y:S02]  /*aa50*/  IMAD.X R44, RZ, RZ, R19, P6 ;  /* 0x000000ffff2c7224 */ /* 0x000fe400030e0613 */
[----:B------:R-:W-:-:S07]  /*aa60*/  IMAD.MOV.U32 R19, RZ, RZ, -0x1 ;  /* 0xffffffffff137424 */ /* 0x000fce00078e00ff */
[----:B------:R-:W-:Y:S05]  /*aa70*/  WARPSYNC.COLLECTIVE R19, `(.L_x_432) ;  /* 0x0000000013087348 */ /* 0x000fea0003c00000 */
[----:B------:R-:W-:Y:S01]  /*aa80*/  VOTE.ALL P5, P5 ;  /* 0x0000000000ff7806 */ /* 0x000fe200028a0000 */
[----:B------:R-:W-:-:S12]  /*aa90*/  ENDCOLLECTIVE ;  /* 0x000000000000791b */ /* 0x000fd80003800000 */
.L_x_432:
[----:B------:R-:W-:Y:S05]  /*aaa0*/  BRA `(.L_x_433) ;  /* 0xffffffd400407947 */ /* 0x000fea000383ffff */
.L_x_342:
[----:B------:R-:W-:Y:S01]  /*aab0*/  BSSY B1, `(.L_x_434) ;  /* 0x0000006000017945 */ /* 0x000fe20003800000 */
[----:B------:R-:W-:Y:S01]  /*aac0*/  PLOP3.LUT P6, PT, P6, PT, PT, 0x8, 0x80 ;  /* 0x000000000080781c */ /* 0x000fe200037ce170 */
[----:B------:R-:W-:-:S12]  /*aad0*/  IMAD.MOV.U32 R19, RZ, RZ, -0x1 ;  /* 0xffffffffff137424 */ /* 0x000fd800078e00ff */
[----:B------:R-:W-:Y:S05]  /*aae0*/  WARPSYNC.COLLECTIVE R19, `(.L_x_435) ;  /* 0x0000000013087348 */ /* 0x000fea0003c00000 */
[----:B------:R-:W-:Y:S01]  /*aaf0*/  VOTE.ANY P6, P6 ;  /* 0x0000000000ff7806 */ /* 0x000fe200030c0100 */
[----:B------:R-:W-:-:S12]  /*ab00*/  ENDCOLLECTIVE ;  /* 0x000000000000791b */ /* 0x000fd80003800000 */
.L_x_435:
[----:B------:R-:W-:Y:S05]  /*ab10*/  BSYNC B1 ;  /* 0x0000000000017941 */ /* 0x000fea0003800000 */
.L_x_434:
[----:B------:R-:W-:Y:S05]  /*ab20*/  BRA `(.L_x_436) ;  /* 0xffffffd400447947 */ /* 0x000fea000383ffff */
.L_x_346:
[----:B------:R-:W-:Y:S01]  /*ab30*/  BSSY B1, `(.L_x_437) ;  /* 0x0000006000017945 */ /* 0x000fe20003800000 */
[----:B------:R-:W-:Y:S01]  /*ab40*/  PLOP3.LUT P6, PT, P6, PT, PT, 0x8, 0x80 ;  /* 0x000000000080781c */ /* 0x000fe200037ce170 */
[----:B------:R-:W-:-:S12]  /*ab50*/  IMAD.MOV.U32 R19, RZ, RZ, -0x1 ;  /* 0xffffffffff137424 */ /* 0x000fd800078e00ff */
[----:B------:R-:W-:Y:S05]  /*ab60*/  WARPSYNC.COLLECTIVE R19, `(.L_x_438) ;  /* 0x0000000013087348 */ /* 0x000fea0003c00000 */
[----:B------:R-:W-:Y:S01]  /*ab70*/  VOTE.ANY P6, P6 ;  /* 0x0000000000ff7806 */ /* 0x000fe200030c0100 */
[----:B------:R-:W-:-:S12]  /*ab80*/  ENDCOLLECTIVE ;  /* 0x000000000000791b */ /* 0x000fd80003800000 */
.L_x_438:
[----:B------:R-:W-:Y:S05]  /*ab90*/  BSYNC B1 ;  /* 0x0000000000017941 */ /* 0x000fea0003800000 */
.L_x_437:
[----:B------:R-:W-:Y:S05]  /*aba0*/  BRA `(.L_x_439) ;  /* 0xffffffd400587947 */ /* 0x000fea000383ffff */
.L_x_348:
[----:B------:R-:W-:Y:S01]  /*abb0*/  BSSY B1, `(.L_x_440) ;  /* 0x0000006000017945 */ /* 0x000fe20003800000 */
[----:B------:R-:W-:Y:S01]  /*abc0*/  PLOP3.LUT P5, PT, P5, PT, PT, 0x8, 0x80 ;  /* 0x000000000080781c */ /* 0x000fe20002fae170 */
[----:B------:R-:W-:-:S12]  /*abd0*/  IMAD.MOV.U32 R19, RZ, RZ, -0x1 ;  /* 0xffffffffff137424 */ /* 0x000fd800078e00ff */
[----:B------:R-:W-:Y:S05]  /*abe0*/  WARPSYNC.COLLECTIVE R19, `(.L_x_441) ;  /* 0x0000000013087348 */ /* 0x000fea0003c00000 */
[----:B------:R-:W-:Y:S01]  /*abf0*/  VOTE.ANY R19, PT, P5 ;  /* 0x0000000000137806 */ /* 0x000fe200028e0100 */
[----:B------:R-:W-:Y:S06]  /*ac00*/  ENDCOLLECTIVE ;  /* 0x000000000000791b */ /* 0x000fec0003800000 */
.L_x_441:
[----:B------:R-:W-:Y:S05]  /*ac10*/  BSYNC B1 ;  /* 0x0000000000017941 */ /* 0x000fea0003800000 */
.L_x_440:
        /* <DEDUP_REMOVED lines=11> */
.L_x_442:
[----:B------:R-:W-:Y:S01]  /*acd0*/  IMAD.MOV.U32 R50, RZ, RZ, 0x2 ;  /* 0x00000002ff327424 */ /* 0x000fe200078e00ff */
[----:B------:R-:W-:-:S04]  /*ace0*/  ISETP.GE.AND P5, PT, R46, R14, PT ;  /* 0x0000000e2e00720c */ /* 0x000fc80003fa6270 */
[----:B------:R-:W-:-:S05]  /*acf0*/  SEL R52, R51, RZ, !P5 ;  /* 0x000000ff33347207 */ /* 0x000fca0006800000 */
[----:B------:R-:W-:-:S04]  /*ad00*/  IMAD.IADD R41, R52, 0x1, R37 ;  /* 0x0000000134297824 */ /* 0x000fc800078e0225 */
[----:B------:R-:W-:-:S07]  /*ad10*/  IMAD.MOV.U32 R17, RZ, RZ, R41 ;  /* 0x000000ffff117224 */ /* 0x000fce00078e0029 */
[----:B------:R-:W-:Y:S05]  /*ad20*/  WARPSYNC.COLLECTIVE R19, `(.L_x_443) ;  /* 0x0000000013087348 */ /* 0x000fea0003c00000 */
[----:B------:R0:W1:Y:S02]  /*ad30*/  SHFL.DOWN P5, R51, R17, R50, R14 ;  /* 0x0800003211337389 */ /* 0x00006400000a000e */
[----:B01----:R-:W-:Y:S05]  /*ad40*/  ENDCOLLECTIVE ;  /* 0x000000000000791b */ /* 0x003fea0003800000 */
.L_x_443:
        /* <DEDUP_REMOVED lines=8> */
.L_x_444:
        /* <DEDUP_REMOVED lines=8> */
.L_x_445:
        /* <DEDUP_REMOVED lines=8> */
.L_x_446:
[----:B------:R-:W-:-:S04]  /*aed0*/  ISETP.GT.AND P5, PT, R42, R14, PT ;  /* 0x0000000e2a00720c */ /* 0x000fc80003fa4270 */
[----:B------:R-:W-:Y:S02]  /*aee0*/  SEL R51, R51, RZ, !P5 ;  /* 0x000000ff33337207 */ /* 0x000fe40006800000 */
[----:B------:R-:W-:Y:S02]  /*aef0*/  ISETP.NE.AND P5, PT, R36, 0x65, PT ;  /* 0x000000652400780c */ /* 0x000fe40003fa5270 */
[----:B------:R-:W-:-:S11]  /*af00*/  IADD3 R43, PT, PT, R40, R51, R43 ;  /* 0x00000033282b7210 */ /* 0x000fd60007ffe02b */
[----:B------:R-:W-:Y:S05]  /*af10*/  WARPSYNC.COLLECTIVE R19, `(.L_x_447) ;  /* 0x0000000013087348 */ /* 0x000fea0003c00000 */
[----:B------:R-:W-:Y:S01]  /*af20*/  VOTE.ALL P5, P5 ;  /* 0x0000000000ff7806 */ /* 0x000fe200028a0000 */
[----:B------:R-:W-:-:S12]  /*af30*/  ENDCOLLECTIVE ;  /* 0x000000000000791b */ /* 0x000fd80003800000 */
.L_x_447:
[----:B------:R-:W-:Y:S05]  /*af40*/  BRA `(.L_x_448) ;  /* 0xffffffd000f07947 */ /* 0x000fea000383ffff */
.L_x_449:
        /* <DEDUP_REMOVED lines=11> */
.L_x_705:


//--------------------- .text._ZN3cub18CUB_300001_SM_10006detail10merge_sort26DeviceMergeSortMergeKernelINS2_10policy_hubIPyE9Policy600ES5_PNS0_8NullTypeES5_S9_y9CustomOpTyS8_EEvbT2_T3_T4_PT6_PT7_T5_PSD_SD_NS1_7vsmem_tE --------------------------
	.section	.text._ZN3cub18CUB_300001_SM_10006detail10merge_sort26DeviceMergeSortMergeKernelINS2_10policy_hubIPyE9Policy600ES5_PNS0_8NullTypeES5_S9_y9CustomOpTyS8_EEvbT2_T3_T4_PT6_PT7_T5_PSD_SD_NS1_7vsmem_tE,"ax",@progbits
	.align	128
        .global         _ZN3cub18CUB_300001_SM_10006detail10merge_sort26DeviceMergeSortMergeKernelINS2_10policy_hubIPyE9Policy600ES5_PNS0_8NullTypeES5_S9_y9CustomOpTyS8_EEvbT2_T3_T4_PT6_PT7_T5_PSD_SD_NS1_7vsmem_tE
        .type           _ZN3cub18CUB_300001_SM_10006detail10merge_sort26DeviceMergeSortMergeKernelINS2_10policy_hubIPyE9Policy600ES5_PNS0_8NullTypeES5_S9_y9CustomOpTyS8_EEvbT2_T3_T4_PT6_PT7_T5_PSD_SD_NS1_7vsmem_tE,@function
        .size           _ZN3cub18CUB_300001_SM_10006detail10merge_sort26DeviceMergeSortMergeKernelINS2_10policy_hubIPyE9Policy600ES5_PNS0_8NullTypeES5_S9_y9CustomOpTyS8_EEvbT2_T3_T4_PT6_PT7_T5_PSD_SD_NS1_7vsmem_tE,(.L_x_706 - _ZN3cub18CUB_300001_SM_10006detail10merge_sort26DeviceMergeSortMergeKernelINS2_10policy_hubIPyE9Policy600ES5_PNS0_8NullTypeES5_S9_y9CustomOpTyS8_EEvbT2_T3_T4_PT6_PT7_T5_PSD_SD_NS1_7vsmem_tE)
        .other          _ZN3cub18CUB_300001_SM_10006detail10merge_sort26DeviceMergeSortMergeKernelINS2_10policy_hubIPyE9Policy600ES5_PNS0_8NullTypeES5_S9_y9CustomOpTyS8_EEvbT2_T3_T4_PT6_PT7_T5_PSD_SD_NS1_7vsmem_tE,@"STO_CUDA_ENTRY STV_DEFAULT"
_ZN3cub18CUB_300001_SM_10006detail10merge_sort26DeviceMergeSortMergeKernelINS2_10policy_hubIPyE9Policy600ES5_PNS0_8NullTypeES5_S9_y9CustomOpTyS8_EEvbT2_T3_T4_PT6_PT7_T5_PSD_SD_NS1_7vsmem_tE:
.text._ZN3cub18CUB_300001_SM_10006detail10merge_sort26DeviceMergeSortMergeKernelINS2_10policy_hubIPyE9Policy600ES5_PNS0_8NullTypeES5_S9_y9CustomOpTyS8_EEvbT2_T3_T4_PT6_PT7_T5_PSD_SD_NS1_7vsmem_tE:
[----:B------:R-:W-:Y:S08]  /*0000*/  LDC R1, c[0x0][0x37c] ;  /* 0x0000df00ff017b82 */ /* 0x000ff00000000800 */
[----:B------:R-:W0:Y:S01]  /*0010*/  S2UR UR22, SR_CTAID.X ;  /* 0x00000000001679c3 */ /* 0x000e220000002500 */
[----:B------:R-:W1:Y:S01]  /*0020*/  LDCU UR4, c[0x0][0x370] ;  /* 0x00006e00ff0477ac */ /* 0x000e620008000800 */
[----:B------:R-:W2:Y:S01]  /*0030*/  S2R R0, SR_TID.X ;  /* 0x0000000000007919 */ /* 0x000ea20000002100 */
[----:B------:R-:W3:Y:S01]  /*0040*/  LDCU.64 UR14, c[0x0][0x358] ;  /* 0x00006b00ff0e77ac */ /* 0x000ee20008000a00 */
[----:B------:R-:W4:Y:S01]  /*0050*/  LDCU.64 UR8, c[0x0][0x3c0] ;  /* 0x00007800ff0877ac */ /* 0x000f220008000a00 */
[----:B-1----:R-:W-:-:S04]  /*0060*/  UIADD3 UR4, UPT, UPT, UR4, -0x1, URZ ;  /* 0xffffffff04047890 */ /* 0x002fc8000fffe0ff */
[----:B0-----:R-:W-:-:S09]  /*0070*/  UISETP.GE.U32.AND UP0, UPT, UR22, UR4, UPT ;  /* 0x000000041600728c */ /* 0x001fd2000bf06070 */
[----:B---34-:R-:W-:Y:S05]  /*0080*/  BRA.U UP0, `(.L_x_450) ;  /* 0x0000002100d87547 */ /* 0x018fea000b800000 */
[----:B------:R-:W0:Y:S01]  /*0090*/  LDCU.64 UR4, c[0x0][0x3b8] ;  /* 0x00007700ff0477ac */ /* 0x000e220008000a00 */
[----:B------:R-:W1:Y:S01]  /*00a0*/  LDCU.64 UR12, c[0x0][0x398] ;  /* 0x00007300ff0c77ac */ /* 0x000e620008000a00 */
[----:B------:R-:W3:Y:S01]  /*00b0*/  LDCU.U8 UR10, c[0x0][0x380] ;  /* 0x00007000ff0a77ac */ /* 0x000ee20008000000 */
[----:B0-----:R-:W-:-:S04]  /*00c0*/  ULEA UR4, UP0, UR22, UR4, 0x3 ;  /* 0x0000000416047291 */ /* 0x001fc8000f8018ff */
[----:B------:R-:W-:Y:S02]  /*00d0*/  ULEA.HI.X UR5, UR22, UR5, URZ, 0x3, UP0 ;  /* 0x0000000516057291 */ /* 0x000fe400080f1cff */
[----:B------:R-:W-:-:S04]  /*00e0*/  IMAD.U32 R4, RZ, RZ, UR4 ;  /* 0x00000004ff047e24 */ /* 0x000fc8000f8e00ff */
[----:B------:R-:W-:-:S05]  /*00f0*/  IMAD.U32 R5, RZ, RZ, UR5 ;  /* 0x00000005ff057e24 */ /* 0x000fca000f8e00ff */
[----:B------:R-:W4:Y:S04]  /*0100*/  LDG.E.64 R2, desc[UR14][R4.64] ;  /* 0x0000000e04027981 */ /* 0x000f28000c1e1b00 */
[----:B------:R4:W5:Y:S01]  /*0110*/  LDG.E.64 R6, desc[UR14][R4.64+0x8] ;  /* 0x0000080e04067981 */ /* 0x000962000c1e1b00 */
[----:B------:R-:W-:Y:S01]  /*0120*/  UIADD3 UR6, UP0, UPT, URZ, -UR8, URZ ;  /* 0x80000008ff067290 */ /* 0x000fe2000ff1e0ff */
[----:B------:R-:W-:Y:S01]  /*0130*/  ACQBULK ;  /* 0x000000000000782e */ /* 0x000fe20000000000 */
[----:B------:R-:W-:Y:S02]  /*0140*/  UIMAD.WIDE.U32 UR4, UR8, 0x400, URZ ;  /* 0x00000400080478a5 */ /* 0x000fe4000f8e00ff */
[----:B------:R-:W-:Y:S02]  /*0150*/  ULOP3.LUT UR17, UR6, UR22, URZ, 0xc0, !UPT ;  /* 0x0000001606117292 */ /* 0x000fe4000f8ec0ff */
[----:B------:R-:W-:-:S02]  /*0160*/  USHF.L.U32 UR19, UR9, 0xa, URZ ;  /* 0x0000000a09137899 */ /* 0x000fc400080006ff */
[----:B------:R-:W-:Y:S02]  /*0170*/  USHF.L.U32 UR20, UR17, 0xb, URZ ;  /* 0x0000000b11147899 */ /* 0x000fe400080006ff */
[----:B------:R-:W-:Y:S02]  /*0180*/  UIADD3 UR19, UPT, UPT, UR5, UR19, URZ ;  /* 0x0000001305137290 */ /* 0x000fe4000fffe0ff */
[----:B------:R-:W-:Y:S02]  /*0190*/  USHF.L.U64.HI UR21, UR17, 0xb, URZ ;  /* 0x0000000b11157899 */ /* 0x000fe400080102ff */
[----:B-1----:R-:W-:Y:S02]  /*01a0*/  UIADD3 UR11, UP1, UPT, -UR20, UR12, URZ ;  /* 0x0000000c140b7290 */ /* 0x002fe4000ff3e1ff */
[----:B------:R-:W-:Y:S02]  /*01b0*/  ULOP3.LUT UR5, UR6, UR22, URZ, 0xfc, !UPT ;  /* 0x0000001606057292 */ /* 0x000fe4000f8efcff */
[----:B------:R-:W-:-:S02]  /*01c0*/  ULOP3.LUT UR18, UR4, 0xfffff800, URZ, 0xc0, !UPT ;  /* 0xfffff80004127892 */ /* 0x000fc4000f8ec0ff */
[----:B------:R-:W-:Y:S02]  /*01d0*/  UIADD3.X UR12, UPT, UPT, ~UR21, UR13, URZ, UP1, !UPT ;  /* 0x0000000d150c7290 */ /* 0x000fe40008ffe5ff */
[----:B------:R-:W-:Y:S02]  /*01e0*/  UIADD3.X UR7, UPT, UPT, URZ, ~UR9, URZ, UP0, !UPT ;  /* 0x80000009ff077290 */ /* 0x000fe400087fe4ff */
[----:B------:R-:W-:Y:S02]  /*01f0*/  UIADD3 UR17, UP1, UPT, UR22, -UR17, URZ ;  /* 0x8000001116117290 */ /* 0x000fe4000ff3e0ff */
[----:B------:R-:W-:Y:S02]  /*0200*/  UISETP.NE.U32.AND UP0, UPT, UR5, -0x1, UPT ;  /* 0xffffffff0500788c */ /* 0x000fe4000bf05070 */
[----:B------:R-:W-:Y:S02]  /*0210*/  UIADD3.X UR9, UPT, UPT, URZ, -0x1, URZ, UP1, !UPT ;  /* 0xffffffffff097890 */ /* 0x000fe40008ffe4ff */
[----:B------:R-:W-:-:S02]  /*0220*/  UISETP.NE.U32.AND UP2, UPT, UR17, -0x1, UPT ;  /* 0xffffffff1100788c */ /* 0x000fc4000bf45070 */
[----:B---3--:R-:W-:Y:S02]  /*0230*/  UPRMT UR10, UR10, 0x8880, URZ ;  /* 0x000088800a0a7896 */ /* 0x008fe400080000ff */
[----:B------:R-:W-:Y:S02]  /*0240*/  UISETP.GT.U32.AND UP3, UPT, UR11, UR18, UPT ;  /* 0x000000120b00728c */ /* 0x000fe4000bf64070 */
[----:B------:R-:W-:Y:S01]  /*0250*/  UISETP.NE.AND.EX UP2, UPT, UR9, -0x1, UPT, UP2 ;  /* 0xffffffff0900788c */ /* 0x000fe2000bf45320 */
[----:B------:R-:W-:Y:S01]  /*0260*/  UMOV UR8, 0x7ff ;  /* 0x000007ff00087882 */ /* 0x000fe20000000000 */
[----:B------:R-:W-:Y:S02]  /*0270*/  UISETP.GT.U32.AND.EX UP3, UPT, UR12, UR19, UPT, UP3 ;  /* 0x000000130c00728c */ /* 0x000fe4000bf64130 */
[----:B------:R-:W-:Y:S02]  /*0280*/  USHF.L.U32 UR16, UR17, 0xb, URZ ;  /* 0x0000000b11107899 */ /* 0x000fe400080006ff */
[----:B------:R-:W-:-:S02]  /*0290*/  UISETP.NE.AND.EX UP0, UPT, UR7, -0x1, UPT, UP0 ;  /* 0xffffffff0700788c */ /* 0x000fc4000bf05300 */
[----:B------:R-:W-:Y:S01]  /*02a0*/  USEL UR7, UR8, 0x800, !UP2 ;  /* 0x0000080008077887 */ /* 0x000fe2000d000000 */
[----:B------:R-:W-:Y:S01]  /*02b0*/  UMOV UR6, UR10 ;  /* 0x0000000a00067c82 */ /* 0x000fe20008000000 */
[----:B------:R-:W-:Y:S02]  /*02c0*/  USHF.L.U64.HI UR17, UR17, 0xb, UR9 ;  /* 0x0000000b11117899 */ /* 0x000fe40008010209 */
[----:B------:R-:W-:Y:S02]  /*02d0*/  USEL UR9, UR11, UR18, UP3 ;  /* 0x000000120b097287 */ /* 0x000fe40009800000 */
[----:B------:R-:W-:Y:S02]  /*02e0*/  USEL UR10, UR12, UR19, UP3 ;  /* 0x000000130c0a7287 */ /* 0x000fe40009800000 */
[----:B------:R-:W-:Y:S02]  /*02f0*/  UISETP.LT.U32.AND UP1, UPT, UR18, UR11, UPT ;  /* 0x0000000b1200728c */ /* 0x000fe4000bf21070 */
[----:B------:R-:W-:-:S04]  /*0300*/  UIADD3 UR9, UP2, UPT, UR9, -UR18, URZ ;  /* 0x8000001209097290 */ /* 0x000fc8000ff5e0ff */
[----:B------:R-:W-:Y:S01]  /*0310*/  UIADD3.X UR10, UPT, UPT, UR10, ~UR19, URZ, UP2, !UPT ;  /* 0x800000130a0a7290 */ /* 0x000fe200097fe4ff */
[----:B----4-:R-:W-:Y:S02]  /*0320*/  IADD3 R4, P0, PT, R2, -UR20, RZ ;  /* 0x8000001402047c10 */ /* 0x010fe4000ff1e0ff */
[----:B-----5:R-:W-:Y:S02]  /*0330*/  R2UR UR4, R6 ;  /* 0x00000000060472ca */ /* 0x020fe400000e0000 */
[----:B------:R-:W-:Y:S02]  /*0340*/  R2UR UR24, R4 ;  /* 0x00000000041872ca */ /* 0x000fe400000e0000 */
[----:B------:R-:W-:Y:S02]  /*0350*/  R2UR UR5, R7 ;  /* 0x00000000070572ca */ /* 0x000fe400000e0000 */
[----:B------:R-:W-:-:S04]  /*0360*/  IADD3.X R4, PT, PT, R3, ~UR21, RZ, P0, !PT ;  /* 0x8000001503047c10 */ /* 0x000fc800087fe4ff */
[----:B------:R-:W-:-:S03]  /*0370*/  R2UR UR13, R4 ;  /* 0x00000000040d72ca */ /* 0x000fc600000e0000 */
[----:B------:R-:W-:Y:S02]  /*0380*/  UIADD3 UR23, UP4, UPT, UR4, -UR20, URZ ;  /* 0x8000001404177290 */ /* 0x000fe4000ff9e0ff */
[----:B------:R-:W-:Y:S02]  /*0390*/  UIADD3 UR8, UP3, UPT, -UR24, UR16, URZ ;  /* 0x0000001018087290 */ /* 0x000fe4000ff7e1ff */
[----:B------:R-:W-:Y:S02]  /*03a0*/  UIADD3.X UR5, UPT, UPT, UR5, ~UR21, URZ, UP4, !UPT ;  /* 0x8000001505057290 */ /* 0x000fe4000a7fe4ff */
[----:B------:R-:W-:Y:S02]  /*03b0*/  UIADD3 UR4, UP4, UP5, -UR23, UR7, UR16 ;  /* 0x0000000717047290 */ /* 0x000fe4000fd9e110 */
[----:B------:R-:W-:Y:S02]  /*03c0*/  UISETP.LT.U32.AND UP2, UPT, UR8, UR9, UPT ;  /* 0x000000090800728c */ /* 0x000fe4000bf41070 */
[----:B------:R-:W-:-:S02]  /*03d0*/  UIADD3.X UR7, UPT, UPT, ~UR13, UR17, URZ, UP3, !UPT ;  /* 0x000000110d077290 */ /* 0x000fc40009ffe5ff */
[----:B------:R-:W-:Y:S02]  /*03e0*/  UIADD3.X UR5, UPT, UPT, ~UR5, URZ, UR17, UP4, UP5 ;  /* 0x000000ff05057290 */ /* 0x000fe4000a7ea511 */
[----:B------:R-:W-:Y:S02]  /*03f0*/  UISETP.LT.U32.AND.EX UP3, UPT, UR19, UR12, UPT, UP1 ;  /* 0x0000000c1300728c */ /* 0x000fe4000bf61110 */
[----:B------:R-:W-:Y:S02]  /*0400*/  USEL UR4, UR18, UR4, !UP0 ;  /* 0x0000000412047287 */ /* 0x000fe4000c000000 */
[----:B------:R-:W-:Y:S02]  /*0410*/  USEL UR5, UR19, UR5, !UP0 ;  /* 0x0000000513057287 */ /* 0x000fe4000c000000 */
[----:B------:R-:W-:Y:S02]  /*0420*/  @!UP0 USEL UR23, UR18, UR11, UP3 ;  /* 0x0000000b12178287 */ /* 0x000fe40009800000 */
[----:B------:R-:W-:-:S02]  /*0430*/  UISETP.NE.AND UP0, UPT, UR6, URZ, UPT ;  /* 0x000000ff0600728c */ /* 0x000fc4000bf05270 */
[----:B------:R-:W-:Y:S02]  /*0440*/  UISETP.LT.U32.AND UP4, UPT, UR4, UR9, UPT ;  /* 0x000000090400728c */ /* 0x000fe4000bf81070 */
[----:B------:R-:W-:Y:S01]  /*0450*/  UISETP.LT.U32.AND.EX UP1, UPT, UR7, UR10, UPT, UP2 ;  /* 0x0000000a0700728c */ /* 0x000fe2000bf21120 */
[----:B------:R-:W-:Y:S01]  /*0460*/  IMAD.U32 R5, RZ, RZ, UR23 ;  /* 0x00000017ff057e24 */ /* 0x000fe2000f8e00ff */
[----:B------:R-:W-:Y:S02]  /*0470*/  UISETP.LT.U32.AND.EX UP2, UPT, UR5, UR10, UPT, UP4 ;  /* 0x0000000a0500728c */ /* 0x000fe4000bf41140 */
[----:B------:R-:W-:Y:S01]  /*0480*/  USEL UR5, UR8, UR9, UP1 ;  /* 0x0000000908057287 */ /* 0x000fe20008800000 */
[----:B------:R-:W-:Y:S01]  /*0490*/  VIADD R5, R5, -UR24 ;  /* 0x8000001805057c36 */ /* 0x000fe20008000000 */
[----:B------:R-:W-:Y:S02]  /*04a0*/  USEL UR4, UR4, UR9, UP2 ;  /* 0x0000000904047287 */ /* 0x000fe40009000000 */
[----:B------:R-:W-:-:S02]  /*04b0*/  USEL UR6, UR7, UR10, UP1 ;  /* 0x0000000a07067287 */ /* 0x000fc40008800000 */
[----:B------:R-:W-:Y:S01]  /*04c0*/  UIADD3 UR4, UPT, UPT, UR4, -UR5, URZ ;  /* 0x8000000504047290 */ /* 0x000fe2000fffe0ff */
[----:B------:R-:W-:Y:S11]  /*04d0*/  BRA.U !UP0, `(.L_x_451) ;  /* 0x0000000508ac7547 */ /* 0x000ff6000b800000 */
[----:B------:R-:W-:Y:S01]  /*04e0*/  UIADD3 UR5, UP1, UP2, UR5, UR20, UR18 ;  /* 0x0000001405057290 */ /* 0x000fe2000fa3e012 */
[C-C-:B--2---:R-:W-:Y:S01]  /*04f0*/  IMAD.IADD R11, R0.reuse, 0x1, -R5.reuse ;  /* 0x00000001000b7824 */ /* 0x144fe200078e0a05 */
[C---:B------:R-:W-:Y:S01]  /*0500*/  ISETP.GE.AND P0, PT, R0.reuse, R5, PT ;  /* 0x000000050000720c */ /* 0x040fe20003f06270 */
[C---:B------:R-:W-:Y:S01]  /*0510*/  VIADD R4, R0.reuse, 0x100 ;  /* 0x0000010000047836 */ /* 0x040fe20000000000 */
[----:B------:R-:W-:Y:S01]  /*0520*/  UIADD3.X UR6, UPT, UPT, UR6, UR21, UR19, UP1, UP2 ;  /* 0x0000001506067290 */ /* 0x000fe20008fe4413 */
[C---:B------:R-:W-:Y:S01]  /*0530*/  VIADD R6, R0.reuse, 0x200 ;  /* 0x0000020000067836 */ /* 0x040fe20000000000 */
[----:B------:R-:W-:Y:S01]  /*0540*/  SEL R9, R0, R11, !P0 ;  /* 0x0000000b00097207 */ /* 0x000fe20004000000 */
[--C-:B------:R-:W-:Y:S01]  /*0550*/  IMAD.IADD R7, R4, 0x1, -R5.reuse ;  /* 0x0000000104077824 */ /* 0x100fe200078e0a05 */
[----:B------:R-:W-:Y:S01]  /*0560*/  SEL R8, R2, UR5, !P0 ;  /* 0x0000000502087c07 */ /* 0x000fe2000c000000 */
[----:B------:R-:W-:Y:S01]  /*0570*/  VIADD R10, R0, 0x300 ;  /* 0x00000300000a7836 */ /* 0x000fe20000000000 */
[-C--:B------:R-:W-:Y:S01]  /*0580*/  ISETP.GE.AND P2, PT, R4, R5.reuse, PT ;  /* 0x000000050400720c */ /* 0x080fe20003f46270 */
[--C-:B------:R-:W-:Y:S01]  /*0590*/  IMAD.IADD R13, R6, 0x1, -R5.reuse ;  /* 0x00000001060d7824 */ /* 0x100fe200078e0a05 */
[----:B------:R-:W-:Y:S01]  /*05a0*/  IADD3 R9, P1, PT, R9, R8, RZ ;  /* 0x0000000809097210 */ /* 0x000fe20007f3e0ff */
[--C-:B------:R-:W-:Y:S01]  /*05b0*/  IMAD.IADD R8, R10, 0x1, -R5.reuse ;  /* 0x000000010a087824 */ /* 0x100fe200078e0a05 */
[----:B------:R-:W-:Y:S01]  /*05c0*/  ISETP.GE.AND P4, PT, R6, R5, PT ;  /* 0x000000050600720c */ /* 0x000fe20003f86270 */
[----:B------:R-:W-:Y:S01]  /*05d0*/  VIADD R18, R0, 0x600 ;  /* 0x0000060000127836 */ /* 0x000fe20000000000 */
[----:B------:R-:W-:Y:S01]  /*05e0*/  SEL R12, R4, R7, !P2 ;  /* 0x00000007040c7207 */ /* 0x000fe20005000000 */
[----:B------:R-:W-:Y:S01]  /*05f0*/  VIADD R26, R0, 0x700 ;  /* 0x00000700001a7836 */ /* 0x000fe20000000000 */
[----:B------:R-:W-:Y:S01]  /*0600*/  SEL R15, R2, UR5, !P2 ;  /* 0x00000005020f7c07 */ /* 0x000fe2000d000000 */
[----:B------:R-:W0:Y:S01]  /*0610*/  LDCU.64 UR8, c[0x0][0x388] ;  /* 0x00007100ff0877ac */ /* 0x000e220008000a00 */
[----:B------:R-:W-:Y:S01]  /*0620*/  ISETP.GE.AND P6, PT, R10, R5, PT ;  /* 0x000000050a00720c */ /* 0x000fe20003fc6270 */
[----:B------:R-:W-:Y:S01]  /*0630*/  IMAD.IADD R23, R26, 0x1, -R5 ;  /* 0x000000011a177824 */ /* 0x000fe200078e0a05 */
[----:B------:R-:W-:-:S02]  /*0640*/  SHF.R.S32.HI R7, RZ, 0x1f, R7 ;  /* 0x0000001fff077819 */ /* 0x000fc40000011407 */
[----:B------:R-:W-:Y:S02]  /*0650*/  IADD3 R12, P3, PT, R12, R15, RZ ;  /* 0x0000000f0c0c7210 */ /* 0x000fe40007f7e0ff */
[----:B------:R-:W-:Y:S02]  /*0660*/  SEL R6, R6, R13, !P4 ;  /* 0x0000000d06067207 */ /* 0x000fe40006000000 */
[----:B------:R-:W-:Y:S02]  /*0670*/  SEL R17, R2, UR5, !P4 ;  /* 0x0000000502117c07 */ /* 0x000fe4000e000000 */
[----:B------:R-:W-:Y:S02]  /*0680*/  SEL R14, R10, R8, !P6 ;  /* 0x000000080a0e7207 */ /* 0x000fe40007000000 */
[----:B------:R-:W-:Y:S02]  /*0690*/  SEL R16, R3, UR6, !P2 ;  /* 0x0000000603107c07 */ /* 0x000fe4000d000000 */
[----:B------:R-:W-:-:S02]  /*06a0*/  SEL R15, R2, UR5, !P6 ;  /* 0x00000005020f7c07 */ /* 0x000fc4000f000000 */
[----:B------:R-:W-:Y:S02]  /*06b0*/  SEL R7, R7, RZ, P2 ;  /* 0x000000ff07077207 */ /* 0x000fe40001000000 */
[----:B------:R-:W-:Y:S02]  /*06c0*/  LOP3.LUT R4, R0, 0x400, RZ, 0xfc, !PT ;  /* 0x0000040000047812 */ /* 0x000fe400078efcff */
[----:B------:R-:W-:Y:S01]  /*06d0*/  SHF.R.S32.HI R13, RZ, 0x1f, R13 ;  /* 0x0000001fff0d7819 */ /* 0x000fe2000001140d */
[----:B------:R-:W-:Y:S01]  /*06e0*/  IMAD.X R7, R7, 0x1, R16, P3 ;  /* 0x0000000107077824 */ /* 0x000fe200018e0610 */
[----:B------:R-:W-:Y:S01]  /*06f0*/  IADD3 R10, P5, PT, R6, R17, RZ ;  /* 0x00000011060a7210 */ /* 0x000fe20007fbe0ff */
[----:B------:R-:W-:Y:S01]  /*0700*/  VIADD R16, R0, 0x500 ;  /* 0x0000050000107836 */ /* 0x000fe20000000000 */
[----:B------:R-:W-:Y:S01]  /*0710*/  IADD3 R14, P2, PT, R14, R15, RZ ;  /* 0x0000000f0e0e7210 */ /* 0x000fe20007f5e0ff */
[----:B------:R-:W-:Y:S01]  /*0720*/  IMAD.IADD R15, R4, 0x1, -R5 ;  /* 0x00000001040f7824 */ /* 0x000fe200078e0a05 */
[----:B------:R-:W-:-:S02]  /*0730*/  SEL R6, R3, UR6, !P4 ;  /* 0x0000000603067c07 */ /* 0x000fc4000e000000 */
[----:B------:R-:W-:Y:S02]  /*0740*/  SEL R19, R13, RZ, P4 ;  /* 0x000000ff0d137207 */ /* 0x000fe40002000000 */
[C---:B------:R-:W-:Y:S02]  /*0750*/  ISETP.GE.AND P3, PT, R4.reuse, R5, PT ;  /* 0x000000050400720c */ /* 0x040fe40003f66270 */
[----:B------:R-:W-:Y:S01]  /*0760*/  SHF.R.S32.HI R8, RZ, 0x1f, R8 ;  /* 0x0000001fff087819 */ /* 0x000fe20000011408 */
[----:B------:R-:W-:Y:S01]  /*0770*/  IMAD.X R19, R19, 0x1, R6, P5 ;  /* 0x0000000113137824 */ /* 0x000fe200028e0606 */
[----:B------:R-:W-:Y:S01]  /*0780*/  SEL R4, R4, R15, !P3 ;  /* 0x0000000f04047207 */ /* 0x000fe20005800000 */
[----:B------:R-:W-:Y:S01]  /*0790*/  IMAD.IADD R6, R16, 0x1, -R5 ;  /* 0x0000000110067824 */ /* 0x000fe200078e0a05 */
[----:B------:R-:W-:Y:S02]  /*07a0*/  SEL R13, R2, UR5, !P3 ;  /* 0x00000005020d7c07 */ /* 0x000fe4000d800000 */
[----:B------:R-:W-:-:S02]  /*07b0*/  ISETP.GE.AND P4, PT, R16, R5, PT ;  /* 0x000000051000720c */ /* 0x000fc40003f86270 */
[----:B------:R-:W-:Y:S02]  /*07c0*/  IADD3 R4, P5, PT, R4, R13, RZ ;  /* 0x0000000d04047210 */ /* 0x000fe40007fbe0ff */
[----:B------:R-:W-:Y:S02]  /*07d0*/  SEL R20, R3, UR6, !P6 ;  /* 0x0000000603147c07 */ /* 0x000fe4000f000000 */
[----:B------:R-:W-:Y:S01]  /*07e0*/  SEL R21, R8, RZ, P6 ;  /* 0x000000ff08157207 */ /* 0x000fe20003000000 */
[----:B------:R-:W-:Y:S01]  /*07f0*/  IMAD.IADD R8, R18, 0x1, -R5 ;  /* 0x0000000112087824 */ /* 0x000fe200078e0a05 */
[----:B------:R-:W-:Y:S02]  /*0800*/  SEL R13, R16, R6, !P4 ;  /* 0x00000006100d7207 */ /* 0x000fe40006000000 */
[----:B------:R-:W-:Y:S01]  /*0810*/  SEL R16, R2, UR5, !P4 ;  /* 0x0000000502107c07 */ /* 0x000fe2000e000000 */
[----:B------:R-:W-:Y:S01]  /*0820*/  IMAD.X R21, R21, 0x1, R20, P2 ;  /* 0x0000000115157824 */ /* 0x000fe200010e0614 */
[----:B------:R-:W-:-:S02]  /*0830*/  ISETP.GE.AND P6, PT, R18, R5, PT ;  /* 0x000000051200720c */ /* 0x000fc40003fc6270 */
[----:B------:R-:W-:Y:S02]  /*0840*/  IADD3 R13, P2, PT, R13, R16, RZ ;  /* 0x000000100d0d7210 */ /* 0x000fe40007f5e0ff */
[----:B------:R-:W-:Y:S02]  /*0850*/  SHF.R.S32.HI R16, RZ, 0x1f, R11 ;  /* 0x0000001fff107819 */ /* 0x000fe4000001140b */
[----:B------:R-:W-:Y:S02]  /*0860*/  SHF.R.S32.HI R15, RZ, 0x1f, R15 ;  /* 0x0000001fff0f7819 */ /* 0x000fe4000001140f */
[----:B------:R-:W-:Y:S02]  /*0870*/  SEL R16, R16, RZ, P0 ;  /* 0x000000ff10107207 */ /* 0x000fe40000000000 */
[----:B------:R-:W-:Y:S02]  /*0880*/  SEL R25, R3, UR6, !P0 ;  /* 0x0000000603197c07 */ /* 0x000fe4000c000000 */
[----:B------:R-:W-:-:S02]  /*0890*/  SEL R17, R18, R8, !P6 ;  /* 0x0000000812117207 */ /* 0x000fc40007000000 */
[----:B------:R-:W-:Y:S01]  /*08a0*/  SEL R20, R2, UR5, !P6 ;  /* 0x0000000502147c07 */ /* 0x000fe2000f000000 */
[----:B------:R-:W-:Y:S01]  /*08b0*/  IMAD.X R16, R16, 0x1, R25, P1 ;  /* 0x0000000110107824 */ /* 0x000fe200008e0619 */
[----:B------:R-:W-:Y:S02]  /*08c0*/  ISETP.GE.AND P0, PT, R26, R5, PT ;  /* 0x000000051a00720c */ /* 0x000fe40003f06270 */
[----:B------:R-:W-:Y:S02]  /*08d0*/  SEL R11, R3, UR6, !P3 ;  /* 0x00000006030b7c07 */ /* 0x000fe4000d800000 */
[----:B------:R-:W-:Y:S02]  /*08e0*/  SEL R18, R15, RZ, P3 ;  /* 0x000000ff0f127207 */ /* 0x000fe40001800000 */
[----:B------:R-:W-:Y:S02]  /*08f0*/  IADD3 R15, P3, PT, R17, R20, RZ ;  /* 0x00000014110f7210 */ /* 0x000fe40007f7e0ff */
[----:B------:R-:W-:Y:S01]  /*0900*/  SHF.R.S32.HI R6, RZ, 0x1f, R6 ;  /* 0x0000001fff067819 */ /* 0x000fe20000011406 */
[----:B------:R-:W-:Y:S01]  /*0910*/  IMAD.X R11, R18, 0x1, R11, P5 ;  /* 0x00000001120b7824 */ /* 0x000fe200028e060b */
[----:B------:R-:W-:-:S02]  /*0920*/  SEL R26, R26, R23, !P0 ;  /* 0x000000171a1a7207 */ /* 0x000fc40004000000 */
[----:B------:R-:W-:Y:S02]  /*0930*/  SEL R17, R2, UR5, !P0 ;  /* 0x0000000502117c07 */ /* 0x000fe4000c000000 */
[----:B------:R-:W-:Y:S02]  /*0940*/  SHF.R.S32.HI R8, RZ, 0x1f, R8 ;  /* 0x0000001fff087819 */ /* 0x000fe40000011408 */
[----:B------:R-:W-:Y:S02]  /*0950*/  SHF.R.S32.HI R23, RZ, 0x1f, R23 ;  /* 0x0000001fff177819 */ /* 0x000fe40000011417 */
[C---:B------:R-:W-:Y:S02]  /*0960*/  SEL R20, R3.reuse, UR6, !P4 ;  /* 0x0000000603147c07 */ /* 0x040fe4000e000000 */
[C---:B------:R-:W-:Y:S02]  /*0970*/  SEL R22, R3.reuse, UR6, !P6 ;  /* 0x0000000603167c07 */ /* 0x040fe4000f000000 */
[----:B------:R-:W-:-:S02]  /*0980*/  SEL R24, R3, UR6, !P0 ;  /* 0x0000000603187c07 */ /* 0x000fc4000c000000 */
[----:B------:R-:W-:Y:S02]  /*0990*/  SEL R25, R6, RZ, P4 ;  /* 0x000000ff06197207 */ /* 0x000fe40002000000 */
[----:B------:R-:W-:Y:S02]  /*09a0*/  IADD3 R17, P1, PT, R26, R17, RZ ;  /* 0x000000111a117210 */ /* 0x000fe40007f3e0ff */
[----:B------:R-:W-:Y:S01]  /*09b0*/  SEL R3, R8, RZ, P6 ;  /* 0x000000ff08037207 */ /* 0x000fe20003000000 */
[----:B------:R-:W-:Y:S01]  /*09c0*/  IMAD.X R20, R25, 0x1, R20, P2 ;  /* 0x0000000119147824 */ /* 0x000fe200010e0614 */
[----:B------:R-:W-:Y:S02]  /*09d0*/  SEL R23, R23, RZ, P0 ;  /* 0x000000ff17177207 */ /* 0x000fe40000000000 */
[----:B0-----:R-:W-:Y:S01]  /*09e0*/  LEA R2, P0, R9, UR8, 0x3 ;  /* 0x0000000809027c11 */ /* 0x001fe2000f8018ff */
[----:B------:R-:W-:Y:S01]  /*09f0*/  IMAD.X R22, R3, 0x1, R22, P3 ;  /* 0x0000000103167824 */ /* 0x000fe200018e0616 */
[----:B------:R-:W-:Y:S01]  /*0a00*/  LEA R8, P2, R10, UR8, 0x3 ;  /* 0x000000080a087c11 */ /* 0x000fe2000f8418ff */
[----:B------:R-:W-:Y:S01]  /*0a10*/  IMAD.X R24, R23, 0x1, R24, P1 ;  /* 0x0000000117187824 */ /* 0x000fe200008e0618 */
[----:B------:R-:W-:-:S02]  /*0a20*/  LEA R6, P1, R12, UR8, 0x3 ;  /* 0x000000080c067c11 */ /* 0x000fc4000f8218ff */
[----:B------:R-:W-:Y:S02]  /*0a30*/  LEA R18, P3, R14, UR8, 0x3 ;  /* 0x000000080e127c11 */ /* 0x000fe4000f8618ff */
[----:B------:R-:W-:Y:S02]  /*0a40*/  LEA.HI.X R3, R9, UR9, R16, 0x3, P0 ;  /* 0x0000000909037c11 */ /* 0x000fe400080f1c10 */
[----:B------:R-:W-:Y:S02]  /*0a50*/  LEA.HI.X R9, R10, UR9, R19, 0x3, P2 ;  /* 0x000000090a097c11 */ /* 0x000fe400090f1c13 */
[----:B------:R-:W-:Y:S02]  /*0a60*/  LEA.HI.X R7, R12, UR9, R7, 0x3, P1 ;  /* 0x000000090c077c11 */ /* 0x000fe400088f1c07 */
[----:B------:R-:W-:Y:S01]  /*0a70*/  LEA.HI.X R19, R14, UR9, R21, 0x3, P3 ;  /* 0x000000090e137c11 */ /* 0x000fe200098f1c15 */
[----:B------:R-:W5:Y:S01]  /*0a80*/  LDG.E.64 R2, desc[UR14][R2.64] ;  /* 0x0000000e02027981 */ /* 0x000f62000c1e1b00 */
[----:B------:R-:W-:-:S02]  /*0a90*/  LEA R12, P1, R13, UR8, 0x3 ;  /* 0x000000080d0c7c11 */ /* 0x000fc4000f8218ff */
[----:B------:R-:W-:Y:S01]  /*0aa0*/  LEA R14, P2, R15, UR8, 0x3 ;  /* 0x000000080f0e7c11 */ /* 0x000fe2000f8418ff */
[----:B------:R-:W5:Y:S01]  /*0ab0*/  LDG.E.64 R6, desc[UR14][R6.64] ;  /* 0x0000000e06067981 */ /* 0x000f62000c1e1b00 */
[----:B------:R-:W-:Y:S02]  /*0ac0*/  LEA R16, P3, R17, UR8, 0x3 ;  /* 0x0000000811107c11 */ /* 0x000fe4000f8618ff */
[----:B------:R-:W-:Y:S01]  /*0ad0*/  LEA R10, P0, R4, UR8, 0x3 ;  /* 0x00000008040a7c11 */ /* 0x000fe2000f8018ff */
[----:B------:R-:W5:Y:S01]  /*0ae0*/  LDG.E.64 R8, desc[UR14][R8.64] ;  /* 0x0000000e08087981 */ /* 0x000f62000c1e1b00 */
[----:B------:R-:W-:Y:S02]  /*0af0*/  LEA.HI.X R13, R13, UR9, R20, 0x3, P1 ;  /* 0x000000090d0d7c11 */ /* 0x000fe400088f1c14 */
[----:B------:R-:W-:Y:S01]  /*0b00*/  LEA.HI.X R15, R15, UR9, R22, 0x3, P2 ;  /* 0x000000090f0f7c11 */ /* 0x000fe200090f1c16 */
[----:B------:R-:W5:Y:S01]  /*0b10*/  LDG.E.64 R18, desc[UR14][R18.64] ;  /* 0x0000000e12127981 */ /* 0x000f62000c1e1b00 */
[----:B------:R-:W-:-:S02]  /*0b20*/  LEA.HI.X R17, R17, UR9, R24, 0x3, P3 ;  /* 0x0000000911117c11 */ /* 0x000fc400098f1c18 */
[----:B------:R-:W-:Y:S01]  /*0b30*/  LEA.HI.X R11, R4, UR9, R11, 0x3, P0 ;  /* 0x00000009040b7c11 */ /* 0x000fe200080f1c0b */
[----:B------:R-:W5:Y:S04]  /*0b40*/  LDG.E.64 R12, desc[UR14][R12.64] ;  /* 0x0000000e0c0c7981 */ /* 0x000f68000c1e1b00 */
[----:B------:R0:W5:Y:S04]  /*0b50*/  LDG.E.64 R20, desc[UR14][R10.64] ;  /* 0x0000000e0a147981 */ /* 0x000168000c1e1b00 */
[----:B------:R-:W5:Y:S04]  /*0b60*/  LDG.E.64 R14, desc[UR14][R14.64] ;  /* 0x0000000e0e0e7981 */ /* 0x000f68000c1e1b00 */
[----:B------:R-:W5:Y:S01]  /*0b70*/  LDG.E.64 R16, desc[UR14][R16.64] ;  /* 0x0000000e10107981 */ /* 0x000f62000c1e1b00 */
[----:B------:R-:W-:Y:S05]  /*0b80*/  BRA `(.L_x_452) ;  /* 0x0000000400a87947 */ /* 0x000fea0003800000 */
.L_x_451:
        /* <DEDUP_REMOVED lines=9> */
[--C-:B------:R-:W-:Y:S01]  /*0c20*/  IMAD.IADD R15, R10, 0x1, -R5.reuse ;  /* 0x000000010a0f7824 */ /* 0x100fe200078e0a05 */
[----:B------:R-:W-:Y:S01]  /*0c30*/  ISETP.GE.AND P2, PT, R6, R5, PT ;  /* 0x000000050600720c */ /* 0x000fe20003f46270 */
[----:B------:R-:W-:Y:S01]  /*0c40*/  VIADD R18, R0, 0x500 ;  /* 0x0000050000127836 */ /* 0x000fe20000000000 */
[----:B------:R-:W-:Y:S01]  /*0c50*/  IADD3 R7, P1, PT, R4, R7, RZ ;  /* 0x0000000704077210 */ /* 0x000fe20007f3e0ff */
[----:B------:R-:W-:Y:S01]  /*0c60*/  VIADD R4, R0, 0x300 ;  /* 0x0000030000047836 */ /* 0x000fe20000000000 */
[----:B------:R-:W-:Y:S01]  /*0c70*/  SEL R6, R6, R13, !P2 ;  /* 0x0000000d06067207 */ /* 0x000fe20005000000 */
[----:B------:R-:W-:Y:S01]  /*0c80*/  VIADD R20, R0, 0x600 ;  /* 0x0000060000147836 */ /* 0x000fe20000000000 */
[----:B------:R-:W-:Y:S01]  /*0c90*/  SEL R9, R2, UR5, !P2 ;  /* 0x0000000502097c07 */ /* 0x000fe2000d000000 */
[----:B------:R-:W-:Y:S01]  /*0ca0*/  IMAD.IADD R8, R4, 0x1, -R5 ;  /* 0x0000000104087824 */ /* 0x000fe200078e0a05 */
[----:B------:R-:W-:Y:S01]  /*0cb0*/  SHF.R.S32.HI R13, RZ, 0x1f, R13 ;  /* 0x0000001fff0d7819 */ /* 0x000fe2000001140d */
[----:B------:R-:W-:Y:S01]  /*0cc0*/  VIADD R26, R0, 0x700 ;  /* 0x00000700001a7836 */ /* 0x000fe20000000000 */
[-C--:B------:R-:W-:Y:S01]  /*0cd0*/  ISETP.GE.AND P4, PT, R10, R5.reuse, PT ;  /* 0x000000050a00720c */ /* 0x080fe20003f86270 */
[----:B------:R-:W0:Y:S01]  /*0ce0*/  LDCU.64 UR8, c[0x0][0x3a0] ;  /* 0x00007400ff0877ac */ /* 0x000e220008000a00 */
[----:B------:R-:W-:Y:S01]  /*0cf0*/  ISETP.GE.AND P6, PT, R4, R5, PT ;  /* 0x000000050400720c */ /* 0x000fe20003fc6270 */
[----:B------:R-:W-:Y:S01]  /*0d00*/  IMAD.IADD R23, R26, 0x1, -R5 ;  /* 0x000000011a177824 */ /* 0x000fe200078e0a05 */
[----:B------:R-:W-:-:S02]  /*0d10*/  IADD3 R9, P3, PT, R6, R9, RZ ;  /* 0x0000000906097210 */ /* 0x000fc40007f7e0ff */
[----:B------:R-:W-:Y:S02]  /*0d20*/  SEL R14, R3, UR6, !P2 ;  /* 0x00000006030e7c07 */ /* 0x000fe4000d000000 */
[----:B------:R-:W-:Y:S02]  /*0d30*/  SEL R13, R13, RZ, P2 ;  /* 0x000000ff0d0d7207 */ /* 0x000fe40001000000 */
[----:B------:R-:W-:Y:S02]  /*0d40*/  LOP3.LUT R6, R0, 0x400, RZ, 0xfc, !PT ;  /* 0x0000040000067812 */ /* 0x000fe400078efcff */
[----:B------:R-:W-:Y:S01]  /*0d50*/  SEL R17, R10, R15, !P4 ;  /* 0x0000000f0a117207 */ /* 0x000fe20006000000 */
[----:B------:R-:W-:Y:S01]  /*0d60*/  IMAD.X R14, R13, 0x1, R14, P3 ;  /* 0x000000010d0e7824 */ /* 0x000fe200018e060e */
[----:B------:R-:W-:Y:S02]  /*0d70*/  SEL R19, R4, R8, !P6 ;  /* 0x0000000804137207 */ /* 0x000fe40007000000 */
[----:B------:R-:W-:-:S02]  /*0d80*/  SEL R12, R2, UR5, !P6 ;  /* 0x00000005020c7c07 */ /* 0x000fc4000f000000 */
[----:B------:R-:W-:Y:S02]  /*0d90*/  SEL R10, R2, UR5, !P4 ;  /* 0x00000005020a7c07 */ /* 0x000fe4000e000000 */
[----:B------:R-:W-:Y:S01]  /*0da0*/  SHF.R.S32.HI R4, RZ, 0x1f, R15 ;  /* 0x0000001fff047819 */ /* 0x000fe2000001140f */
[C---:B------:R-:W-:Y:S01]  /*0db0*/  IMAD.IADD R15, R6.reuse, 0x1, -R5 ;  /* 0x00000001060f7824 */ /* 0x040fe200078e0a05 */
[----:B------:R-:W-:Y:S02]  /*0dc0*/  ISETP.GE.AND P3, PT, R6, R5, PT ;  /* 0x000000050600720c */ /* 0x000fe40003f66270 */
[----:B------:R-:W-:Y:S02]  /*0dd0*/  IADD3 R12, P2, PT, R19, R12, RZ ;  /* 0x0000000c130c7210 */ /* 0x000fe40007f5e0ff */
[----:B------:R-:W-:Y:S02]  /*0de0*/  IADD3 R10, P5, PT, R17, R10, RZ ;  /* 0x0000000a110a7210 */ /* 0x000fe40007fbe0ff */
[----:B------:R-:W-:-:S02]  /*0df0*/  SEL R19, R3, UR6, !P4 ;  /* 0x0000000603137c07 */ /* 0x000fc4000e000000 */
[----:B------:R-:W-:Y:S02]  /*0e00*/  SEL R4, R4, RZ, P4 ;  /* 0x000000ff04047207 */ /* 0x000fe40002000000 */
[----:B------:R-:W-:Y:S01]  /*0e10*/  SEL R16, R6, R15, !P3 ;  /* 0x0000000f06107207 */ /* 0x000fe20005800000 */
[----:B------:R-:W-:Y:S01]  /*0e20*/  IMAD.IADD R6, R18, 0x1, -R5 ;  /* 0x0000000112067824 */ /* 0x000fe200078e0a05 */
[----:B------:R-:W-:Y:S01]  /*0e30*/  SEL R13, R2, UR5, !P3 ;  /* 0x00000005020d7c07 */ /* 0x000fe2000d800000 */
[----:B------:R-:W-:Y:S01]  /*0e40*/  IMAD.X R19, R4, 0x1, R19, P5 ;  /* 0x0000000104137824 */ /* 0x000fe200028e0613 */
[----:B------:R-:W-:Y:S02]  /*0e50*/  SHF.R.S32.HI R8, RZ, 0x1f, R8 ;  /* 0x0000001fff087819 */ /* 0x000fe40000011408 */
[----:B------:R-:W-:Y:S02]  /*0e60*/  IADD3 R4, P5, PT, R16, R13, RZ ;  /* 0x0000000d10047210 */ /* 0x000fe40007fbe0ff */
[----:B------:R-:W-:-:S02]  /*0e70*/  SEL R21, R3, UR6, !P6 ;  /* 0x0000000603157c07 */ /* 0x000fc4000f000000 */
[----:B------:R-:W-:Y:S01]  /*0e80*/  SEL R16, R8, RZ, P6 ;  /* 0x000000ff08107207 */ /* 0x000fe20003000000 */
[----:B------:R-:W-:Y:S01]  /*0e90*/  IMAD.IADD R8, R20, 0x1, -R5 ;  /* 0x0000000114087824 */ /* 0x000fe200078e0a05 */
[-C--:B------:R-:W-:Y:S02]  /*0ea0*/  ISETP.GE.AND P4, PT, R18, R5.reuse, PT ;  /* 0x000000051200720c */ /* 0x080fe40003f86270 */
[----:B------:R-:W-:Y:S01]  /*0eb0*/  ISETP.GE.AND P6, PT, R20, R5, PT ;  /* 0x000000051400720c */ /* 0x000fe20003fc6270 */
[----:B------:R-:W-:Y:S01]  /*0ec0*/  IMAD.X R21, R16, 0x1, R21, P2 ;  /* 0x0000000110157824 */ /* 0x000fe200010e0615 */
[----:B------:R-:W-:Y:S02]  /*0ed0*/  SHF.R.S32.HI R16, RZ, 0x1f, R11 ;  /* 0x0000001fff107819 */ /* 0x000fe4000001140b */
[----:B------:R-:W-:Y:S02]  /*0ee0*/  SEL R18, R18, R6, !P4 ;  /* 0x0000000612127207 */ /* 0x000fe40006000000 */
[----:B------:R-:W-:-:S02]  /*0ef0*/  SEL R13, R2, UR5, !P4 ;  /* 0x00000005020d7c07 */ /* 0x000fc4000e000000 */
[----:B------:R-:W-:Y:S02]  /*0f00*/  SEL R25, R16, RZ, P0 ;  /* 0x000000ff10197207 */ /* 0x000fe40000000000 */
[----:B------:R-:W-:Y:S02]  /*0f10*/  SEL R16, R3, UR6, !P0 ;  /* 0x0000000603107c07 */ /* 0x000fe4000c000000 */
[----:B------:R-:W-:Y:S02]  /*0f20*/  ISETP.GE.AND P0, PT, R26, R5, PT ;  /* 0x000000051a00720c */ /* 0x000fe40003f06270 */
[----:B------:R-:W-:Y:S01]  /*0f30*/  IADD3 R13, P2, PT, R18, R13, RZ ;  /* 0x0000000d120d7210 */ /* 0x000fe20007f5e0ff */
[----:B------:R-:W-:Y:S01]  /*0f40*/  IMAD.X R16, R25, 0x1, R16, P1 ;  /* 0x0000000119107824 */ /* 0x000fe200008e0610 */
[----:B------:R-:W-:Y:S02]  /*0f50*/  SHF.R.S32.HI R18, RZ, 0x1f, R15 ;  /* 0x0000001fff127819 */ /* 0x000fe4000001140f */
[----:B------:R-:W-:-:S02]  /*0f60*/  SEL R20, R20, R8, !P6 ;  /* 0x0000000814147207 */ /* 0x000fc40007000000 */
[C---:B------:R-:W-:Y:S02]  /*0f70*/  SEL R15, R2.reuse, UR5, !P6 ;  /* 0x00000005020f7c07 */ /* 0x040fe4000f000000 */
[----:B------:R-:W-:Y:S02]  /*0f80*/  SEL R17, R2, UR5, !P0 ;  /* 0x0000000502117c07 */ /* 0x000fe4000c000000 */
[----:B------:R-:W-:Y:S02]  /*0f90*/  SEL R26, R26, R23, !P0 ;  /* 0x000000171a1a7207 */ /* 0x000fe40004000000 */
[----:B------:R-:W-:Y:S02]  /*0fa0*/  SHF.R.S32.HI R2, RZ, 0x1f, R23 ;  /* 0x0000001fff027819 */ /* 0x000fe40000011417 */
[----:B------:R-:W-:Y:S02]  /*0fb0*/  SHF.R.S32.HI R6, RZ, 0x1f, R6 ;  /* 0x0000001fff067819 */ /* 0x000fe40000011406 */
[----:B------:R-:W-:-:S02]  /*0fc0*/  SEL R11, R3, UR6, !P3 ;  /* 0x00000006030b7c07 */ /* 0x000fc4000d800000 */
[----:B------:R-:W-:Y:S02]  /*0fd0*/  SEL R18, R18, RZ, P3 ;  /* 0x000000ff12127207 */ /* 0x000fe40001800000 */
[----:B------:R-:W-:Y:S02]  /*0fe0*/  SHF.R.S32.HI R8, RZ, 0x1f, R8 ;  /* 0x0000001fff087819 */ /* 0x000fe40000011408 */
[----:B------:R-:W-:Y:S01]  /*0ff0*/  IADD3 R15, P3, PT, R20, R15, RZ ;  /* 0x0000000f140f7210 */ /* 0x000fe20007f7e0ff */
[----:B------:R-:W-:Y:S01]  /*1000*/  IMAD.X R11, R18, 0x1, R11, P5 ;  /* 0x00000001120b7824 */ /* 0x000fe200028e060b */
[C---:B------:R-:W-:Y:S02]  /*1010*/  SEL R20, R3.reuse, UR6, !P4 ;  /* 0x0000000603147c07 */ /* 0x040fe4000e000000 */
[C---:B------:R-:W-:Y:S02]  /*1020*/  SEL R22, R3.reuse, UR6, !P6 ;  /* 0x0000000603167c07 */ /* 0x040fe4000f000000 */
[----:B------:R-:W-:-:S02]  /*1030*/  SEL R24, R3, UR6, !P0 ;  /* 0x0000000603187c07 */ /* 0x000fc4000c000000 */
[----:B------:R-:W-:Y:S02]  /*1040*/  IADD3 R17, P1, PT, R26, R17, RZ ;  /* 0x000000111a117210 */ /* 0x000fe40007f3e0ff */
[----:B------:R-:W-:Y:S02]  /*1050*/  SEL R25, R2, RZ, P0 ;  /* 0x000000ff02197207 */ /* 0x000fe40000000000 */
[----:B------:R-:W-:Y:S02]  /*1060*/  SEL R3, R6, RZ, P4 ;  /* 0x000000ff06037207 */ /* 0x000fe40002000000 */
[----:B------:R-:W-:Y:S01]  /*1070*/  SEL R23, R8, RZ, P6 ;  /* 0x000000ff08177207 */ /* 0x000fe20003000000 */
[----:B------:R-:W-:Y:S01]  /*1080*/  IMAD.X R24, R25, 0x1, R24, P1 ;  /* 0x0000000119187824 */ /* 0x000fe200008e0618 */
        /* <DEDUP_REMOVED lines=25> */
[----:B------:R-:W5:Y:S02]  /*1220*/  LDG.E.64 R16, desc[UR14][R16.64] ;  /* 0x0000000e10107981 */ /* 0x000f64000c1e1b00 */
.L_x_452:
[----:B------:R-:W2:Y:S01]  /*1230*/  S2UR UR6, SR_CgaCtaId ;  /* 0x00000000000679c3 */ /* 0x000ea20000008800 */
[----:B------:R-:W-:Y:S01]  /*1240*/  UMOV UR5, 0x400 ;  /* 0x0000040000057882 */ /* 0x000fe20000000000 */
[----:B01----:R-:W-:Y:S01]  /*1250*/  IMAD.SHL.U32 R11, R0, 0x8, RZ ;  /* 0x00000008000b7824 */ /* 0x003fe200078e00ff */
[----:B--2---:R-:W-:-:S09]  /*1260*/  ULEA UR5, UR6, UR5, 0x18 ;  /* 0x0000000506057291 */ /* 0x004fd2000f8ec0ff */
[----:B-----5:R-:W-:Y:S04]  /*1270*/  STS.64 [R11+UR5], R2 ;  /* 0x000000020b007988 */ /* 0x020fe80008000a05 */
[----:B------:R0:W-:Y:S04]  /*1280*/  STS.64 [R11+UR5+0x800], R6 ;  /* 0x000800060b007988 */ /* 0x0001e80008000a05 */
[----:B------:R1:W-:Y:S04]  /*1290*/  STS.64 [R11+UR5+0x1000], R8 ;  /* 0x001000080b007988 */ /* 0x0003e80008000a05 */
[----:B------:R1:W-:Y:S04]  /*12a0*/  STS.64 [R11+UR5+0x1800], R18 ;  /* 0x001800120b007988 */ /* 0x0003e80008000a05 */
[----:B------:R1:W-:Y:S04]  /*12b0*/  STS.64 [R11+UR5+0x2000], R20 ;  /* 0x002000140b007988 */ /* 0x0003e80008000a05 */
[----:B------:R1:W-:Y:S04]  /*12c0*/  STS.64 [R11+UR5+0x2800], R12 ;  /* 0x0028000c0b007988 */ /* 0x0003e80008000a05 */
[----:B------:R1:W-:Y:S04]  /*12d0*/  STS.64 [R11+UR5+0x3000], R14 ;  /* 0x0030000e0b007988 */ /* 0x0003e80008000a05 */
[----:B------:R1:W-:Y:S01]  /*12e0*/  STS.64 [R11+UR5+0x3800], R16 ;  /* 0x003800100b007988 */ /* 0x0003e20008000a05 */
[----:B------:R-:W-:Y:S01]  /*12f0*/  BAR.SYNC.DEFER_BLOCKING 0x0 ;  /* 0x0000000000007b1d */ /* 0x000fe20000010000 */
[----:B------:R-:W-:-:S07]  /*1300*/  VIADD R4, R5, UR4 ;  /* 0x0000000405047c36 */ /* 0x000fce0008000000 */
[----:B------:R-:W-:Y:S01]  /*1310*/  PREEXIT ;  /* 0x000000000000782d */ /* 0x000fe20000000000 */
[----:B------:R-:W-:Y:S01]  /*1320*/  BSSY.RECONVERGENT B0, `(.L_x_453) ;  /* 0x0000019000007945 */ /* 0x000fe20003800200 */
[----:B------:R-:W-:Y:S02]  /*1330*/  LEA R10, R5, UR5, 0x3 ;  /* 0x00000005050a7c11 */ /* 0x000fe4000f8e18ff */
[----:B0-----:R-:W-:-:S04]  /*1340*/  VIMNMX R7, PT, PT, R11, R4, PT ;  /* 0x000000040b077248 */ /* 0x001fc80003fe0100 */
[C---:B------:R-:W-:Y:S01]  /*1350*/  ISETP.GE.AND P0, PT, R7.reuse, UR4, PT ;  /* 0x0000000407007c0c */ /* 0x040fe2000bf06270 */
[----:B------:R-:W-:Y:S01]  /*1360*/  VIADD R6, R7, -UR4 ;  /* 0x8000000407067c36 */ /* 0x000fe20008000000 */
[----:B------:R-:W-:-:S04]  /*1370*/  VIMNMX R3, PT, PT, R5, R7, PT ;  /* 0x0000000705037248 */ /* 0x000fc80003fe0100 */
[----:B------:R-:W-:-:S04]  /*1380*/  SEL R6, R6, RZ, P0 ;  /* 0x000000ff06067207 */ /* 0x000fc80000000000 */
[----:B------:R-:W-:-:S13]  /*1390*/  ISETP.GE.AND P0, PT, R6, R3, PT ;  /* 0x000000030600720c */ /* 0x000fda0003f06270 */
[----:B-1----:R-:W-:Y:S05]  /*13a0*/  @P0 BRA `(.L_x_454) ;  /* 0x0000000000400947 */ /* 0x002fea0003800000 */
[----:B------:R-:W-:-:S07]  /*13b0*/  IMAD.MOV.U32 R13, RZ, RZ, R3 ;  /* 0x000000ffff0d7224 */ /* 0x000fce00078e0003 */
.L_x_455:
[----:B------:R-:W-:-:S05]  /*13c0*/  IMAD.IADD R2, R13, 0x1, -R6 ;  /* 0x000000010d027824 */ /* 0x000fca00078e0a06 */
[----:B------:R-:W-:-:S04]  /*13d0*/  LEA.HI R3, R2, R2, RZ, 0x1 ;  /* 0x0000000202037211 */ /* 0x000fc800078f08ff */
[----:B------:R-:W-:-:S04]  /*13e0*/  LEA.HI.SX32 R12, R3, R6, 0x1f ;  /* 0x00000006030c7211 */ /* 0x000fc800078ffaff */
[----:B------:R-:W-:-:S05]  /*13f0*/  LOP3.LUT R2, RZ, R12, RZ, 0x33, !PT ;  /* 0x0000000cff027212 */ /* 0x000fca00078e33ff */
[----:B------:R-:W-:Y:S01]  /*1400*/  IMAD.IADD R3, R7, 0x1, R2 ;  /* 0x0000000107037824 */ /* 0x000fe200078e0202 */
[----:B------:R-:W-:-:S03]  /*1410*/  LEA R2, R12, UR5, 0x3 ;  /* 0x000000050c027c11 */ /* 0x000fc6000f8e18ff */
[----:B------:R-:W-:-:S03]  /*1420*/  IMAD R8, R3, 0x8, R10 ;  /* 0x0000000803087824 */ /* 0x000fc600078e020a */
[----:B------:R-:W-:Y:S04]  /*1430*/  LDS.64 R2, [R2] ;  /* 0x0000000002027984 */ /* 0x000fe80000000a00 */
[----:B------:R-:W0:Y:S02]  /*1440*/  LDS.64 R8, [R8] ;  /* 0x0000000008087984 */ /* 0x000e240000000a00 */
[----:B0-----:R-:W-:-:S04]  /*1450*/  ISETP.GE.U32.AND P0, PT, R8, R2, PT ;  /* 0x000000020800720c */ /* 0x001fc80003f06070 */
[----:B------:R-:W-:-:S04]  /*1460*/  ISETP.GE.U32.AND.EX P0, PT, R9, R3, PT, P0 ;  /* 0x000000030900720c */ /* 0x000fc80003f06100 */
[----:B------:R-:W-:-:S09]  /*1470*/  SEL R13, R12, R13, !P0 ;  /* 0x0000000d0c0d7207 */ /* 0x000fd20004000000 */
[----:B------:R-:W-:-:S05]  /*1480*/  @P0 VIADD R6, R12, 0x1 ;  /* 0x000000010c060836 */ /* 0x000fca0000000000 */
[----:B------:R-:W-:-:S13]  /*1490*/  ISETP.GE.AND P0, PT, R6, R13, PT ;  /* 0x0000000d0600720c */ /* 0x000fda0003f06270 */
[----:B------:R-:W-:Y:S05]  /*14a0*/  @!P0 BRA `(.L_x_455) ;  /* 0xfffffffc00c48947 */ /* 0x000fea000383ffff */
.L_x_454:
[----:B------:R-:W-:Y:S05]  /*14b0*/  BSYNC.RECONVERGENT B0 ;  /* 0x0000000000007941 */ /* 0x000fea0003800200 */
.L_x_453:
[----:B------:R-:W-:Y:S01]  /*14c0*/  IMAD.IADD R7, R7, 0x1, -R6 ;  /* 0x0000000107077824 */ /* 0x000fe200078e0a06 */
[C---:B------:R-:W-:Y:S01]  /*14d0*/  LEA R12, R6.reuse, UR5, 0x3 ;  /* 0x00000005060c7c11 */ /* 0x040fe2000f8e18ff */
[----:B------:R-:W-:Y:S01]  /*14e0*/  VIADD R8, R6, 0x1 ;  /* 0x0000000106087836 */ /* 0x000fe20000000000 */
[----:B------:R-:W-:Y:S01]  /*14f0*/  PLOP3.LUT P1, PT, PT, PT, PT, 0x8, 0x80 ;  /* 0x000000000080781c */ /* 0x000fe20003f2e170 */
[----:B------:R-:W-:Y:S02]  /*1500*/  IMAD R10, R7, 0x8, R10 ;  /* 0x00000008070a7824 */ /* 0x000fe400078e020a */
[----:B------:R-:W-:Y:S01]  /*1510*/  LDS.64 R20, [R12] ;  /* 0x000000000c147984 */ /* 0x000fe20000000a00 */
[----:B------:R-:W-:-:S03]  /*1520*/  IMAD.IADD R9, R5, 0x1, R7 ;  /* 0x0000000105097824 */ /* 0x000fc600078e0207 */
[----:B------:R-:W0:Y:S01]  /*1530*/  LDS.64 R22, [R10] ;  /* 0x000000000a167984 */ /* 0x000e220000000a00 */
[C---:B------:R-:W-:Y:S01]  /*1540*/  VIADD R7, R9.reuse, 0x1 ;  /* 0x0000000109077836 */ /* 0x040fe20000000000 */
[----:B------:R-:W-:-:S13]  /*1550*/  ISETP.GE.AND P2, PT, R9, R4, PT ;  /* 0x000000040900720c */ /* 0x000fda0003f46270 */
[----:B0-----:R-:W-:-:S04]  /*1560*/  @!P2 ISETP.GE.U32.AND P0, PT, R22, R20, PT ;  /* 0x000000141600a20c */ /* 0x001fc80003f06070 */
[----:B------:R-:W-:-:S04]  /*1570*/  @!P2 ISETP.GE.U32.AND.EX P0, PT, R23, R21, PT, P0 ;  /* 0x000000151700a20c */ /* 0x000fc80003f06100 */
[----:B------:R-:W-:-:S04]  /*1580*/  @!P2 ISETP.GE.OR P1, PT, R6, R5, !P0 ;  /* 0x000000050600a20c */ /* 0x000fc80004726670 */
[----:B------:R-:W-:Y:S02]  /*1590*/  SEL R2, R22, R20, P1 ;  /* 0x0000001416027207 */ /* 0x000fe40000800000 */
[----:B------:R-:W-:-:S07]  /*15a0*/  SEL R3, R23, R21, P1 ;  /* 0x0000001517037207 */ /* 0x000fce0000800000 */
[----:B------:R-:W-:Y:S01]  /*15b0*/  @P1 LDS.64 R22, [R10+0x8] ;  /* 0x000008000a161984 */ /* 0x000fe20000000a00 */
[----:B------:R-:W-:Y:S02]  /*15c0*/  @!P1 IMAD.MOV R7, RZ, RZ, R9 ;  /* 0x000000ffff079224 */ /* 0x000fe400078e0209 */
[----:B------:R-:W-:Y:S01]  /*15d0*/  @P1 IMAD.MOV R8, RZ, RZ, R6 ;  /* 0x000000ffff081224 */ /* 0x000fe200078e0206 */
[----:B------:R-:W0:Y:S01]  /*15e0*/  @!P1 LDS.64 R20, [R12+0x8] ;  /* 0x000008000c149984 */ /* 0x000e220000000a00 */
[----:B------:R-:W-:Y:S01]  /*15f0*/  PLOP3.LUT P1, PT, PT, PT, PT, 0x8, 0x80 ;  /* 0x000000000080781c */ /* 0x000fe20003f2e170 */
[C---:B------:R-:W-:Y:S01]  /*1600*/  VIADD R9, R7.reuse, 0x1 ;  /* 0x0000000107097836 */ /* 0x040fe20000000000 */
[----:B------:R-:W-:Y:S01]  /*1610*/  ISETP.GE.AND P2, PT, R7, R4, PT ;  /* 0x000000040700720c */ /* 0x000fe20003f46270 */
[----:B------:R-:W-:-:S12]  /*1620*/  VIADD R6, R8, 0x1 ;  /* 0x0000000108067836 */ /* 0x000fd80000000000 */
[----:B0-----:R-:W-:-:S04]  /*1630*/  @!P2 ISETP.GE.U32.AND P0, PT, R22, R20, PT ;  /* 0x000000141600a20c */ /* 0x001fc80003f06070 */
[----:B------:R-:W-:-:S04]  /*1640*/  @!P2 ISETP.GE.U32.AND.EX P0, PT, R23, R21, PT, P0 ;  /* 0x000000151700a20c */ /* 0x000fc80003f06100 */
[----:B------:R-:W-:-:S04]  /*1650*/  @!P2 ISETP.GE.OR P1, PT, R8, R5, !P0 ;  /* 0x000000050800a20c */ /* 0x000fc80004726670 */
[----:B------:R-:W-:Y:S02]  /*1660*/  SEL R18, R22, R20, P1 ;  /* 0x0000001416127207 */ /* 0x000fe40000800000 */
[----:B------:R-:W-:-:S07]  /*1670*/  SEL R19, R23, R21, P1 ;  /* 0x0000001517137207 */ /* 0x000fce0000800000 */
[----:B------:R-:W-:Y:S02]  /*1680*/  @P1 IMAD.MOV R6, RZ, RZ, R8 ;  /* 0x000000ffff061224 */ /* 0x000fe400078e0208 */
[----:B------:R-:W-:Y:S02]  /*1690*/  @!P1 IMAD.MOV R9, RZ, RZ, R7 ;  /* 0x000000ffff099224 */ /* 0x000fe400078e0207 */
[C---:B------:R-:W-:Y:S01]  /*16a0*/  VIADD R10, R6.reuse, 0x1 ;  /* 0x00000001060a7836 */ /* 0x040fe20000000000 */
[----:B------:R-:W-:Y:S01]  /*16b0*/  @!P1 LEA R7, R6, UR5, 0x3 ;  /* 0x0000000506079c11 */ /* 0x000fe2000f8e18ff */
[C---:B------:R-:W-:Y:S01]  /*16c0*/  VIADD R13, R9.reuse, 0x1 ;  /* 0x00000001090d7836 */ /* 0x040fe20000000000 */
[C---:B------:R-:W-:Y:S02]  /*16d0*/  @P1 LEA R8, R9.reuse, UR5, 0x3 ;  /* 0x0000000509081c11 */ /* 0x040fe4000f8e18ff */
[----:B------:R-:W-:Y:S01]  /*16e0*/  ISETP.GE.AND P2, PT, R9, R4, PT ;  /* 0x000000040900720c */ /* 0x000fe20003f46270 */
[----:B------:R-:W-:Y:S04]  /*16f0*/  @!P1 LDS.64 R20, [R7] ;  /* 0x0000000007149984 */ /* 0x000fe80000000a00 */
[----:B------:R-:W0:Y:S01]  /*1700*/  @P1 LDS.64 R22, [R8] ;  /* 0x0000000008161984 */ /* 0x000e220000000a00 */
[----:B------:R-:W-:-:S07]  /*1710*/  PLOP3.LUT P1, PT, PT, PT, PT, 0x8, 0x80 ;  /* 0x000000000080781c */ /* 0x000fce0003f2e170 */
        /* <DEDUP_REMOVED lines=65> */
[----:B------:R-:W-:Y:S02]  /*1b30*/  @!P1 IMAD.MOV R25, RZ, RZ, R27 ;  /* 0x000000ffff199224 */ /* 0x000fe400078e021b */
[----:B------:R-:W-:-:S03]  /*1b40*/  @P1 IMAD.MOV R10, RZ, RZ, R24 ;  /* 0x000000ffff0a1224 */ /* 0x000fc600078e0218 */
[C---:B------:R-:W-:Y:S02]  /*1b50*/  @P1 LEA R26, R25.reuse, UR5, 0x3 ;  /* 0x00000005191a1c11 */ /* 0x040fe4000f8e18ff */
[C---:B------:R-:W-:Y:S02]  /*1b60*/  @!P1 LEA R24, R10.reuse, UR5, 0x3 ;  /* 0x000000050a189c11 */ /* 0x040fe4000f8e18ff */
[----:B------:R-:W-:Y:S01]  /*1b70*/  ISETP.GE.AND P2, PT, R10, R5, PT ;  /* 0x000000050a00720c */ /* 0x000fe20003f46270 */
[----:B------:R-:W-:Y:S04]  /*1b80*/  @P1 LDS.64 R22, [R26] ;  /* 0x000000001a161984 */ /* 0x000fe80000000a00 */
[----:B------:R-:W0:Y:S01]  /*1b90*/  @!P1 LDS.64 R20, [R24] ;  /* 0x0000000018149984 */ /* 0x000e220000000a00 */
[----:B------:R-:W-:Y:S01]  /*1ba0*/  BAR.SYNC.DEFER_BLOCKING 0x0 ;  /* 0x0000000000007b1d */ /* 0x000fe20000010000 */
[----:B------:R-:W-:-:S02]  /*1bb0*/  ISETP.GE.AND P1, PT, R25, R4, PT ;  /* 0x000000041900720c */ /* 0x000fc40003f26270 */
[----:B0-----:R-:W-:-:S04]  /*1bc0*/  ISETP.LT.U32.AND P0, PT, R22, R20, PT ;  /* 0x000000141600720c */ /* 0x001fc80003f01070 */
[----:B------:R-:W-:-:S04]  /*1bd0*/  ISETP.LT.U32.AND.EX P0, PT, R23, R21, PT, P0 ;  /* 0x000000151700720c */ /* 0x000fc80003f01100 */
[-C--:B------:R-:W-:Y:S02]  /*1be0*/  @!P2 SEL R22, R22, R20.reuse, P0 ;  /* 0x000000141616a207 */ /* 0x080fe40000000000 */
[-C--:B------:R-:W-:Y:S02]  /*1bf0*/  @!P2 SEL R23, R23, R21.reuse, P0 ;  /* 0x000000151717a207 */ /* 0x080fe40000000000 */
[----:B------:R-:W-:Y:S02]  /*1c00*/  SEL R20, R22, R20, !P1 ;  /* 0x0000001416147207 */ /* 0x000fe40004800000 */
[----:B------:R-:W-:Y:S01]  /*1c10*/  SEL R21, R23, R21, !P1 ;  /* 0x0000001517157207 */ /* 0x000fe20004800000 */
[----:B------:R-:W-:Y:S06]  /*1c20*/  BRA.U !UP0, `(.L_x_456) ;  /* 0x0000000108f87547 */ /* 0x000fec000b800000 */
[----:B------:R-:W0:Y:S01]  /*1c30*/  S2R R10, SR_LANEID ;  /* 0x00000000000a7919 */ /* 0x000e220000000000 */
[----:B------:R-:W-:Y:S01]  /*1c40*/  LOP3.LUT R11, R11, 0x1f00, RZ, 0xc0, !PT ;  /* 0x00001f000b0b7812 */ /* 0x000fe200078ec0ff */
[----:B------:R-:W1:Y:S04]  /*1c50*/  LDCU.64 UR6, c[0x0][0x3a0] ;  /* 0x00007400ff0677ac */ /* 0x000e680008000a00 */
[----:B0-----:R-:W-:-:S05]  /*1c60*/  IMAD R4, R10, 0x8, R11 ;  /* 0x000000080a047824 */ /* 0x001fca00078e020b */
[----:B------:R-:W-:Y:S01]  /*1c70*/  LEA.HI.SX32 R5, R4, R4, 0x1b ;  /* 0x0000000404057211 */ /* 0x000fe200078fdaff */
[----:B------:R-:W-:-:S03]  /*1c80*/  IMAD R4, R10, -0x7, R4 ;  /* 0xfffffff90a047824 */ /* 0x000fc600078e0204 */
[----:B------:R-:W-:Y:S01]  /*1c90*/  LEA R5, R5, UR5, 0x3 ;  /* 0x0000000505057c11 */ /* 0x000fe2000f8e18ff */
[C---:B------:R-:W-:Y:S01]  /*1ca0*/  VIADD R23, R4.reuse, 0x20 ;  /* 0x0000002004177836 */ /* 0x040fe20000000000 */
[CC--:B------:R-:W-:Y:S01]  /*1cb0*/  LEA.HI.SX32 R10, R4.reuse, R4.reuse, 0x1b ;  /* 0x00000004040a7211 */ /* 0x0c0fe200078fdaff */
[C---:B------:R-:W-:Y:S02]  /*1cc0*/  VIADD R25, R4.reuse, 0x40 ;  /* 0x0000004004197836 */ /* 0x040fe40000000000 */
[----:B------:R0:W-:Y:S01]  /*1cd0*/  STS.64 [R5], R2 ;  /* 0x0000000205007388 */ /* 0x0001e20000000a00 */
[-C--:B------:R-:W-:Y:S02]  /*1ce0*/  LEA.HI.SX32 R23, R23, R4.reuse, 0x1b ;  /* 0x0000000417177211 */ /* 0x080fe400078fdaff */
[----:B------:R-:W-:Y:S01]  /*1cf0*/  LEA.HI.SX32 R25, R25, R4, 0x1b ;  /* 0x0000000419197211 */ /* 0x000fe200078fdaff */
[----:B------:R2:W-:Y:S04]  /*1d00*/  STS.64 [R5+0x8], R18 ;  /* 0x0000081205007388 */ /* 0x0005e80000000a00 */
[----:B------:R3:W-:Y:S04]  /*1d10*/  STS.64 [R5+0x10], R16 ;  /* 0x0000101005007388 */ /* 0x0007e80000000a00 */
[----:B------:R4:W-:Y:S01]  /*1d20*/  STS.64 [R5+0x18], R14 ;  /* 0x0000180e05007388 */ /* 0x0009e20000000a00 */
[----:B0-----:R-:W-:Y:S01]  /*1d30*/  VIADD R3, R4, 0x60 ;  /* 0x0000006004037836 */ /* 0x001fe20000000000 */
[----:B------:R-:W-:-:S02]  /*1d40*/  LEA R2, R10, UR5, 0x3 ;  /* 0x000000050a027c11 */ /* 0x000fc4000f8e18ff */
[----:B------:R0:W-:Y:S01]  /*1d50*/  STS.64 [R5+0x20], R12 ;  /* 0x0000200c05007388 */ /* 0x0001e20000000a00 */
[C---:B--2---:R-:W-:Y:S01]  /*1d60*/  VIADD R19, R4.reuse, 0x80 ;  /* 0x0000008004137836 */ /* 0x044fe20000000000 */
[-C--:B------:R-:W-:Y:S01]  /*1d70*/  LEA.HI.SX32 R3, R3, R4.reuse, 0x1b ;  /* 0x0000000403037211 */ /* 0x080fe200078fdaff */
[C---:B---3--:R-:W-:Y:S01]  /*1d80*/  VIADD R17, R4.reuse, 0xa0 ;  /* 0x000000a004117836 */ /* 0x048fe20000000000 */
[----:B------:R-:W-:Y:S02]  /*1d90*/  STS.64 [R5+0x28], R8 ;  /* 0x0000280805007388 */ /* 0x000fe40000000a00 */
[-C--:B------:R-:W-:Y:S01]  /*1da0*/  LEA.HI.SX32 R19, R19, R4.reuse, 0x1b ;  /* 0x0000000413137211 */ /* 0x080fe200078fdaff */
[C---:B----4-:R-:W-:Y:S01]  /*1db0*/  VIADD R15, R4.reuse, 0xc0 ;  /* 0x000000c0040f7836 */ /* 0x050fe20000000000 */
[-C--:B------:R-:W-:Y:S01]  /*1dc0*/  LEA.HI.SX32 R17, R17, R4.reuse, 0x1b ;  /* 0x0000000411117211 */ /* 0x080fe200078fdaff */
[----:B------:R2:W-:Y:S01]  /*1dd0*/  STS.64 [R5+0x30], R6 ;  /* 0x0000300605007388 */ /* 0x0005e20000000a00 */
[----:B------:R-:W-:Y:S01]  /*1de0*/  LOP3.LUT R10, R11, 0x1f, R0, 0xf8, !PT ;  /* 0x0000001f0b0a7812 */ /* 0x000fe200078ef800 */
[----:B0-----:R-:W-:Y:S01]  /*1df0*/  VIADD R13, R4, 0xe0 ;  /* 0x000000e0040d7836 */ /* 0x001fe20000000000 */
[-C--:B------:R-:W-:Y:S01]  /*1e00*/  LEA.HI.SX32 R15, R15, R4.reuse, 0x1b ;  /* 0x000000040f0f7211 */ /* 0x080fe200078fdaff */
[----:B------:R0:W-:Y:S01]  /*1e10*/  STS.64 [R5+0x38], R20 ;  /* 0x0000381405007388 */ /* 0x0001e20000000a00 */
[----:B------:R-:W-:Y:S01]  /*1e20*/  LEA R12, R19, UR5, 0x3 ;  /* 0x00000005130c7c11 */ /* 0x000fe2000f8e18ff */
[----:B------:R-:W-:Y:S01]  /*1e30*/  IMAD.MOV.U32 R11, RZ, RZ, RZ ;  /* 0x000000ffff0b7224 */ /* 0x000fe200078e00ff */
[----:B------:R-:W-:-:S02]  /*1e40*/  LEA.HI.SX32 R13, R13, R4, 0x1b ;  /* 0x000000040d0d7211 */ /* 0x000fc400078fdaff */
[----:B------:R-:W-:Y:S01]  /*1e50*/  LEA R4, R23, UR5, 0x3 ;  /* 0x0000000517047c11 */ /* 0x000fe2000f8e18ff */
[----:B------:R-:W-:Y:S01]  /*1e60*/  NOP ;  /* 0x0000000000007918 */ /* 0x000fe20000000000 */
[----:B--2---:R-:W-:-:S04]  /*1e70*/  LEA R6, R25, UR5, 0x3 ;  /* 0x0000000519067c11 */ /* 0x004fc8000f8e18ff */
[----:B------:R-:W2:Y:S01]  /*1e80*/  LDS.64 R4, [R4+0x100] ;  /* 0x0001000004047984 */ /* 0x000ea20000000a00 */
[----:B------:R-:W-:Y:S01]  /*1e90*/  LEA R8, R3, UR5, 0x3 ;  /* 0x0000000503087c11 */ /* 0x000fe2000f8e18ff */
[----:B0-----:R-:W-:Y:S01]  /*1ea0*/  IMAD.U32 R21, RZ, RZ, UR22 ;  /* 0x00000016ff157e24 */ /* 0x001fe2000f8e00ff */
[----:B------:R-:W-:Y:S01]  /*1eb0*/  LEA R14, R17, UR5, 0x3 ;  /* 0x00000005110e7c11 */ /* 0x000fe2000f8e18ff */
[----:B------:R-:W0:Y:S01]  /*1ec0*/  LDS.64 R2, [R2] ;  /* 0x0000000002027984 */ /* 0x000e220000000a00 */
[----:B------:R-:W-:Y:S01]  /*1ed0*/  LEA R16, R15, UR5, 0x3 ;  /* 0x000000050f107c11 */ /* 0x000fe2000f8e18ff */
[----:B------:R-:W-:Y:S01]  /*1ee0*/  IMAD.WIDE.U32 R10, R21, 0x800, R10 ;  /* 0x00000800150a7825 */ /* 0x000fe200078e000a */
[----:B------:R-:W-:Y:S01]  /*1ef0*/  LEA R18, R13, UR5, 0x3 ;  /* 0x000000050d127c11 */ /* 0x000fe2000f8e18ff */
[----:B------:R-:W3:Y:S01]  /*1f00*/  LDS.64 R6, [R6+0x200] ;  /* 0x0002000006067984 */ /* 0x000ee20000000a00 */
[----:B-1----:R-:W-:-:S03]  /*1f10*/  LEA R20, P0, R10, UR6, 0x3 ;  /* 0x000000060a147c11 */ /* 0x002fc6000f8018ff */
[----:B------:R-:W1:Y:S01]  /*1f20*/  LDS.64 R8, [R8+0x300] ;  /* 0x0003000008087984 */ /* 0x000e620000000a00 */
[----:B------:R-:W-:-:S03]  /*1f30*/  LEA.HI.X R21, R10, UR7, R11, 0x3, P0 ;  /* 0x000000070a157c11 */ /* 0x000fc600080f1c0b */
[----:B------:R-:W4:Y:S04]  /*1f40*/  LDS.64 R12, [R12+0x400] ;  /* 0x000400000c0c7984 */ /* 0x000f280000000a00 */
[----:B------:R-:W5:Y:S04]  /*1f50*/  LDS.64 R14, [R14+0x500] ;  /* 0x000500000e0e7984 */ /* 0x000f680000000a00 */
[----:B------:R-:W5:Y:S04]  /*1f60*/  LDS.64 R16, [R16+0x600] ;  /* 0x0006000010107984 */ /* 0x000f680000000a00 */
[----:B------:R-:W5:Y:S04]  /*1f70*/  LDS.64 R18, [R18+0x700] ;  /* 0x0007000012127984 */ /* 0x000f680000000a00 */
[----:B--2---:R-:W-:Y:S04]  /*1f80*/  STG.E.64 desc[UR14][R20.64+0x100], R4 ;  /* 0x0001000414007986 */ /* 0x004fe8000c101b0e */
[----:B0-----:R-:W-:Y:S04]  /*1f90*/  STG.E.64 desc[UR14][R20.64], R2 ;  /* 0x0000000214007986 */ /* 0x001fe8000c101b0e */
[----:B---3--:R-:W-:Y:S04]  /*1fa0*/  STG.E.64 desc[UR14][R20.64+0x200], R6 ;  /* 0x0002000614007986 */ /* 0x008fe8000c101b0e */
[----:B-1----:R-:W-:Y:S04]  /*1fb0*/  STG.E.64 desc[UR14][R20.64+0x300], R8 ;  /* 0x0003000814007986 */ /* 0x002fe8000c101b0e */
[----:B----4-:R-:W-:Y:S04]  /*1fc0*/  STG.E.64 desc[UR14][R20.64+0x400], R12 ;  /* 0x0004000c14007986 */ /* 0x010fe8000c101b0e */
[----:B-----5:R-:W-:Y:S04]  /*1fd0*/  STG.E.64 desc[UR14][R20.64+0x500], R14 ;  /* 0x0005000e14007986 */ /* 0x020fe8000c101b0e */
[----:B------:R-:W-:Y:S04]  /*1fe0*/  STG.E.64 desc[UR14][R20.64+0x600], R16 ;  /* 0x0006001014007986 */ /* 0x000fe8000c101b0e */
[----:B------:R-:W-:Y:S01]  /*1ff0*/  STG.E.64 desc[UR14][R20.64+0x700], R18 ;  /* 0x0007001214007986 */ /* 0x000fe2000c101b0e */
[----:B------:R-:W-:Y:S05]  /*2000*/  EXIT ;  /* 0x000000000000794d */ /* 0x000fea0003800000 */
.L_x_456:
[----:B------:R-:W0:Y:S01]  /*2010*/  S2R R4, SR_LANEID ;  /* 0x0000000000047919 */ /* 0x000e220000000000 */
[----:B------:R-:W-:Y:S01]  /*2020*/  LOP3.LUT R11, R11, 0x1f00, RZ, 0xc0, !PT ;  /* 0x00001f000b0b7812 */ /* 0x000fe200078ec0ff */
[----:B------:R-:W1:Y:S04]  /*2030*/  LDCU.64 UR6, c[0x0][0x388] ;  /* 0x00007100ff0677ac */ /* 0x000e680008000a00 */
[----:B0-----:R-:W-:-:S04]  /*2040*/  IMAD R5, R4, 0x8, R11 ;  /* 0x0000000804057824 */ /* 0x001fc800078e020b */
[----:B------:R-:W-:Y:S01]  /*2050*/  IMAD R4, R4, -0x7, R5 ;  /* 0xfffffff904047824 */ /* 0x000fe200078e0205 */
[----:B------:R-:W-:-:S03]  /*2060*/  LEA.HI.SX32 R10, R5, R5, 0x1b ;  /* 0x00000005050a7211 */ /* 0x000fc600078fdaff */
[----:B------:R-:W-:Y:S01]  /*2070*/  VIADD R25, R4, 0x20 ;  /* 0x0000002004197836 */ /* 0x000fe20000000000 */
[----:B------:R-:W-:Y:S01]  /*2080*/  LEA R23, R10, UR5, 0x3 ;  /* 0x000000050a177c11 */ /* 0x000fe2000f8e18ff */
[C---:B------:R-:W-:Y:S01]  /*2090*/  VIADD R27, R4.reuse, 0x40 ;  /* 0x00000040041b7836 */ /* 0x040fe20000000000 */
[-C--:B------:R-:W-:Y:S02]  /*20a0*/  LEA.HI.SX32 R5, R4, R4.reuse, 0x1b ;  /* 0x0000000404057211 */ /* 0x080fe400078fdaff */
[-C--:B------:R-:W-:Y:S01]  /*20b0*/  LEA.HI.SX32 R25, R25, R4.reuse, 0x1b ;  /* 0x0000000419197211 */ /* 0x080fe200078fdaff */
[----:B------:R0:W-:Y:S01]  /*20c0*/  STS.64 [R23], R2 ;  /* 0x0000000217007388 */ /* 0x0001e20000000a00 */
[----:B------:R-:W-:Y:S02]  /*20d0*/  LEA.HI.SX32 R27, R27, R4, 0x1b ;  /* 0x000000041b1b7211 */ /* 0x000fe400078fdaff */
[----:B------:R-:W-:Y:S01]  /*20e0*/  LOP3.LUT R10, R11, 0x1f, R0, 0xf8, !PT ;  /* 0x0000001f0b0a7812 */ /* 0x000fe200078ef800 */
[----:B------:R2:W-:Y:S01]  /*20f0*/  STS.64 [R23+0x8], R18 ;  /* 0x0000081217007388 */ /* 0x0005e20000000a00 */
[----:B------:R-:W-:-:S03]  /*2100*/  IMAD.MOV.U32 R11, RZ, RZ, RZ ;  /* 0x000000ffff0b7224 */ /* 0x000fc600078e00ff */
[----:B------:R3:W-:Y:S04]  /*2110*/  STS.64 [R23+0x10], R16 ;  /* 0x0000101017007388 */ /* 0x0007e80000000a00 */
[----:B------:R4:W-:Y:S01]  /*2120*/  STS.64 [R23+0x18], R14 ;  /* 0x0000180e17007388 */ /* 0x0009e20000000a00 */
[C---:B0-----:R-:W-:Y:S01]  /*2130*/  VIADD R3, R4.reuse, 0x60 ;  /* 0x0000006004037836 */ /* 0x041fe20000000000 */
[----:B------:R-:W-:Y:S02]  /*2140*/  LEA R2, R5, UR5, 0x3 ;  /* 0x0000000505027c11 */ /* 0x000fe4000f8e18ff */
[----:B------:R0:W-:Y:S01]  /*2150*/  STS.64 [R23+0x20], R12 ;  /* 0x0000200c17007388 */ /* 0x0001e20000000a00 */
[C---:B--2---:R-:W-:Y:S01]  /*2160*/  VIADD R19, R4.reuse, 0x80 ;  /* 0x0000008004137836 */ /* 0x044fe20000000000 */
[-C--:B------:R-:W-:Y:S01]  /*2170*/  LEA.HI.SX32 R3, R3, R4.reuse, 0x1b ;  /* 0x0000000403037211 */ /* 0x080fe200078fdaff */
[C---:B---3--:R-:W-:Y:S01]  /*2180*/  VIADD R17, R4.reuse, 0xa0 ;  /* 0x000000a004117836 */ /* 0x048fe20000000000 */
[----:B------:R-:W-:Y:S02]  /*2190*/  STS.64 [R23+0x28], R8 ;  /* 0x0000280817007388 */ /* 0x000fe40000000a00 */
[-C--:B------:R-:W-:Y:S01]  /*21a0*/  LEA.HI.SX32 R19, R19, R4.reuse, 0x1b ;  /* 0x0000000413137211 */ /* 0x080fe200078fdaff */
[C---:B----4-:R-:W-:Y:S01]  /*21b0*/  VIADD R15, R4.reuse, 0xc0 ;  /* 0x000000c0040f7836 */ /* 0x050fe20000000000 */
[----:B------:R-:W-:Y:S01]  /*21c0*/  LEA.HI.SX32 R17, R17, R4, 0x1b ;  /* 0x0000000411117211 */ /* 0x000fe200078fdaff */
[----:B------:R2:W-:Y:S01]  /*21d0*/  STS.64 [R23+0x30], R6 ;  /* 0x0000300617007388 */ /* 0x0005e20000000a00 */
[----:B0-----:R-:W-:-:S02]  /*21e0*/  VIADD R13, R4, 0xe0 ;  /* 0x000000e0040d7836 */ /* 0x001fc40000000000 */
[-C--:B------:R-:W-:Y:S01]  /*21f0*/  LEA.HI.SX32 R15, R15, R4.reuse, 0x1b ;  /* 0x000000040f0f7211 */ /* 0x080fe200078fdaff */
[----:B------:R0:W-:Y:S01]  /*2200*/  STS.64 [R23+0x38], R20 ;  /* 0x0000381417007388 */ /* 0x0001e20000000a00 */
[----:B------:R-:W-:Y:S02]  /*2210*/  LEA R12, R19, UR5, 0x3 ;  /* 0x00000005130c7c11 */ /* 0x000fe4000f8e18ff */
[----:B------:R-:W-:Y:S02]  /*2220*/  LEA.HI.SX32 R13, R13, R4, 0x1b ;  /* 0x000000040d0d7211 */ /* 0x000fe400078fdaff */
        /* <DEDUP_REMOVED lines=28> */
.L_x_450:
        /* <DEDUP_REMOVED lines=8> */
[----:B------:R-:W5:Y:S01]  /*2470*/  LDG.E.64 R6, desc[UR14][R2.64] ;  /* 0x0000000e02067981 */ /* 0x000f62000c1e1b00 */
[----:B------:R-:W-:Y:S02]  /*2480*/  UIADD3 UR4, UP0, UPT, URZ, -UR8, URZ ;  /* 0x80000008ff047290 */ /* 0x000fe4000ff1e0ff */
[----:B------:R-:W-:Y:S02]  /*2490*/  USHF.L.U64.HI UR13, UR8, 0xa, UR9 ;  /* 0x0000000a080d7899 */ /* 0x000fe40008010209 */
[----:B------:R-:W-:Y:S01]  /*24a0*/  USHF.L.U32 UR12, UR8, 0xa, URZ ;  /* 0x0000000a080c7899 */ /* 0x000fe200080006ff */
[----:B------:R-:W-:Y:S01]  /*24b0*/  BSSY.RECONVERGENT B0, `(.L_x_457) ;  /* 0x000014a000007945 */ /* 0x000fe20003800200 */
[----:B------:R-:W-:Y:S01]  /*24c0*/  ULOP3.LUT UR5, UR4, UR22, URZ, 0xc0, !UPT ;  /* 0x0000001604057292 */ /* 0x000fe2000f8ec0ff */
[----:B------:R-:W-:-:S03]  /*24d0*/  ACQBULK ;  /* 0x000000000000782e */ /* 0x000fc60000000000 */
[----:B------:R-:W-:Y:S02]  /*24e0*/  USHF.L.U32 UR17, UR5, 0xb, URZ ;  /* 0x0000000b05117899 */ /* 0x000fe400080006ff */
[----:B------:R-:W-:Y:S02]  /*24f0*/  UIADD3.X UR9, UPT, UPT, URZ, ~UR9, URZ, UP0, !UPT ;  /* 0x80000009ff097290 */ /* 0x000fe400087fe4ff */
[----:B------:R-:W-:Y:S02]  /*2500*/  ULOP3.LUT UR4, UR4, UR22, URZ, 0xfc, !UPT ;  /* 0x0000001604047292 */ /* 0x000fe4000f8efcff */
[----:B------:R-:W-:Y:S02]  /*2510*/  USHF.L.U64.HI UR16, UR5, 0xb, URZ ;  /* 0x0000000b05107899 */ /* 0x000fe400080102ff */
[----:B-1----:R-:W-:-:S04]  /*2520*/  UIADD3 UR20, UP0, UPT, -UR17, UR6, URZ ;  /* 0x0000000611147290 */ /* 0x002fc8000ff1e1ff */
[----:B------:R-:W-:Y:S02]  /*2530*/  UIADD3.X UR21, UPT, UPT, ~UR16, UR7, URZ, UP0, !UPT ;  /* 0x0000000710157290 */ /* 0x000fe400087fe5ff */
[----:B------:R-:W-:Y:S02]  /*2540*/  UISETP.NE.U32.AND UP0, UPT, UR4, -0x1, UPT ;  /* 0xffffffff0400788c */ /* 0x000fe4000bf05070 */
[----:B------:R-:W-:Y:S02]  /*2550*/  UIADD3 UR6, UP1, UPT, UR22, -UR5, URZ ;  /* 0x8000000516067290 */ /* 0x000fe4000ff3e0ff */
[----:B------:R-:W-:Y:S02]  /*2560*/  ULOP3.LUT UR12, UR12, 0xfffff800, URZ, 0xc0, !UPT ;  /* 0xfffff8000c0c7892 */ /* 0x000fe4000f8ec0ff */
[----:B------:R-:W-:Y:S02]  /*2570*/  UIADD3.X UR8, UPT, UPT, URZ, -0x1, URZ, UP1, !UPT ;  /* 0xffffffffff087890 */ /* 0x000fe40008ffe4ff */
[----:B------:R-:W-:-:S02]  /*2580*/  UISETP.NE.U32.AND UP1, UPT, UR6, -0x1, UPT ;  /* 0xffffffff0600788c */ /* 0x000fc4000bf25070 */
[----:B------:R-:W-:Y:S02]  /*2590*/  UISETP.GT.U32.AND UP2, UPT, UR20, UR12, UPT ;  /* 0x0000000c1400728c */ /* 0x000fe4000bf44070 */
[----:B------:R-:W-:Y:S02]  /*25a0*/  UISETP.NE.AND.EX UP3, UPT, UR8, -0x1, UPT, UP1 ;  /* 0xffffffff0800788c */ /* 0x000fe4000bf65310 */
[----:B---3--:R-:W-:Y:S01]  /*25b0*/  UPRMT UR26, UR10, 0x8880, URZ ;  /* 0x000088800a1a7896 */ /* 0x008fe200080000ff */
[----:B------:R-:W-:Y:S01]  /*25c0*/  UMOV UR7, 0x7ff ;  /* 0x000007ff00077882 */ /* 0x000fe20000000000 */
[----:B------:R-:W-:Y:S02]  /*25d0*/  UISETP.GT.U32.AND.EX UP2, UPT, UR21, UR13, UPT, UP2 ;  /* 0x0000000d1500728c */ /* 0x000fe4000bf44120 */
[----:B------:R-:W-:Y:S02]  /*25e0*/  USHF.L.U32 UR19, UR6, 0xb, URZ ;  /* 0x0000000b06137899 */ /* 0x000fe400080006ff */
[----:B------:R-:W-:-:S02]  /*25f0*/  USEL UR23, UR7, 0x800, !UP3 ;  /* 0x0000080007177887 */ /* 0x000fc4000d800000 */
[----:B------:R-:W-:Y:S02]  /*2600*/  USHF.L.U64.HI UR18, UR6, 0xb, UR8 ;  /* 0x0000000b06127899 */ /* 0x000fe40008010208 */
[----:B------:R-:W-:Y:S02]  /*2610*/  USEL UR8, UR20, UR12, UP2 ;  /* 0x0000000c14087287 */ /* 0x000fe40009000000 */
[----:B------:R-:W-:Y:S02]  /*2620*/  UISETP.NE.AND.EX UP0, UPT, UR9, -0x1, UPT, UP0 ;  /* 0xffffffff0900788c */ /* 0x000fe4000bf05300 */
[----:B------:R-:W-:Y:S02]  /*2630*/  USEL UR9, UR21, UR13, UP2 ;  /* 0x0000000d15097287 */ /* 0x000fe40009000000 */
[----:B------:R-:W-:Y:S02]  /*2640*/  UIADD3 UR8, UP2, UPT, UR8, -UR12, URZ ;  /* 0x8000000c08087290 */ /* 0x000fe4000ff5e0ff */
[----:B------:R-:W-:-:S02]  /*2650*/  UISETP.LT.U32.AND UP1, UPT, UR12, UR20, UPT ;  /* 0x000000140c00728c */ /* 0x000fc4000bf21070 */
[----:B------:R-:W-:Y:S01]  /*2660*/  UIADD3.X UR9, UPT, UPT, UR9, ~UR13, URZ, UP2, !UPT ;  /* 0x8000000d09097290 */ /* 0x000fe200097fe4ff */
[----:B----4-:R-:W-:Y:S02]  /*2670*/  R2UR UR4, R4 ;  /* 0x00000000040472ca */ /* 0x010fe400000e0000 */
[----:B------:R-:W-:Y:S02]  /*2680*/  R2UR UR5, R5 ;  /* 0x00000000050572ca */ /* 0x000fe400000e0000 */
[----:B-----5:R-:W-:Y:S02]  /*2690*/  R2UR UR24, R6 ;  /* 0x00000000061872ca */ /* 0x020fe400000e0000 */
[----:B------:R-:W-:-:S07]  /*26a0*/  R2UR UR25, R7 ;  /* 0x00000000071972ca */ /* 0x000fce00000e0000 */
[----:B------:R-:W-:-:S04]  /*26b0*/  UIADD3 UR10, UP4, UPT, UR4, -UR17, URZ ;  /* 0x80000011040a7290 */ /* 0x000fc8000ff9e0ff */
[----:B------:R-:W-:Y:S02]  /*26c0*/  UIADD3 UR11, UP3, UPT, UR24, -UR17, URZ ;  /* 0x80000011180b7290 */ /* 0x000fe4000ff7e0ff */
[----:B------:R-:W-:Y:S02]  /*26d0*/  UIADD3.X UR4, UPT, UPT, UR5, ~UR16, URZ, UP4, !UPT ;  /* 0x8000001005047290 */ /* 0x000fe4000a7fe4ff */
[----:B------:R-:W-:Y:S02]  /*26e0*/  UIADD3 UR5, UP4, UP5, -UR10, UR23, UR19 ;  /* 0x000000170a057290 */ /* 0x000fe4000fd9e113 */
[----:B------:R-:W-:Y:S02]  /*26f0*/  UIADD3.X UR7, UPT, UPT, UR25, ~UR16, URZ, UP3, !UPT ;  /* 0x8000001019077290 */ /* 0x000fe40009ffe4ff */
[----:B------:R-:W-:Y:S02]  /*2700*/  UIADD3 UR6, UP3, UPT, -UR11, UR19, URZ ;  /* 0x000000130b067290 */ /* 0x000fe4000ff7e1ff */
[----:B------:R-:W-:-:S02]  /*2710*/  UIADD3.X UR4, UPT, UPT, ~UR4, URZ, UR18, UP4, UP5 ;  /* 0x000000ff04047290 */ /* 0x000fc4000a7ea512 */
[----:B------:R-:W-:Y:S02]  /*2720*/  USEL UR5, UR12, UR5, !UP0 ;  /* 0x000000050c057287 */ /* 0x000fe4000c000000 */
[----:B------:R-:W-:Y:S02]  /*2730*/  UIADD3.X UR7, UPT, UPT, ~UR7, UR18, URZ, UP3, !UPT ;  /* 0x0000001207077290 */ /* 0x000fe40009ffe5ff */
[----:B------:R-:W-:Y:S02]  /*2740*/  UISETP.LT.U32.AND UP2, UPT, UR6, UR8, UPT ;  /* 0x000000080600728c */ /* 0x000fe4000bf41070 */
[----:B------:R-:W-:Y:S02]  /*2750*/  USEL UR4, UR13, UR4, !UP0 ;  /* 0x000000040d047287 */ /* 0x000fe4000c000000 */
[----:B------:R-:W-:Y:S02]  /*2760*/  UISETP.LT.U32.AND UP4, UPT, UR5, UR8, UPT ;  /* 0x000000080500728c */ /* 0x000fe4000bf81070 */
[----:B------:R-:W-:-:S02]  /*2770*/  UISETP.LT.U32.AND.EX UP3, UPT, UR13, UR21, UPT, UP1 ;  /* 0x000000150d00728c */ /* 0x000fc4000bf61110 */
[----:B------:R-:W-:Y:S02]  /*2780*/  UISETP.LT.U32.AND.EX UP1, UPT, UR7, UR9, UPT, UP2 ;  /* 0x000000090700728c */ /* 0x000fe4000bf21120 */
[----:B------:R-:W-:-:S04]  /*2790*/  UISETP.LT.U32.AND.EX UP2, UPT, UR4, UR9, UPT, UP4 ;  /* 0x000000090400728c */ /* 0x000fc8000bf41140 */
[----:B------:R-:W-:Y:S02]  /*27a0*/  USEL UR5, UR5, UR8, UP2 ;  /* 0x0000000805057287 */ /* 0x000fe40009000000 */
[----:B------:R-:W-:Y:S02]  /*27b0*/  UISETP.NE.AND UP2, UPT, UR26, URZ, UPT ;  /* 0x000000ff1a00728c */ /* 0x000fe4000bf45270 */
[----:B------:R-:W-:Y:S02]  /*27c0*/  @!UP0 USEL UR10, UR12, UR20, UP3 ;  /* 0x000000140c0a8287 */ /* 0x000fe40009800000 */
[----:B------:R-:W-:Y:S02]  /*27d0*/  USEL UR6, UR6, UR8, UP1 ;  /* 0x0000000806067287 */ /* 0x000fe40008800000 */
[----:B------:R-:W-:Y:S02]  /*27e0*/  UIADD3 UR4, UPT, UPT, UR10, -UR11, URZ ;  /* 0x8000000b0a047290 */ /* 0x000fe4000fffe0ff */
[----:B------:R-:W-:-:S02]  /*27f0*/  USEL UR7, UR7, UR9, UP1 ;  /* 0x0000000907077287 */ /* 0x000fc40008800000 */
[----:B------:R-:W-:Y:S01]  /*2800*/  UIADD3 UR5, UPT, UPT, UR5, -UR6, URZ ;  /* 0x8000000605057290 */ /* 0x000fe2000fffe0ff */
[----:B------:R-:W-:Y:S11]  /*2810*/  BRA.U !UP2, `(.L_x_458) ;  /* 0x000000090a307547 */ /* 0x000ff6000b800000 */
[----:B------:R-:W-:Y:S01]  /*2820*/  UIADD3 UR8, UPT, UPT, UR4, UR5, URZ ;  /* 0x0000000504087290 */ /* 0x000fe2000fffe0ff */
[C---:B--2---:R-:W-:Y:S01]  /*2830*/  VIADD R21, R0.reuse, 0x100 ;  /* 0x0000010000157836 */ /* 0x044fe20000000000 */
[----:B------:R-:W-:Y:S01]  /*2840*/  UIADD3 UR6, UP0, UP1, UR6, UR17, UR12 ;  /* 0x0000001106067290 */ /* 0x000fe2000f91e00c */
[----:B------:R-:W-:Y:S02]  /*2850*/  IMAD.U32 R17, RZ, RZ, UR24 ;  /* 0x00000018ff117e24 */ /* 0x000fe4000f8e00ff */
[----:B------:R-:W-:Y:S01]  /*2860*/  IMAD.U32 R23, RZ, RZ, UR24 ;  /* 0x00000018ff177e24 */ /* 0x000fe2000f8e00ff */
[----:B------:R-:W-:Y:S01]  /*2870*/  ISETP.GE.AND P1, PT, R0, UR8, PT ;  /* 0x0000000800007c0c */ /* 0x000fe2000bf26270 */
[----:B------:R-:W-:Y:S01]  /*2880*/  UIADD3.X UR7, UPT, UPT, UR7, UR16, UR13, UP0, UP1 ;  /* 0x0000001007077290 */ /* 0x000fe200087e240d */
[----:B------:R-:W-:Y:S01]  /*2890*/  ISETP.GE.AND P0, PT, R21, UR8, PT ;  /* 0x0000000815007c0c */ /* 0x000fe2000bf06270 */
[----:B------:R-:W-:Y:S02]  /*28a0*/  IMAD.U32 R26, RZ, RZ, UR25 ;  /* 0x00000019ff1a7e24 */ /* 0x000fe4000f8e00ff */
[----:B------:R-:W-:-:S02]  /*28b0*/  IMAD.U32 R25, RZ, RZ, UR25 ;  /* 0x00000019ff197e24 */ /* 0x000fc4000f8e00ff */
[----:B------:R-:W-:-:S06]  /*28c0*/  VIADD R27, R0, 0x300 ;  /* 0x00000300001b7836 */ /* 0x000fcc0000000000 */
[C---:B------:R-:W-:Y:S01]  /*28d0*/  @!P1 ISETP.GE.AND P2, PT, R0.reuse, UR4, PT ;  /* 0x0000000400009c0c */ /* 0x040fe2000bf46270 */
[C---:B------:R-:W-:Y:S01]  /*28e0*/  @!P1 VIADD R19, R0.reuse, -UR4 ;  /* 0x8000000400139c36 */ /* 0x040fe20008000000 */
[C---:B------:R-:W-:Y:S01]  /*28f0*/  @!P0 ISETP.GE.AND P4, PT, R21.reuse, UR4, PT ;  /* 0x0000000415008c0c */ /* 0x040fe2000bf86270 */
[----:B------:R-:W-:Y:S01]  /*2900*/  @!P0 VIADD R24, R21, -UR4 ;  /* 0x8000000415188c36 */ /* 0x000fe20008000000 */
[----:B------:R-:W-:Y:S02]  /*2910*/  @!P1 SEL R17, R17, UR6, !P2 ;  /* 0x0000000611119c07 */ /* 0x000fe4000d000000 */
[----:B------:R-:W-:Y:S02]  /*2920*/  @!P1 SEL R18, R0, R19, !P2 ;  /* 0x0000001300129207 */ /* 0x000fe40005000000 */
[----:B------:R-:W-:Y:S02]  /*2930*/  @!P0 SEL R22, R21, R24, !P4 ;  /* 0x0000001815168207 */ /* 0x000fe40006000000 */
[----:B------:R-:W0:Y:S01]  /*2940*/  @!P0 LDC.64 R20, c[0x0][0x388] ;  /* 0x0000e200ff148b82 */ /* 0x000e220000000a00 */
[----:B------:R-:W-:-:S02]  /*2950*/  @!P1 IADD3 R18, P5, PT, R18, R17, RZ ;  /* 0x0000001112129210 */ /* 0x000fc40007fbe0ff */
[----:B------:R-:W-:Y:S02]  /*2960*/  @!P0 SEL R23, R23, UR6, !P4 ;  /* 0x0000000617178c07 */ /* 0x000fe4000e000000 */
[----:B------:R-:W-:Y:S02]  /*2970*/  @!P1 SHF.R.S32.HI R19, RZ, 0x1f, R19 ;  /* 0x0000001fff139819 */ /* 0x000fe40000011413 */
[----:B------:R-:W-:Y:S01]  /*2980*/  @!P0 IADD3 R22, P3, PT, R22, R23, RZ ;  /* 0x0000001716168210 */ /* 0x000fe20007f7e0ff */
[----:B------:R-:W1:Y:S01]  /*2990*/  @!P1 LDC.64 R16, c[0x0][0x388] ;  /* 0x0000e200ff109b82 */ /* 0x000e620000000a00 */
[----:B------:R-:W-:Y:S01]  /*29a0*/  VIADD R23, R0, 0x200 ;  /* 0x0000020000177836 */ /* 0x000fe20000000000 */
[----:B------:R-:W-:Y:S02]  /*29b0*/  @!P0 SHF.R.S32.HI R24, RZ, 0x1f, R24 ;  /* 0x0000001fff188819 */ /* 0x000fe40000011418 */
[----:B------:R-:W-:Y:S02]  /*29c0*/  @!P1 SEL R26, R26, UR7, !P2 ;  /* 0x000000071a1a9c07 */ /* 0x000fe4000d000000 */
[----:B------:R-:W-:-:S02]  /*29d0*/  @!P1 SEL R19, R19, RZ, P2 ;  /* 0x000000ff13139207 */ /* 0x000fc40001000000 */
[----:B------:R-:W-:Y:S02]  /*29e0*/  ISETP.GE.AND P2, PT, R23, UR8, PT ;  /* 0x0000000817007c0c */ /* 0x000fe4000bf46270 */
[----:B------:R-:W-:Y:S01]  /*29f0*/  @!P0 SEL R25, R25, UR7, !P4 ;  /* 0x0000000719198c07 */ /* 0x000fe2000e000000 */
[----:B------:R-:W-:Y:S01]  /*2a00*/  @!P1 IMAD.X R19, R19, 0x1, R26, P5 ;  /* 0x0000000113139824 */ /* 0x000fe200028e061a */
[----:B------:R-:W-:-:S05]  /*2a10*/  @!P0 SEL R24, R24, RZ, P4 ;  /* 0x000000ff18188207 */ /* 0x000fca0002000000 */
[----:B------:R-:W-:Y:S01]  /*2a20*/  @!P0 IMAD.X R24, R24, 0x1, R25, P3 ;  /* 0x0000000118188824 */ /* 0x000fe200018e0619 */
[----:B0-----:R-:W-:Y:S01]  /*2a30*/  @!P0 LEA R20, P3, R22, R20, 0x3 ;  /* 0x0000001416148211 */ /* 0x001fe200078618ff */
[----:B------:R-:W-:-:S03]  /*2a40*/  IMAD.U32 R25, RZ, RZ, UR25 ;  /* 0x00000019ff197e24 */ /* 0x000fc6000f8e00ff */
[----:B------:R-:W-:Y:S01]  /*2a50*/  @!P0 LEA.HI.X R21, R22, R21, R24, 0x3, P3 ;  /* 0x0000001516158211 */ /* 0x000fe200018f1c18 */
[C---:B------:R-:W-:Y:S01]  /*2a60*/  @!P2 VIADD R22, R23.reuse, -UR4 ;  /* 0x800000041716ac36 */ /* 0x040fe20008000000 */
[C---:B-1----:R-:W-:Y:S01]  /*2a70*/  @!P1 LEA R16, P4, R18.reuse, R16, 0x3 ;  /* 0x0000001012109211 */ /* 0x042fe200078818ff */
[----:B------:R-:W-:Y:S01]  /*2a80*/  IMAD.U32 R24, RZ, RZ, UR24 ;  /* 0x00000018ff187e24 */ /* 0x000fe2000f8e00ff */
[C---:B------:R-:W-:Y:S01]  /*2a90*/  @!P2 ISETP.GE.AND P3, PT, R23.reuse, UR4, PT ;  /* 0x000000041700ac0c */ /* 0x040fe2000bf66270 */
[----:B------:R-:W-:Y:S01]  /*2aa0*/  IMAD.U32 R28, RZ, RZ, UR24 ;  /* 0x00000018ff1c7e24 */ /* 0x000fe2000f8e00ff */
[----:B------:R-:W-:Y:S01]  /*2ab0*/  @!P1 LEA.HI.X R17, R18, R17, R19, 0x3, P4 ;  /* 0x0000001112119211 */ /* 0x000fe200020f1c13 */
[----:B------:R-:W-:Y:S01]  /*2ac0*/  IMAD.U32 R29, RZ, RZ, UR24 ;  /* 0x00000018ff1d7e24 */ /* 0x000fe2000f8e00ff */
[----:B------:R-:W0:Y:S01]  /*2ad0*/  @!P2 LDC.64 R18, c[0x0][0x388] ;  /* 0x0000e200ff12ab82 */ /* 0x000e220000000a00 */
[----:B------:R-:W-:Y:S01]  /*2ae0*/  @!P2 SEL R23, R23, R22, !P3 ;  /* 0x000000161717a207 */ /* 0x000fe20005800000 */
[----:B------:R-:W5:Y:S01]  /*2af0*/  @!P0 LDG.E.64 R4, desc[UR14][R20.64] ;  /* 0x0000000e14048981 */ /* 0x000f62000c1e1b00 */
[----:B------:R-:W-:-:S02]  /*2b00*/  @!P2 SEL R24, R24, UR6, !P3 ;  /* 0x000000061818ac07 */ /* 0x000fc4000d800000 */
[----:B------:R-:W-:Y:S01]  /*2b10*/  @!P2 SHF.R.S32.HI R22, RZ, 0x1f, R22 ;  /* 0x0000001fff16a819 */ /* 0x000fe20000011416 */
[----:B------:R1:W5:Y:S01]  /*2b20*/  @!P1 LDG.E.64 R2, desc[UR14][R16.64] ;  /* 0x0000000e10029981 */ /* 0x000362000c1e1b00 */
[----:B------:R-:W-:Y:S02]  /*2b30*/  @!P2 IADD3 R23, P4, PT, R23, R24, RZ ;  /* 0x000000181717a210 */ /* 0x000fe40007f9e0ff */
[----:B------:R-:W-:Y:S02]  /*2b40*/  @!P2 SEL R25, R25, UR7, !P3 ;  /* 0x000000071919ac07 */ /* 0x000fe4000d800000 */
[----:B------:R-:W-:Y:S02]  /*2b50*/  @!P2 SEL R22, R22, RZ, P3 ;  /* 0x000000ff1616a207 */ /* 0x000fe40001800000 */
[----:B------:R-:W-:-:S03]  /*2b60*/  ISETP.GE.AND P3, PT, R27, UR8, PT ;  /* 0x000000081b007c0c */ /* 0x000fc6000bf66270 */
[----:B------:R-:W-:Y:S01]  /*2b70*/  @!P2 IMAD.X R26, R22, 0x1, R25, P4 ;  /* 0x00000001161aa824 */ /* 0x000fe200020e0619 */
[----:B------:R-:W-:-:S04]  /*2b80*/  LOP3.LUT R22, R0, 0x400, RZ, 0xfc, !PT ;  /* 0x0000040000167812 */ /* 0x000fc800078efcff */
[----:B------:R-:W-:Y:S02]  /*2b90*/  ISETP.GE.AND P4, PT, R22, UR8, PT ;  /* 0x0000000816007c0c */ /* 0x000fe4000bf86270 */
[----:B0-----:R-:W-:-:S03]  /*2ba0*/  @!P2 LEA R24, P5, R23, R18, 0x3 ;  /* 0x000000121718a211 */ /* 0x001fc600078a18ff */
[----:B-1----:R-:W0:Y:S01]  /*2bb0*/  @!P3 LDC.64 R16, c[0x0][0x388] ;  /* 0x0000e200ff10bb82 */ /* 0x002e220000000a00 */
[----:B------:R-:W-:Y:S01]  /*2bc0*/  @!P2 LEA.HI.X R25, R23, R19, R26, 0x3, P5 ;  /* 0x000000131719a211 */ /* 0x000fe200028f1c1a */
[C---:B------:R-:W-:Y:S01]  /*2bd0*/  @!P3 VIADD R26, R27.reuse, -UR4 ;  /* 0x800000041b1abc36 */ /* 0x040fe20008000000 */
[----:B------:R-:W-:-:S03]  /*2be0*/  @!P3 ISETP.GE.AND P1, PT, R27, UR4, PT ;  /* 0x000000041b00bc0c */ /* 0x000fc6000bf26270 */
[----:B------:R1:W5:Y:S02]  /*2bf0*/  @!P2 LDG.E.64 R6, desc[UR14][R24.64] ;  /* 0x0000000e1806a981 */ /* 0x000364000c1e1b00 */
[----:B------:R-:W2:Y:S01]  /*2c00*/  @!P4 LDC.64 R18, c[0x0][0x388] ;  /* 0x0000e200ff12cb82 */ /* 0x000ea20000000a00 */
[C---:B------:R-:W-:Y:S01]  /*2c10*/  @!P4 VIADD R23, R22.reuse, -UR4 ;  /* 0x800000041617cc36 */ /* 0x040fe20008000000 */
[----:B------:R-:W-:Y:S02]  /*2c20*/  @!P4 ISETP.GE.AND P2, PT, R22, UR4, PT ;  /* 0x000000041600cc0c */ /* 0x000fe4000bf46270 */
[----:B------:R-:W-:Y:S02]  /*2c30*/  @!P3 SEL R27, R27, R26, !P1 ;  /* 0x0000001a1b1bb207 */ /* 0x000fe40004800000 */
[----:B------:R-:W-:Y:S02]  /*2c40*/  @!P3 SEL R28, R28, UR6, !P1 ;  /* 0x000000061c1cbc07 */ /* 0x000fe4000c800000 */
[----:B------:R-:W-:Y:S01]  /*2c50*/  @!P4 SEL R21, R22, R23, !P2 ;  /* 0x000000171615c207 */ /* 0x000fe20005000000 */
[----:B------:R-:W-:Y:S01]  /*2c60*/  VIADD R22, R0, 0x500 ;  /* 0x0000050000167836 */ /* 0x000fe20000000000 */
[----:B------:R-:W-:Y:S01]  /*2c70*/  @!P3 IADD3 R20, P5, PT, R27, R28, RZ ;  /* 0x0000001c1b14b210 */ /* 0x000fe20007fbe0ff */
[----:B------:R-:W-:Y:S01]  /*2c80*/  IMAD.U32 R27, RZ, RZ, UR25 ;  /* 0x00000019ff1b7e24 */ /* 0x000fe2000f8e00ff */
[----:B-1----:R-:W-:Y:S01]  /*2c90*/  @!P4 SEL R24, R29, UR6, !P2 ;  /* 0x000000061d18cc07 */ /* 0x002fe2000d000000 */
[----:B------:R-:W-:Y:S01]  /*2ca0*/  IMAD.U32 R25, RZ, RZ, UR25 ;  /* 0x00000019ff197e24 */ /* 0x000fe2000f8e00ff */
[----:B------:R-:W-:-:S02]  /*2cb0*/  @!P3 SHF.R.S32.HI R26, RZ, 0x1f, R26 ;  /* 0x0000001fff1ab819 */ /* 0x000fc4000001141a */
[----:B------:R-:W-:Y:S02]  /*2cc0*/  @!P4 SHF.R.S32.HI R23, RZ, 0x1f, R23 ;  /* 0x0000001fff17c819 */ /* 0x000fe40000011417 */
[----:B------:R-:W-:Y:S02]  /*2cd0*/  ISETP.GE.AND P0, PT, R22, UR8, PT ;  /* 0x0000000816007c0c */ /* 0x000fe4000bf06270 */
[----:B------:R-:W-:Y:S02]  /*2ce0*/  @!P4 IADD3 R21, P6, PT, R21, R24, RZ ;  /* 0x000000181515c210 */ /* 0x000fe40007fde0ff */
[----:B------:R-:W-:Y:S02]  /*2cf0*/  @!P3 SEL R27, R27, UR7, !P1 ;  /* 0x000000071b1bbc07 */ /* 0x000fe4000c800000 */
[----:B------:R-:W-:Y:S02]  /*2d00*/  @!P4 SEL R25, R25, UR7, !P2 ;  /* 0x000000071919cc07 */ /* 0x000fe4000d000000 */
[----:B------:R-:W-:-:S02]  /*2d10*/  @!P3 SEL R26, R26, RZ, P1 ;  /* 0x000000ff1a1ab207 */ /* 0x000fc40000800000 */
[----:B------:R-:W-:Y:S02]  /*2d20*/  @!P4 SEL R24, R23, RZ, P2 ;  /* 0x000000ff1718c207 */ /* 0x000fe40001000000 */
[----:B0-----:R-:W-:Y:S01]  /*2d30*/  @!P3 LEA R16, P1, R20, R16, 0x3 ;  /* 0x000000101410b211 */ /* 0x001fe200078218ff */
[----:B------:R-:W-:Y:S01]  /*2d40*/  @!P3 IMAD.X R23, R26, 0x1, R27, P5 ;  /* 0x000000011a17b824 */ /* 0x000fe200028e061b */
[----:B--2---:R-:W-:Y:S01]  /*2d50*/  @!P4 LEA R18, P2, R21, R18, 0x3 ;  /* 0x000000121512c211 */ /* 0x004fe200078418ff */
[----:B------:R-:W-:-:S03]  /*2d60*/  @!P4 IMAD.X R24, R24, 0x1, R25, P6 ;  /* 0x000000011818c824 */ /* 0x000fc600030e0619 */
[----:B------:R-:W-:Y:S02]  /*2d70*/  @!P3 LEA.HI.X R17, R20, R17, R23, 0x3, P1 ;  /* 0x000000111411b211 */ /* 0x000fe400008f1c17 */
[----:B------:R-:W-:Y:S02]  /*2d80*/  @!P4 LEA.HI.X R19, R21, R19, R24, 0x3, P2 ;  /* 0x000000131513c211 */ /* 0x000fe400010f1c18 */
[----:B------:R-:W0:Y:S01]  /*2d90*/  @!P0 LDC.64 R20, c[0x0][0x388] ;  /* 0x0000e200ff148b82 */ /* 0x000e220000000a00 */
[C---:B------:R-:W-:Y:S01]  /*2da0*/  @!P0 VIADD R23, R22.reuse, -UR4 ;  /* 0x8000000416178c36 */ /* 0x040fe20008000000 */
[----:B------:R-:W-:Y:S01]  /*2db0*/  @!P0 ISETP.GE.AND P2, PT, R22, UR4, PT ;  /* 0x0000000416008c0c */ /* 0x000fe2000bf46270 */
[----:B------:R-:W-:Y:S01]  /*2dc0*/  IMAD.U32 R25, RZ, RZ, UR24 ;  /* 0x00000018ff197e24 */ /* 0x000fe2000f8e00ff */
[----:B------:R1:W5:Y:S01]  /*2dd0*/  @!P3 LDG.E.64 R8, desc[UR14][R16.64] ;  /* 0x0000000e1008b981 */ /* 0x000362000c1e1b00 */
[----:B------:R-:W-:Y:S01]  /*2de0*/  VIADD R24, R0, 0x600 ;  /* 0x0000060000187836 */ /* 0x000fe20000000000 */
[----:B------:R-:W-:Y:S01]  /*2df0*/  @!P0 SEL R22, R22, R23, !P2 ;  /* 0x0000001716168207 */ /* 0x000fe20005000000 */
[----:B------:R-:W-:Y:S01]  /*2e00*/  IMAD.U32 R26, RZ, RZ, UR25 ;  /* 0x00000019ff1a7e24 */ /* 0x000fe2000f8e00ff */
[----:B------:R-:W-:Y:S01]  /*2e10*/  @!P0 SEL R25, R25, UR6, !P2 ;  /* 0x0000000619198c07 */ /* 0x000fe2000d000000 */
[----:B------:R-:W-:Y:S01]  /*2e20*/  IMAD.U32 R27, RZ, RZ, UR24 ;  /* 0x00000018ff1b7e24 */ /* 0x000fe2000f8e00ff */
[----:B------:R-:W-:Y:S01]  /*2e30*/  @!P0 SHF.R.S32.HI R23, RZ, 0x1f, R23 ;  /* 0x0000001fff178819 */ /* 0x000fe20000011417 */
[----:B------:R1:W5:Y:S01]  /*2e40*/  @!P4 LDG.E.64 R10, desc[UR14][R18.64] ;  /* 0x0000000e120ac981 */ /* 0x000362000c1e1b00 */
[----:B------:R-:W-:-:S02]  /*2e50*/  ISETP.GE.AND P1, PT, R24, UR8, PT ;  /* 0x0000000818007c0c */ /* 0x000fc4000bf26270 */
[----:B------:R-:W-:Y:S02]  /*2e60*/  @!P0 IADD3 R22, P5, PT, R22, R25, RZ ;  /* 0x0000001916168210 */ /* 0x000fe40007fbe0ff */
[----:B------:R-:W-:Y:S02]  /*2e70*/  @!P0 SEL R26, R26, UR7, !P2 ;  /* 0x000000071a1a8c07 */ /* 0x000fe4000d000000 */
[----:B------:R-:W-:-:S05]  /*2e80*/  @!P0 SEL R23, R23, RZ, P2 ;  /* 0x000000ff17178207 */ /* 0x000fca0001000000 */
[----:B------:R-:W-:Y:S01]  /*2e90*/  @!P0 IMAD.X R23, R23, 0x1, R26, P5 ;  /* 0x0000000117178824 */ /* 0x000fe200028e061a */
[----:B0-----:R-:W-:-:S04]  /*2ea0*/  @!P0 LEA R20, P2, R22, R20, 0x3 ;  /* 0x0000001416148211 */ /* 0x001fc800078418ff */
[----:B------:R-:W-:Y:S02]  /*2eb0*/  @!P0 LEA.HI.X R21, R22, R21, R23, 0x3, P2 ;  /* 0x0000001516158211 */ /* 0x000fe400010f1c17 */
[----:B------:R-:W0:Y:S01]  /*2ec0*/  @!P1 LDC.64 R22, c[0x0][0x388] ;  /* 0x0000e200ff169b82 */ /* 0x000e220000000a00 */
[C---:B------:R-:W-:Y:S01]  /*2ed0*/  @!P1 VIADD R25, R24.reuse, -UR4 ;  /* 0x8000000418199c36 */ /* 0x040fe20008000000 */
[C---:B------:R-:W-:Y:S01]  /*2ee0*/  @!P1 ISETP.GE.AND P2, PT, R24.reuse, UR4, PT ;  /* 0x0000000418009c0c */ /* 0x040fe2000bf46270 */
[----:B------:R-:W-:Y:S01]  /*2ef0*/  IMAD.U32 R26, RZ, RZ, UR25 ;  /* 0x00000019ff1a7e24 */ /* 0x000fe2000f8e00ff */
[----:B------:R1:W5:Y:S02]  /*2f00*/  @!P0 LDG.E.64 R12, desc[UR14][R20.64] ;  /* 0x0000000e140c8981 */ /* 0x000364000c1e1b00 */
[----:B------:R-:W-:Y:S02]  /*2f10*/  @!P1 SEL R24, R24, R25, !P2 ;  /* 0x0000001918189207 */ /* 0x000fe40005000000 */
[----:B------:R-:W-:-:S02]  /*2f20*/  @!P1 SEL R27, R27, UR6, !P2 ;  /* 0x000000061b1b9c07 */ /* 0x000fc4000d000000 */
[----:B------:R-:W-:Y:S02]  /*2f30*/  @!P1 SHF.R.S32.HI R25, RZ, 0x1f, R25 ;  /* 0x0000001fff199819 */ /* 0x000fe40000011419 */
[----:B------:R-:W-:Y:S02]  /*2f40*/  @!P1 IADD3 R24, P5, PT, R24, R27, RZ ;  /* 0x0000001b18189210 */ /* 0x000fe40007fbe0ff */
[----:B------:R-:W-:Y:S02]  /*2f50*/  @!P1 SEL R26, R26, UR7, !P2 ;  /* 0x000000071a1a9c07 */ /* 0x000fe4000d000000 */
[----:B------:R-:W-:-:S05]  /*2f60*/  @!P1 SEL R25, R25, RZ, P2 ;  /* 0x000000ff19199207 */ /* 0x000fca0001000000 */
[----:B------:R-:W-:Y:S01]  /*2f70*/  @!P1 IMAD.X R25, R25, 0x1, R26, P5 ;  /* 0x0000000119199824 */ /* 0x000fe200028e061a */
[----:B0-----:R-:W-:-:S04]  /*2f80*/  @!P1 LEA R22, P2, R24, R22, 0x3 ;  /* 0x0000001618169211 */ /* 0x001fc800078418ff */
[----:B------:R-:W-:-:S05]  /*2f90*/  @!P1 LEA.HI.X R23, R24, R23, R25, 0x3, P2 ;  /* 0x0000001718179211 */ /* 0x000fca00010f1c19 */
[----:B------:R1:W5:Y:S01]  /*2fa0*/  @!P1 LDG.E.64 R14, desc[UR14][R22.64] ;  /* 0x0000000e160e9981 */ /* 0x000362000c1e1b00 */
[----:B------:R-:W-:-:S05]  /*2fb0*/  VIADD R25, R0, 0x700 ;  /* 0x0000070000197836 */ /* 0x000fca0000000000 */
[----:B------:R-:W-:-:S13]  /*2fc0*/  ISETP.GE.AND P0, PT, R25, UR8, PT ;  /* 0x0000000819007c0c */ /* 0x000fda000bf06270 */
[----:B-1----:R-:W-:Y:S05]  /*2fd0*/  @P0 BRA `(.L_x_459) ;  /* 0x00000008005c0947 */ /* 0x002fea0003800000 */
[----:B------:R-:W0:Y:S01]  /*2fe0*/  LDCU.64 UR10, c[0x0][0x388] ;  /* 0x00007100ff0a77ac */ /* 0x000e220008000a00 */
[C---:B------:R-:W-:Y:S01]  /*2ff0*/  VIADD R16, R25.reuse, -UR4 ;  /* 0x8000000419107c36 */ /* 0x040fe20008000000 */
[C---:B------:R-:W-:Y:S01]  /*3000*/  ISETP.GE.AND P0, PT, R25.reuse, UR4, PT ;  /* 0x0000000419007c0c */ /* 0x040fe2000bf06270 */
[----:B------:R-:W-:Y:S02]  /*3010*/  IMAD.U32 R18, RZ, RZ, UR24 ;  /* 0x00000018ff127e24 */ /* 0x000fe4000f8e00ff */
[----:B------:R-:W-:Y:S01]  /*3020*/  IMAD.U32 R19, RZ, RZ, UR25 ;  /* 0x00000019ff137e24 */ /* 0x000fe2000f8e00ff */
[----:B------:R-:W-:Y:S02]  /*3030*/  SEL R17, R25, R16, !P0 ;  /* 0x0000001019117207 */ /* 0x000fe40004000000 */
[----:B------:R-:W-:Y:S02]  /*3040*/  SEL R18, R18, UR6, !P0 ;  /* 0x0000000612127c07 */ /* 0x000fe4000c000000 */
[----:B------:R-:W-:-:S02]  /*3050*/  SHF.R.S32.HI R16, RZ, 0x1f, R16 ;  /* 0x0000001fff107819 */ /* 0x000fc40000011410 */
[----:B------:R-:W-:Y:S02]  /*3060*/  IADD3 R17, P1, PT, R17, R18, RZ ;  /* 0x0000001211117210 */ /* 0x000fe40007f3e0ff */
[----:B------:R-:W-:Y:S02]  /*3070*/  SEL R19, R19, UR7, !P0 ;  /* 0x0000000713137c07 */ /* 0x000fe4000c000000 */
[----:B------:R-:W-:-:S05]  /*3080*/  SEL R16, R16, RZ, P0 ;  /* 0x000000ff10107207 */ /* 0x000fca0000000000 */
[----:B------:R-:W-:Y:S01]  /*3090*/  IMAD.X R18, R16, 0x1, R19, P1 ;  /* 0x0000000110127824 */ /* 0x000fe200008e0613 */
[----:B0-----:R-:W-:-:S04]  /*30a0*/  LEA R16, P0, R17, UR10, 0x3 ;  /* 0x0000000a11107c11 */ /* 0x001fc8000f8018ff */
[----:B------:R-:W-:-:S06]  /*30b0*/  LEA.HI.X R17, R17, UR11, R18, 0x3, P0 ;  /* 0x0000000b11117c11 */ /* 0x000fcc00080f1c12 */
[----:B------:R-:W5:Y:S01]  /*30c0*/  LDG.E.64 R16, desc[UR14][R16.64] ;  /* 0x0000000e10107981 */ /* 0x000f62000c1e1b00 */
[----:B------:R-:W-:Y:S05]  /*30d0*/  BRA `(.L_x_459) ;  /* 0x00000008001c7947 */ /* 0x000fea0003800000 */
.L_x_458:
[----:B------:R-:W-:Y:S01]  /*30e0*/  UIADD3 UR8, UPT, UPT, UR4, UR5, URZ ;  /* 0x0000000504087290 */ /* 0x000fe2000fffe0ff */
[----:B------:R-:W-:Y:S01]  /*30f0*/  IMAD.U32 R23, RZ, RZ, UR24 ;  /* 0x00000018ff177e24 */ /* 0x000fe2000f8e00ff */
[----:B------:R-:W-:Y:S01]  /*3100*/  UIADD3 UR6, UP0, UP1, UR6, UR17, UR12 ;  /* 0x0000001106067290 */ /* 0x000fe2000f91e00c */
[C---:B--2---:R-:W-:Y:S02]  /*3110*/  VIADD R22, R0.reuse, 0x100 ;  /* 0x0000010000167836 */ /* 0x044fe40000000000 */
[----:B------:R-:W-:Y:S01]  /*3120*/  IMAD.U32 R24, RZ, RZ, UR25 ;  /* 0x00000019ff187e24 */ /* 0x000fe2000f8e00ff */
[----:B------:R-:W-:Y:S01]  /*3130*/  ISETP.GE.AND P1, PT, R0, UR8, PT ;  /* 0x0000000800007c0c */ /* 0x000fe2000bf26270 */
[----:B------:R-:W-:Y:S01]  /*3140*/  UIADD3.X UR7, UPT, UPT, UR7, UR16, UR13, UP0, UP1 ;  /* 0x0000001007077290 */ /* 0x000fe200087e240d */
[----:B------:R-:W-:-:S11]  /*3150*/  ISETP.GE.AND P2, PT, R22, UR8, PT ;  /* 0x0000000816007c0c */ /* 0x000fd6000bf46270 */
[----:B------:R-:W0:Y:S01]  /*3160*/  @!P1 LDC.64 R18, c[0x0][0x3a0] ;  /* 0x0000e800ff129b82 */ /* 0x000e220000000a00 */
[C---:B------:R-:W-:Y:S01]  /*3170*/  @!P1 VIADD R21, R0.reuse, -UR4 ;  /* 0x8000000400159c36 */ /* 0x040fe20008000000 */
[----:B------:R-:W-:-:S04]  /*3180*/  @!P1 ISETP.GE.AND P0, PT, R0, UR4, PT ;  /* 0x0000000400009c0c */ /* 0x000fc8000bf06270 */
[----:B------:R-:W-:Y:S02]  /*3190*/  @!P1 SEL R23, R23, UR6, !P0 ;  /* 0x0000000617179c07 */ /* 0x000fe4000c000000 */
[----:B------:R-:W-:Y:S02]  /*31a0*/  @!P1 SEL R20, R0, R21, !P0 ;  /* 0x0000001500149207 */ /* 0x000fe40004000000 */
[----:B------:R-:W-:Y:S02]  /*31b0*/  @!P1 SHF.R.S32.HI R21, RZ, 0x1f, R21 ;  /* 0x0000001fff159819 */ /* 0x000fe40000011415 */
[----:B------:R-:W-:Y:S02]  /*31c0*/  @!P1 IADD3 R23, P3, PT, R20, R23, RZ ;  /* 0x0000001714179210 */ /* 0x000fe40007f7e0ff */
[----:B------:R-:W-:Y:S02]  /*31d0*/  @!P1 SEL R20, R24, UR7, !P0 ;  /* 0x0000000718149c07 */ /* 0x000fe4000c000000 */
[----:B------:R-:W-:-:S05]  /*31e0*/  @!P1 SEL R21, R21, RZ, P0 ;  /* 0x000000ff15159207 */ /* 0x000fca0000000000 */
[----:B------:R-:W-:Y:S01]  /*31f0*/  @!P1 IMAD.X R24, R21, 0x1, R20, P3 ;  /* 0x0000000115189824 */ /* 0x000fe200018e0614 */
[----:B------:R-:W-:Y:S01]  /*3200*/  @!P2 ISETP.GE.AND P3, PT, R22, UR4, PT ;  /* 0x000000041600ac0c */ /* 0x000fe2000bf66270 */
[----:B------:R-:W1:Y:S01]  /*3210*/  @!P2 LDC.64 R20, c[0x0][0x3a0] ;  /* 0x0000e800ff14ab82 */ /* 0x000e620000000a00 */
[----:B0-----:R-:W-:-:S04]  /*3220*/  @!P1 LEA R18, P0, R23, R18, 0x3 ;  /* 0x0000001217129211 */ /* 0x001fc800078018ff */
[----:B------:R-:W-:Y:S01]  /*3230*/  @!P1 LEA.HI.X R19, R23, R19, R24, 0x3, P0 ;  /* 0x0000001317139211 */ /* 0x000fe200000f1c18 */
[C---:B------:R-:W-:Y:S02]  /*3240*/  @!P2 VIADD R23, R22.reuse, -UR4 ;  /* 0x800000041617ac36 */ /* 0x040fe40008000000 */
[----:B------:R-:W-:Y:S02]  /*3250*/  IMAD.U32 R24, RZ, RZ, UR24 ;  /* 0x00000018ff187e24 */ /* 0x000fe4000f8e00ff */
[----:B------:R0:W5:Y:S01]  /*3260*/  @!P1 LDG.E.64 R2, desc[UR14][R18.64] ;  /* 0x0000000e12029981 */ /* 0x000162000c1e1b00 */
[----:B------:R-:W-:Y:S02]  /*3270*/  @!P2 SEL R25, R22, R23, !P3 ;  /* 0x000000171619a207 */ /* 0x000fe40005800000 */
[----:B------:R-:W-:Y:S01]  /*3280*/  @!P2 SEL R22, R24, UR6, !P3 ;  /* 0x000000061816ac07 */ /* 0x000fe2000d800000 */
[----:B------:R-:W-:Y:S01]  /*3290*/  VIADD R24, R0, 0x200 ;  /* 0x0000020000187836 */ /* 0x000fe20000000000 */
[----:B------:R-:W-:-:S02]  /*32a0*/  @!P2 SHF.R.S32.HI R23, RZ, 0x1f, R23 ;  /* 0x0000001fff17a819 */ /* 0x000fc40000011417 */
[----:B------:R-:W-:Y:S01]  /*32b0*/  @!P2 IADD3 R22, P4, PT, R25, R22, RZ ;  /* 0x000000161916a210 */ /* 0x000fe20007f9e0ff */
[----:B------:R-:W-:Y:S01]  /*32c0*/  IMAD.U32 R25, RZ, RZ, UR25 ;  /* 0x00000019ff197e24 */ /* 0x000fe2000f8e00ff */
[----:B------:R-:W-:Y:S02]  /*32d0*/  ISETP.GE.AND P0, PT, R24, UR8, PT ;  /* 0x0000000818007c0c */ /* 0x000fe4000bf06270 */
[----:B------:R-:W-:Y:S02]  /*32e0*/  @!P2 SEL R26, R23, RZ, P3 ;  /* 0x000000ff171aa207 */ /* 0x000fe40001800000 */
[----:B------:R-:W-:Y:S02]  /*32f0*/  @!P2 SEL R25, R25, UR7, !P3 ;  /* 0x000000071919ac07 */ /* 0x000fe4000d800000 */
[----:B-1----:R-:W-:-:S03]  /*3300*/  @!P2 LEA R20, P3, R22, R20, 0x3 ;  /* 0x000000141614a211 */ /* 0x002fc600078618ff */
[----:B------:R-:W-:-:S05]  /*3310*/  @!P2 IMAD.X R25, R26, 0x1, R25, P4 ;  /* 0x000000011a19a824 */ /* 0x000fca00020e0619 */
[----:B------:R-:W-:Y:S01]  /*3320*/  @!P2 LEA.HI.X R21, R22, R21, R25, 0x3, P3 ;  /* 0x000000151615a211 */ /* 0x000fe200018f1c19 */
[C---:B------:R-:W-:Y:S01]  /*3330*/  @!P0 VIADD R27, R24.reuse, -UR4 ;  /* 0x80000004181b8c36 */ /* 0x040fe20008000000 */
[----:B------:R-:W1:Y:S01]  /*3340*/  @!P0 LDC.64 R22, c[0x0][0x3a0] ;  /* 0x0000e800ff168b82 */ /* 0x000e620000000a00 */
[----:B------:R-:W-:Y:S01]  /*3350*/  IMAD.U32 R25, RZ, RZ, UR24 ;  /* 0x00000018ff197e24 */ /* 0x000fe2000f8e00ff */
[C---:B------:R-:W-:Y:S01]  /*3360*/  @!P0 ISETP.GE.AND P3, PT, R24.reuse, UR4, PT ;  /* 0x0000000418008c0c */ /* 0x040fe2000bf66270 */
[----:B------:R-:W-:Y:S01]  /*3370*/  IMAD.U32 R26, RZ, RZ, UR25 ;  /* 0x00000019ff1a7e24 */ /* 0x000fe2000f8e00ff */
[----:B------:R2:W5:Y:S02]  /*3380*/  @!P2 LDG.E.64 R4, desc[UR14][R20.64] ;  /* 0x0000000e1404a981 */ /* 0x000564000c1e1b00 */
[----:B------:R-:W-:Y:S02]  /*3390*/  @!P0 SEL R24, R24, R27, !P3 ;  /* 0x0000001b18188207 */ /* 0x000fe40005800000 */
[----:B------:R-:W-:-:S04]  /*33a0*/  @!P0 SEL R25, R25, UR6, !P3 ;  /* 0x0000000619198c07 */ /* 0x000fc8000d800000 */
[----:B------:R-:W-:Y:S01]  /*33b0*/  @!P0 IADD3 R25, P4, PT, R24, R25, RZ ;  /* 0x0000001918198210 */ /* 0x000fe20007f9e0ff */
[----:B------:R-:W-:Y:S01]  /*33c0*/  VIADD R24, R0, 0x300 ;  /* 0x0000030000187836 */ /* 0x000fe20000000000 */
[----:B------:R-:W-:Y:S02]  /*33d0*/  @!P0 SHF.R.S32.HI R27, RZ, 0x1f, R27 ;  /* 0x0000001fff1b8819 */ /* 0x000fe4000001141b */
[----:B0-----:R-:W-:Y:S02]  /*33e0*/  @!P0 SEL R18, R26, UR7, !P3 ;  /* 0x000000071a128c07 */ /* 0x001fe4000d800000 */
[----:B------:R-:W-:Y:S02]  /*33f0*/  ISETP.GE.AND P1, PT, R24, UR8, PT ;  /* 0x0000000818007c0c */ /* 0x000fe4000bf26270 */
[----:B------:R-:W-:Y:S02]  /*3400*/  @!P0 SEL R27, R27, RZ, P3 ;  /* 0x000000ff1b1b8207 */ /* 0x000fe40001800000 */
[----:B-1----:R-:W-:-:S03]  /*3410*/  @!P0 LEA R22, P3, R25, R22, 0x3 ;  /* 0x0000001619168211 */ /* 0x002fc600078618ff */
[----:B------:R-:W-:-:S05]  /*3420*/  @!P0 IMAD.X R18, R27, 0x1, R18, P4 ;  /* 0x000000011b128824 */ /* 0x000fca00020e0612 */
[----:B------:R-:W-:Y:S02]  /*3430*/  @!P0 LEA.HI.X R23, R25, R23, R18, 0x3, P3 ;  /* 0x0000001719178211 */ /* 0x000fe400018f1c12 */
[----:B------:R-:W0:Y:S01]  /*3440*/  @!P1 LDC.64 R18, c[0x0][0x3a0] ;  /* 0x0000e800ff129b82 */ /* 0x000e220000000a00 */
[C---:B------:R-:W-:Y:S01]  /*3450*/  @!P1 VIADD R27, R24.reuse, -UR4 ;  /* 0x80000004181b9c36 */ /* 0x040fe20008000000 */
[C---:B------:R-:W-:Y:S01]  /*3460*/  @!P1 ISETP.GE.AND P3, PT, R24.reuse, UR4, PT ;  /* 0x0000000418009c0c */ /* 0x040fe2000bf66270 */
[----:B------:R-:W-:Y:S01]  /*3470*/  IMAD.U32 R25, RZ, RZ, UR24 ;  /* 0x00000018ff197e24 */ /* 0x000fe2000f8e00ff */
[----:B------:R1:W5:Y:S02]  /*3480*/  @!P0 LDG.E.64 R6, desc[UR14][R22.64] ;  /* 0x0000000e16068981 */ /* 0x000364000c1e1b00 */
[----:B------:R-:W-:Y:S02]  /*3490*/  @!P1 SEL R24, R24, R27, !P3 ;  /* 0x0000001b18189207 */ /* 0x000fe40005800000 */
[----:B------:R-:W-:-:S04]  /*34a0*/  @!P1 SEL R25, R25, UR6, !P3 ;  /* 0x0000000619199c07 */ /* 0x000fc8000d800000 */
[----:B------:R-:W-:Y:S02]  /*34b0*/  @!P1 IADD3 R25, P4, PT, R24, R25, RZ ;  /* 0x0000001918199210 */ /* 0x000fe40007f9e0ff */
[----:B------:R-:W-:Y:S02]  /*34c0*/  LOP3.LUT R24, R0, 0x400, RZ, 0xfc, !PT ;  /* 0x0000040000187812 */ /* 0x000fe400078efcff */
[----:B------:R-:W-:Y:S02]  /*34d0*/  @!P1 SHF.R.S32.HI R27, RZ, 0x1f, R27 ;  /* 0x0000001fff1b9819 */ /* 0x000fe4000001141b */
[----:B------:R-:W-:Y:S02]  /*34e0*/  ISETP.GE.AND P2, PT, R24, UR8, PT ;  /* 0x0000000818007c0c */ /* 0x000fe4000bf46270 */
[----:B--2---:R-:W-:Y:S02]  /*34f0*/  @!P1 SEL R20, R26, UR7, !P3 ;  /* 0x000000071a149c07 */ /* 0x004fe4000d800000 */
[----:B------:R-:W-:-:S02]  /*3500*/  @!P1 SEL R27, R27, RZ, P3 ;  /* 0x000000ff1b1b9207 */ /* 0x000fc40001800000 */
[----:B0-----:R-:W-:-:S03]  /*3510*/  @!P1 LEA R18, P3, R25, R18, 0x3 ;  /* 0x0000001219129211 */ /* 0x001fc600078618ff */
[----:B------:R-:W-:-:S05]  /*3520*/  @!P1 IMAD.X R20, R27, 0x1, R20, P4 ;  /* 0x000000011b149824 */ /* 0x000fca00020e0614 */
[----:B------:R-:W-:Y:S01]  /*3530*/  @!P1 LEA.HI.X R19, R25, R19, R20, 0x3, P3 ;  /* 0x0000001319139211 */ /* 0x000fe200018f1c14 */
[C---:B------:R-:W-:Y:S01]  /*3540*/  @!P2 VIADD R27, R24.reuse, -UR4 ;  /* 0x80000004181bac36 */ /* 0x040fe20008000000 */
[----:B------:R-:W0:Y:S01]  /*3550*/  @!P2 LDC.64 R20, c[0x0][0x3a0] ;  /* 0x0000e800ff14ab82 */ /* 0x000e220000000a00 */
[----:B------:R-:W-:Y:S01]  /*3560*/  IMAD.U32 R25, RZ, RZ, UR24 ;  /* 0x00000018ff197e24 */ /* 0x000fe2000f8e00ff */
[C---:B------:R-:W-:Y:S01]  /*3570*/  @!P2 ISETP.GE.AND P3, PT, R24.reuse, UR4, PT ;  /* 0x000000041800ac0c */ /* 0x040fe2000bf66270 */
[----:B------:R2:W5:Y:S03]  /*3580*/  @!P1 LDG.E.64 R8, desc[UR14][R18.64] ;  /* 0x0000000e12089981 */ /* 0x000566000c1e1b00 */
[----:B------:R-:W-:Y:S02]  /*3590*/  @!P2 SEL R24, R24, R27, !P3 ;  /* 0x0000001b1818a207 */ /* 0x000fe40005800000 */
[----:B------:R-:W-:-:S04]  /*35a0*/  @!P2 SEL R25, R25, UR6, !P3 ;  /* 0x000000061919ac07 */ /* 0x000fc8000d800000 */
[----:B------:R-:W-:Y:S01]  /*35b0*/  @!P2 IADD3 R25, P4, PT, R24, R25, RZ ;  /* 0x000000191819a210 */ /* 0x000fe20007f9e0ff */
[----:B------:R-:W-:Y:S01]  /*35c0*/  VIADD R24, R0, 0x500 ;  /* 0x0000050000187836 */ /* 0x000fe20000000000 */
[----:B------:R-:W-:Y:S02]  /*35d0*/  @!P2 SHF.R.S32.HI R27, RZ, 0x1f, R27 ;  /* 0x0000001fff1ba819 */ /* 0x000fe4000001141b */
[----:B-1----:R-:W-:Y:S02]  /*35e0*/  @!P2 SEL R22, R26, UR7, !P3 ;  /* 0x000000071a16ac07 */ /* 0x002fe4000d800000 */
[----:B------:R-:W-:Y:S02]  /*35f0*/  ISETP.GE.AND P0, PT, R24, UR8, PT ;  /* 0x0000000818007c0c */ /* 0x000fe4000bf06270 */
[----:B------:R-:W-:Y:S02]  /*3600*/  @!P2 SEL R27, R27, RZ, P3 ;  /* 0x000000ff1b1ba207 */ /* 0x000fe40001800000 */
        /* <DEDUP_REMOVED lines=13> */
[----:B--2---:R-:W-:Y:S02]  /*36e0*/  @!P0 SEL R18, R26, UR7, !P3 ;  /* 0x000000071a128c07 */ /* 0x004fe4000d800000 */
[----:B------:R-:W-:Y:S02]  /*36f0*/  ISETP.GE.AND P1, PT, R24, UR8, PT ;  /* 0x0000000818007c0c */ /* 0x000fe4000bf26270 */
[----:B------:R-:W-:-:S05]  /*3700*/  @!P0 SEL R27, R27, RZ, P3 ;  /* 0x000000ff1b1b8207 */ /* 0x000fca0001800000 */
[----:B------:R-:W-:Y:S01]  /*3710*/  @!P0 IMAD.X R26, R27, 0x1, R18, P4 ;  /* 0x000000011b1a8824 */ /* 0x000fe200020e0612 */
[----:B0-----:R-:W-:-:S04]  /*3720*/  @!P0 LEA R18, P3, R25, R22, 0x3 ;  /* 0x0000001619128211 */ /* 0x001fc800078618ff */
[----:B------:R-:W-:Y:S01]  /*3730*/  @!P0 LEA.HI.X R19, R25, R23, R26, 0x3, P3 ;  /* 0x0000001719138211 */ /* 0x000fe200018f1c1a */
[C---:B------:R-:W-:Y:S01]  /*3740*/  @!P1 VIADD R27, R24.reuse, -UR4 ;  /* 0x80000004181b9c36 */ /* 0x040fe20008000000 */
[----:B------:R-:W0:Y:S01]  /*3750*/  @!P1 LDC.64 R22, c[0x0][0x3a0] ;  /* 0x0000e800ff169b82 */ /* 0x000e220000000a00 */
        /* <DEDUP_REMOVED lines=21> */
[----:B------:R-:W-:Y:S01]  /*38b0*/  @!P2 SEL R24, R26, UR6, !P3 ;  /* 0x000000061a18ac07 */ /* 0x000fe2000d800000 */
[----:B------:R-:W-:Y:S01]  /*38c0*/  IMAD.U32 R26, RZ, RZ, UR25 ;  /* 0x00000019ff1a7e24 */ /* 0x000fe2000f8e00ff */
[----:B------:R-:W-:-:S02]  /*38d0*/  @!P2 SHF.R.S32.HI R25, RZ, 0x1f, R25 ;  /* 0x0000001fff19a819 */ /* 0x000fc40000011419 */
[----:B------:R-:W-:Y:S02]  /*38e0*/  @!P2 IADD3 R24, P4, PT, R27, R24, RZ ;  /* 0x000000181b18a210 */ /* 0x000fe40007f9e0ff */
[----:B------:R-:W-:Y:S02]  /*38f0*/  @!P2 SEL R26, R26, UR7, !P3 ;  /* 0x000000071a1aac07 */ /* 0x000fe4000d800000 */
[----:B------:R-:W-:-:S05]  /*3900*/  @!P2 SEL R25, R25, RZ, P3 ;  /* 0x000000ff1919a207 */ /* 0x000fca0001800000 */
[----:B------:R-:W-:Y:S01]  /*3910*/  @!P2 IMAD.X R25, R25, 0x1, R26, P4 ;  /* 0x000000011919a824 */ /* 0x000fe200020e061a */
[----:B0-----:R-:W-:-:S04]  /*3920*/  @!P2 LEA R20, P3, R24, R20, 0x3 ;  /* 0x000000141814a211 */ /* 0x001fc800078618ff */
[----:B------:R-:W-:-:S05]  /*3930*/  @!P2 LEA.HI.X R21, R24, R21, R25, 0x3, P3 ;  /* 0x000000151815a211 */ /* 0x000fca00018f1c19 */
[----:B------:R2:W5:Y:S04]  /*3940*/  @!P2 LDG.E.64 R16, desc[UR14][R20.64] ;  /* 0x0000000e1410a981 */ /* 0x000568000c1e1b00 */
.L_x_459:
[----:B------:R-:W-:Y:S05]  /*3950*/  BSYNC.RECONVERGENT B0 ;  /* 0x0000000000007941 */ /* 0x000fea0003800200 */
.L_x_457:
[----:B------:R-:W0:Y:S01]  /*3960*/  S2UR UR7, SR_CgaCtaId ;  /* 0x00000000000779c3 */ /* 0x000e220000008800 */
[----:B------:R-:W-:Y:S01]  /*3970*/  UMOV UR6, 0x400 ;  /* 0x0000040000067882 */ /* 0x000fe20000000000 */
[----:B--2---:R-:W-:Y:S01]  /*3980*/  IMAD.SHL.U32 R19, R0, 0x8, RZ ;  /* 0x0000000800137824 */ /* 0x004fe200078e00ff */
[----:B0-----:R-:W-:-:S09]  /*3990*/  ULEA UR6, UR7, UR6, 0x18 ;  /* 0x0000000607067291 */ /* 0x001fd2000f8ec0ff */
[----:B-----5:R-:W-:Y:S04]  /*39a0*/  STS.64 [R19+UR6], R2 ;  /* 0x0000000213007988 */ /* 0x020fe80008000a06 */
[----:B------:R-:W-:Y:S04]  /*39b0*/  STS.64 [R19+UR6+0x800], R4 ;  /* 0x0008000413007988 */ /* 0x000fe80008000a06 */
[----:B------:R0:W-:Y:S04]  /*39c0*/  STS.64 [R19+UR6+0x1000], R6 ;  /* 0x0010000613007988 */ /* 0x0001e80008000a06 */
[----:B------:R1:W-:Y:S04]  /*39d0*/  STS.64 [R19+UR6+0x1800], R8 ;  /* 0x0018000813007988 */ /* 0x0003e80008000a06 */
[----:B------:R1:W-:Y:S04]  /*39e0*/  STS.64 [R19+UR6+0x2000], R10 ;  /* 0x0020000a13007988 */ /* 0x0003e80008000a06 */
[----:B------:R1:W-:Y:S04]  /*39f0*/  STS.64 [R19+UR6+0x2800], R12 ;  /* 0x0028000c13007988 */ /* 0x0003e80008000a06 */
[----:B------:R1:W-:Y:S04]  /*3a00*/  STS.64 [R19+UR6+0x3000], R14 ;  /* 0x0030000e13007988 */ /* 0x0003e80008000a06 */
[----:B------:R1:W-:Y:S01]  /*3a10*/  STS.64 [R19+UR6+0x3800], R16 ;  /* 0x0038001013007988 */ /* 0x0003e20008000a06 */
[----:B------:R-:W-:Y:S01]  /*3a20*/  BAR.SYNC.DEFER_BLOCKING 0x0 ;  /* 0x0000000000007b1d */ /* 0x000fe20000010000 */
[----:B0-----:R-:W-:-:S07]  /*3a30*/  VIMNMX R6, PT, PT, R19, UR8, PT ;  /* 0x0000000813067c48 */ /* 0x001fce000bfe0100 */
[----:B------:R-:W-:Y:S01]  /*3a40*/  PREEXIT ;  /* 0x000000000000782d */ /* 0x000fe20000000000 */
[----:B------:R-:W-:Y:S01]  /*3a50*/  BSSY.RECONVERGENT B0, `(.L_x_460) ;  /* 0x0000018000007945 */ /* 0x000fe20003800200 */
[C---:B------:R-:W-:Y:S01]  /*3a60*/  ISETP.GE.AND P0, PT, R6.reuse, UR5, PT ;  /* 0x0000000506007c0c */ /* 0x040fe2000bf06270 */
[C---:B------:R-:W-:Y:S01]  /*3a70*/  VIADD R2, R6.reuse, -UR5 ;  /* 0x8000000506027c36 */ /* 0x040fe20008000000 */
[----:B------:R-:W-:Y:S01]  /*3a80*/  VIMNMX R3, PT, PT, R6, UR4, PT ;  /* 0x0000000406037c48 */ /* 0x000fe2000bfe0100 */
[----:B------:R-:W-:-:S03]  /*3a90*/  ULEA UR5, UR4, UR6, 0x3 ;  /* 0x0000000604057291 */ /* 0x000fc6000f8e18ff */
[----:B------:R-:W-:-:S04]  /*3aa0*/  SEL R7, R2, RZ, P0 ;  /* 0x000000ff02077207 */ /* 0x000fc80000000000 */
[----:B------:R-:W-:-:S13]  /*3ab0*/  ISETP.GE.AND P0, PT, R7, R3, PT ;  /* 0x000000030700720c */ /* 0x000fda0003f06270 */
[----:B-1----:R-:W-:Y:S05]  /*3ac0*/  @P0 BRA `(.L_x_461) ;  /* 0x0000000000400947 */ /* 0x002fea0003800000 */
[----:B------:R-:W-:-:S07]  /*3ad0*/  IMAD.MOV.U32 R8, RZ, RZ, R3 ;  /* 0x000000ffff087224 */ /* 0x000fce00078e0003 */
.L_x_462:
[----:B------:R-:W-:-:S05]  /*3ae0*/  IMAD.IADD R2, R8, 0x1, -R7 ;  /* 0x0000000108027824 */ /* 0x000fca00078e0a07 */
[----:B------:R-:W-:-:S04]  /*3af0*/  LEA.HI R2, R2, R2, RZ, 0x1 ;  /* 0x0000000202027211 */ /* 0x000fc800078f08ff */
[----:B------:R-:W-:-:S04]  /*3b00*/  LEA.HI.SX32 R9, R2, R7, 0x1f ;  /* 0x0000000702097211 */ /* 0x000fc800078ffaff */
[----:B------:R-:W-:Y:S02]  /*3b10*/  LOP3.LUT R3, RZ, R9, RZ, 0x33, !PT ;  /* 0x00000009ff037212 */ /* 0x000fe400078e33ff */
[----:B------:R-:W-:-:S03]  /*3b20*/  LEA R2, R9, UR6, 0x3 ;  /* 0x0000000609027c11 */ /* 0x000fc6000f8e18ff */
[----:B------:R-:W-:-:S05]  /*3b30*/  IMAD.IADD R3, R6, 0x1, R3 ;  /* 0x0000000106037824 */ /* 0x000fca00078e0203 */
[----:B------:R-:W-:Y:S02]  /*3b40*/  LEA R4, R3, UR5, 0x3 ;  /* 0x0000000503047c11 */ /* 0x000fe4000f8e18ff */
        /* <DEDUP_REMOVED lines=8> */
.L_x_461:
[----:B------:R-:W-:Y:S05]  /*3bd0*/  BSYNC.RECONVERGENT B0 ;  /* 0x0000000000007941 */ /* 0x000fea0003800200 */
.L_x_460:
[----:B------:R-:W-:Y:S01]  /*3be0*/  IMAD.IADD R6, R6, 0x1, -R7 ;  /* 0x0000000106067824 */ /* 0x000fe200078e0a07 */
[C---:B------:R-:W-:Y:S01]  /*3bf0*/  LEA R5, R7.reuse, UR6, 0x3 ;  /* 0x0000000607057c11 */ /* 0x040fe2000f8e18ff */
[----:B------:R-:W-:Y:S01]  /*3c00*/  VIADD R3, R7, 0x1 ;  /* 0x0000000107037836 */ /* 0x000fe20000000000 */
[----:B------:R-:W-:Y:S02]  /*3c10*/  PLOP3.LUT P1, PT, PT, PT, PT, 0x8, 0x80 ;  /* 0x000000000080781c */ /* 0x000fe40003f2e170 */
[C---:B------:R-:W-:Y:S01]  /*3c20*/  LEA R4, R6.reuse, UR5, 0x3 ;  /* 0x0000000506047c11 */ /* 0x040fe2000f8e18ff */
[----:B------:R-:W-:Y:S01]  /*3c30*/  LDS.64 R16, [R5] ;  /* 0x0000000005107984 */ /* 0x000fe20000000a00 */
[----:B------:R-:W-:-:S03]  /*3c40*/  VIADD R6, R6, UR4 ;  /* 0x0000000406067c36 */ /* 0x000fc60008000000 */
[----:B------:R-:W0:Y:S01]  /*3c50*/  LDS.64 R20, [R4] ;  /* 0x0000000004147984 */ /* 0x000e220000000a00 */
[C---:B------:R-:W-:Y:S01]  /*3c60*/  VIADD R2, R6.reuse, 0x1 ;  /* 0x0000000106027836 */ /* 0x040fe20000000000 */
[----:B------:R-:W-:-:S13]  /*3c70*/  ISETP.GE.AND P2, PT, R6, UR8, PT ;  /* 0x0000000806007c0c */ /* 0x000fda000bf46270 */
[----:B0-----:R-:W-:-:S04]  /*3c80*/  @!P2 ISETP.GE.U32.AND P0, PT, R20, R16, PT ;  /* 0x000000101400a20c */ /* 0x001fc80003f06070 */
[----:B------:R-:W-:-:S04]  /*3c90*/  @!P2 ISETP.GE.U32.AND.EX P0, PT, R21, R17, PT, P0 ;  /* 0x000000111500a20c */ /* 0x000fc80003f06100 */
[----:B------:R-:W-:-:S04]  /*3ca0*/  @!P2 ISETP.GE.OR P1, PT, R7, UR4, !P0 ;  /* 0x000000040700ac0c */ /* 0x000fc8000c726670 */
[----:B------:R-:W-:Y:S02]  /*3cb0*/  SEL R14, R20, R16, P1 ;  /* 0x00000010140e7207 */ /* 0x000fe40000800000 */
[----:B------:R-:W-:-:S07]  /*3cc0*/  SEL R15, R21, R17, P1 ;  /* 0x00000011150f7207 */ /* 0x000fce0000800000 */
[----:B------:R0:W-:Y:S01]  /*3cd0*/  @P1 LDS.64 R20, [R4+0x8] ;  /* 0x0000080004141984 */ /* 0x0001e20000000a00 */
[----:B------:R-:W-:Y:S02]  /*3ce0*/  @!P1 IMAD.MOV R2, RZ, RZ, R6 ;  /* 0x000000ffff029224 */ /* 0x000fe400078e0206 */
[----:B------:R-:W-:Y:S01]  /*3cf0*/  @P1 IMAD.MOV R3, RZ, RZ, R7 ;  /* 0x000000ffff031224 */ /* 0x000fe200078e0207 */
[----:B------:R-:W1:Y:S01]  /*3d00*/  @!P1 LDS.64 R16, [R5+0x8] ;  /* 0x0000080005109984 */ /* 0x000e620000000a00 */
[----:B------:R-:W-:Y:S01]  /*3d10*/  PLOP3.LUT P1, PT, PT, PT, PT, 0x8, 0x80 ;  /* 0x000000000080781c */ /* 0x000fe20003f2e170 */
[C---:B------:R-:W-:Y:S01]  /*3d20*/  VIADD R7, R2.reuse, 0x1 ;  /* 0x0000000102077836 */ /* 0x040fe20000000000 */
[----:B------:R-:W-:Y:S01]  /*3d30*/  ISETP.GE.AND P2, PT, R2, UR8, PT ;  /* 0x0000000802007c0c */ /* 0x000fe2000bf46270 */
[----:B0-----:R-:W-:-:S12]  /*3d40*/  VIADD R4, R3, 0x1 ;  /* 0x0000000103047836 */ /* 0x001fd80000000000 */
[----:B-1----:R-:W-:-:S04]  /*3d50*/  @!P2 ISETP.GE.U32.AND P0, PT, R20, R16, PT ;  /* 0x000000101400a20c */ /* 0x002fc80003f06070 */
[----:B------:R-:W-:-:S04]  /*3d60*/  @!P2 ISETP.GE.U32.AND.EX P0, PT, R21, R17, PT, P0 ;  /* 0x000000111500a20c */ /* 0x000fc80003f06100 */
[----:B------:R-:W-:-:S04]  /*3d70*/  @!P2 ISETP.GE.OR P1, PT, R3, UR4, !P0 ;  /* 0x000000040300ac0c */ /* 0x000fc8000c726670 */
        /* <DEDUP_REMOVED lines=8> */
[----:B------:R-:W-:Y:S01]  /*3e00*/  ISETP.GE.AND P2, PT, R7, UR8, PT ;  /* 0x0000000807007c0c */ /* 0x000fe2000bf46270 */
[----:B------:R-:W-:Y:S04]  /*3e10*/  @!P1 LDS.64 R16, [R2] ;  /* 0x0000000002109984 */ /* 0x000fe80000000a00 */
[----:B------:R-:W0:Y:S01]  /*3e20*/  @P1 LDS.64 R20, [R3] ;  /* 0x0000000003141984 */ /* 0x000e220000000a00 */
[----:B------:R-:W-:-:S07]  /*3e30*/  PLOP3.LUT P1, PT, PT, PT, PT, 0x8, 0x80 ;  /* 0x000000000080781c */ /* 0x000fce0003f2e170 */
[----:B0-----:R-:W-:-:S04]  /*3e40*/  @!P2 ISETP.GE.U32.AND P0, PT, R20, R16, PT ;  /* 0x000000101400a20c */ /* 0x001fc80003f06070 */
        /* <DEDUP_REMOVED lines=32> */
[----:B------:R-:W-:-:S09]  /*4050*/  SEL R6, R20, R16, P1 ;  /* 0x0000001014067207 */ /* 0x000fd20000800000 */
[----:B------:R-:W-:Y:S01]  /*4060*/  @P1 IMAD.MOV R18, RZ, RZ, R7 ;  /* 0x000000ffff121224 */ /* 0x000fe200078e0207 */
[----:B------:R-:W-:Y:S01]  /*4070*/  SEL R7, R21, R17, P1 ;  /* 0x0000001115077207 */ /* 0x000fe20000800000 */
        /* <DEDUP_REMOVED lines=13> */
[----:B------:R-:W-:Y:S02]  /*4150*/  @P1 IMAD.MOV R23, RZ, RZ, R18 ;  /* 0x000000ffff171224 */ /* 0x000fe400078e0212 */
[----:B------:R-:W-:Y:S01]  /*4160*/  @!P1 IMAD.MOV R22, RZ, RZ, R5 ;  /* 0x000000ffff169224 */ /* 0x000fe200078e0205 */
[----:B------:R-:W-:Y:S01]  /*4170*/  SEL R5, R21, R17, P1 ;  /* 0x0000001115057207 */ /* 0x000fe20000800000 */
        /* <DEDUP_REMOVED lines=13> */
[----:B------:R-:W-:Y:S02]  /*4250*/  @!P1 IMAD.MOV R18, RZ, RZ, R22 ;  /* 0x000000ffff129224 */ /* 0x000fe400078e0216 */
[----:B------:R-:W-:-:S03]  /*4260*/  @P1 IMAD.MOV R24, RZ, RZ, R23 ;  /* 0x000000ffff181224 */ /* 0x000fc600078e0217 */
[----:B------:R-:W-:Y:S02]  /*4270*/  @P1 LEA R23, R18, UR6, 0x3 ;  /* 0x0000000612171c11 */ /* 0x000fe4000f8e18ff */
[C---:B------:R-:W-:Y:S02]  /*4280*/  @!P1 LEA R22, R24.reuse, UR6, 0x3 ;  /* 0x0000000618169c11 */ /* 0x040fe4000f8e18ff */
[----:B------:R-:W-:Y:S01]  /*4290*/  ISETP.GE.AND P2, PT, R24, UR4, PT ;  /* 0x0000000418007c0c */ /* 0x000fe2000bf46270 */
[----:B------:R-:W-:Y:S04]  /*42a0*/  @P1 LDS.64 R20, [R23] ;  /* 0x0000000017141984 */ /* 0x000fe80000000a00 */
[----:B------:R-:W0:Y:S01]  /*42b0*/  @!P1 LDS.64 R16, [R22] ;  /* 0x0000000016109984 */ /* 0x000e220000000a00 */
[----:B------:R-:W-:Y:S01]  /*42c0*/  BAR.SYNC.DEFER_BLOCKING 0x0 ;  /* 0x0000000000007b1d */ /* 0x000fe20000010000 */
[----:B------:R-:W-:-:S02]  /*42d0*/  ISETP.GE.AND P1, PT, R18, UR8, PT ;  /* 0x0000000812007c0c */ /* 0x000fc4000bf26270 */
        /* <DEDUP_REMOVED lines=9> */
[----:B------:R-:W-:Y:S01]  /*4370*/  IMAD.U32 R22, RZ, RZ, UR8 ;  /* 0x00000008ff167e24 */ /* 0x000fe2000f8e00ff */
[C---:B------:R-:W-:Y:S01]  /*4380*/  ISETP.NE.AND P0, PT, R0.reuse, RZ, PT ;  /* 0x000000ff0000720c */ /* 0x040fe20003f05270 */
[----:B------:R-:W1:Y:S01]  /*4390*/  LDCU.64 UR4, c[0x0][0x3a0] ;  /* 0x00007400ff0477ac */ /* 0x000e620008000a00 */
[----:B------:R-:W-:Y:S01]  /*43a0*/  LOP3.LUT R0, R0, 0x1f, RZ, 0xc0, !PT ;  /* 0x0000001f00007812 */ /* 0x000fe200078ec0ff */
[----:B0-----:R-:W-:-:S04]  /*43b0*/  IMAD R21, R18, 0x8, R19 ;  /* 0x0000000812157824 */ /* 0x001fc800078e0213 */
[----:B------:R-:W-:Y:S01]  /*43c0*/  IMAD R18, R18, -0x7, R21 ;  /* 0xfffffff912127824 */ /* 0x000fe200078e0215 */
[----:B------:R-:W-:-:S03]  /*43d0*/  LEA.HI.SX32 R20, R21, R21, 0x1b ;  /* 0x0000001515147211 */ /* 0x000fc600078fdaff */
[----:B------:R-:W-:Y:S01]  /*43e0*/  VIADD R21, R18, 0x20 ;  /* 0x0000002012157836 */ /* 0x000fe20000000000 */
[----:B------:R-:W-:Y:S01]  /*43f0*/  LEA R23, R20, UR6, 0x3 ;  /* 0x0000000614177c11 */ /* 0x000fe2000f8e18ff */
[C---:B------:R-:W-:Y:S02]  /*4400*/  VIADD R25, R18.reuse, 0x40 ;  /* 0x0000004012197836 */ /* 0x040fe40000000000 */
[----:B------:R-:W-:Y:S01]  /*4410*/  VIADD R27, R18, 0x60 ;  /* 0x00000060121b7836 */ /* 0x000fe20000000000 */
[-C--:B------:R-:W-:Y:S01]  /*4420*/  LEA.HI.SX32 R21, R21, R18.reuse, 0x1b ;  /* 0x0000001215157211 */ /* 0x080fe200078fdaff */
[----:B------:R0:W-:Y:S01]  /*4430*/  STS.64 [R23], R14 ;  /* 0x0000000e17007388 */ /* 0x0001e20000000a00 */
[-C--:B------:R-:W-:Y:S01]  /*4440*/  LEA.HI.SX32 R25, R25, R18.reuse, 0x1b ;  /* 0x0000001219197211 */ /* 0x080fe200078fdaff */
[----:B------:R-:W-:Y:S01]  /*4450*/  IMAD.IADD R20, R19, 0x1, R0 ;  /* 0x0000000113147824 */ /* 0x000fe200078e0200 */
[----:B------:R-:W-:Y:S01]  /*4460*/  LEA.HI.SX32 R27, R27, R18, 0x1b ;  /* 0x000000121b1b7211 */ /* 0x000fe200078fdaff */
[----:B------:R2:W-:Y:S02]  /*4470*/  STS.64 [R23+0x8], R12 ;  /* 0x0000080c17007388 */ /* 0x0005e40000000a00 */
[----:B------:R-:W-:-:S02]  /*4480*/  VIADD R0, R20, 0x20 ;  /* 0x0000002014007836 */ /* 0x000fc40000000000 */
[----:B------:R3:W-:Y:S01]  /*4490*/  STS.64 [R23+0x10], R10 ;  /* 0x0000100a17007388 */ /* 0x0007e20000000a00 */
[----:B------:R-:W-:-:S03]  /*44a0*/  VIADD R26, R20, 0xc0 ;  /* 0x000000c0141a7836 */ /* 0x000fc60000000000 */
[----:B------:R4:W-:Y:S01]  /*44b0*/  STS.64 [R23+0x20], R6 ;  /* 0x0000200617007388 */ /* 0x0009e20000000a00 */
[C---:B0-----:R-:W-:Y:S01]  /*44c0*/  VIADD R15, R18.reuse, 0x80 ;  /* 0x00000080120f7836 */ /* 0x041fe20000000000 */
[----:B------:R-:W-:Y:S01]  /*44d0*/  LEA R14, R21, UR6, 0x3 ;  /* 0x00000006150e7c11 */ /* 0x000fe2000f8e18ff */
[----:B------:R-:W-:Y:S01]  /*44e0*/  IMAD.MOV.U32 R21, RZ, RZ, RZ ;  /* 0x000000ffff157224 */ /* 0x000fe200078e00ff */
[----:B------:R0:W-:Y:S01]  /*44f0*/  STS.64 [R23+0x18], R8 ;  /* 0x0000180817007388 */ /* 0x0001e20000000a00 */
[C---:B--2---:R-:W-:Y:S01]  /*4500*/  VIADD R13, R18.reuse, 0xa0 ;  /* 0x000000a0120d7836 */ /* 0x044fe20000000000 */
[-C--:B------:R-:W-:Y:S01]  /*4510*/  LEA.HI.SX32 R15, R15, R18.reuse, 0x1b ;  /* 0x000000120f0f7211 */ /* 0x080fe200078fdaff */
[C---:B---3--:R-:W-:Y:S01]  /*4520*/  VIADD R11, R18.reuse, 0xc0 ;  /* 0x000000c0120b7836 */ /* 0x048fe20000000000 */
[----:B------:R2:W-:Y:S02]  /*4530*/  STS.64 [R23+0x38], R16 ;  /* 0x0000381017007388 */ /* 0x0005e40000000a00 */
[-C--:B------:R-:W-:Y:S01]  /*4540*/  LEA.HI.SX32 R13, R13, R18.reuse, 0x1b ;  /* 0x000000120d0d7211 */ /* 0x080fe200078fdaff */
[C---:B----4-:R-:W-:Y:S01]  /*4550*/  VIADD R7, R18.reuse, 0xe0 ;  /* 0x000000e012077836 */ /* 0x050fe20000000000 */
[-C--:B------:R-:W-:Y:S01]  /*4560*/  LEA.HI.SX32 R11, R11, R18.reuse, 0x1b ;  /* 0x000000120b0b7211 */ /* 0x080fe200078fdaff */
[----:B------:R3:W-:Y:S01]  /*4570*/  STS.64 [R23+0x28], R4 ;  /* 0x0000280417007388 */ /* 0x0007e20000000a00 */
[----:B------:R-:W-:Y:S01]  /*4580*/  LEA R12, R25, UR6, 0x3 ;  /* 0x00000006190c7c11 */ /* 0x000fe2000f8e18ff */
[----:B------:R-:W-:Y:S01]  /*4590*/  IMAD.U32 R25, RZ, RZ, UR22 ;  /* 0x00000016ff197e24 */ /* 0x000fe2000f8e00ff */
[-C--:B0-----:R-:W-:Y:S01]  /*45a0*/  LEA.HI.SX32 R8, R18, R18.reuse, 0x1b ;  /* 0x0000001212087211 */ /* 0x081fe200078fdaff */
[----:B------:R0:W-:Y:S01]  /*45b0*/  STS.64 [R23+0x30], R2 ;  /* 0x0000300217007388 */ /* 0x0001e20000000a00 */
[----:B------:R-:W-:Y:S01]  /*45c0*/  LEA.HI.SX32 R7, R7, R18, 0x1b ;  /* 0x0000001207077211 */ /* 0x000fe200078fdaff */
[----:B------:R-:W-:Y:S01]  /*45d0*/  IMAD.WIDE.U32 R24, R25, 0x800, R20 ;  /* 0x0000080019187825 */ /* 0x000fe200078e0014 */
[----:B--2---:R-:W-:Y:S01]  /*45e0*/  LEA R16, R8, UR6, 0x3 ;  /* 0x0000000608107c11 */ /* 0x004fe2000f8e18ff */
[----:B------:R-:W-:Y:S01]  /*45f0*/  NOP ;  /* 0x0000000000007918 */ /* 0x000fe20000000000 */
[----:B------:R-:W-:-:S04]  /*4600*/  LEA R10, R27, UR6, 0x3 ;  /* 0x000000061b0a7c11 */ /* 0x000fc8000f8e18ff */
[----:B------:R-:W-:Y:S01]  /*4610*/  LDS.64 R16, [R16] ;  /* 0x0000000010107984 */ /* 0x000fe20000000a00 */
[----:B------:R-:W-:Y:S02]  /*4620*/  LEA R8, R15, UR6, 0x3 ;  /* 0x000000060f087c11 */ /* 0x000fe4000f8e18ff */
[----:B------:R-:W-:Y:S01]  /*4630*/  LEA R6, R13, UR6, 0x3 ;  /* 0x000000060d067c11 */ /* 0x000fe2000f8e18ff */
[----:B------:R-:W-:Y:S01]  /*4640*/  LDS.64 R14, [R14+0x100] ;  /* 0x000100000e0e7984 */ /* 0x000fe20000000a00 */
[----:B---3--:R-:W-:Y:S02]  /*4650*/  LEA R4, R11, UR6, 0x3 ;  /* 0x000000060b047c11 */ /* 0x008fe4000f8e18ff */
[----:B0-----:R-:W-:Y:S01]  /*4660*/  LEA R2, R7, UR6, 0x3 ;  /* 0x0000000607027c11 */ /* 0x001fe2000f8e18ff */
[----:B------:R-:W-:Y:S04]  /*4670*/  LDS.64 R12, [R12+0x200] ;  /* 0x000200000c0c7984 */ /* 0x000fe80000000a00 */
[----:B------:R-:W-:Y:S04]  /*4680*/  LDS.64 R10, [R10+0x300] ;  /* 0x000300000a0a7984 */ /* 0x000fe80000000a00 */
[----:B------:R-:W-:Y:S04]  /*4690*/  LDS.64 R8, [R8+0x400] ;  /* 0x0004000008087984 */ /* 0x000fe80000000a00 */
[----:B------:R-:W-:Y:S04]  /*46a0*/  LDS.64 R6, [R6+0x500] ;  /* 0x0005000006067984 */ /* 0x000fe80000000a00 */
[----:B------:R-:W-:Y:S04]  /*46b0*/  LDS.64 R4, [R4+0x600] ;  /* 0x0006000004047984 */ /* 0x000fe80000000a00 */
[----:B------:R-:W-:Y:S04]  /*46c0*/  LDS.64 R2, [R2+0x700] ;  /* 0x0007000002027984 */ /* 0x000fe80000000a00 */
[----:B------:R0:W-:Y:S01]  /*46d0*/  @!P0 STS [UR6+0x4200], R22 ;  /* 0x00420016ff008988 */ /* 0x0001e20008000806 */
[----:B------:R-:W-:Y:S01]  /*46e0*/  BAR.SYNC.DEFER_BLOCKING 0x0 ;  /* 0x0000000000007b1d */ /* 0x000fe20000010000 */
[----:B-1----:R-:W-:Y:S01]  /*46f0*/  LEA R18, P0, R24, UR4, 0x3 ;  /* 0x0000000418127c11 */ /* 0x002fe2000f8018ff */
[----:B0-----:R-:W-:-:S03]  /*4700*/  VIADD R22, R20, 0x40 ;  /* 0x0000004014167836 */ /* 0x001fc60000000000 */
[----:B------:R-:W-:Y:S01]  /*4710*/  LEA.HI.X R19, R24, UR5, R25, 0x3, P0 ;  /* 0x0000000518137c11 */ /* 0x000fe200080f1c19 */
[C---:B------:R-:W-:Y:S01]  /*4720*/  VIADD R24, R20.reuse, 0xa0 ;  /* 0x000000a014187836 */ /* 0x040fe20000000000 */
[----:B------:R-:W0:Y:S02]  /*4730*/  LDS R23, [UR6+0x4200] ;  /* 0x00420006ff177984 */ /* 0x000e240008000800 */
[-C--:B0-----:R-:W-:Y:S02]  /*4740*/  ISETP.GE.AND P0, PT, R20, R23.reuse, PT ;  /* 0x000000171400720c */ /* 0x081fe40003f06270 */
[-C--:B------:R-:W-:Y:S01]  /*4750*/  ISETP.GE.AND P1, PT, R0, R23.reuse, PT ;  /* 0x000000170000720c */ /* 0x080fe20003f26270 */
[----:B------:R-:W-:Y:S01]  /*4760*/  VIADD R0, R20, 0x60 ;  /* 0x0000006014007836 */ /* 0x000fe20000000000 */
[-C--:B------:R-:W-:Y:S01]  /*4770*/  ISETP.GE.AND P2, PT, R22, R23.reuse, PT ;  /* 0x000000171600720c */ /* 0x080fe20003f46270 */
[----:B------:R-:W-:Y:S01]  /*4780*/  VIADD R22, R20, 0x80 ;  /* 0x0000008014167836 */ /* 0x000fe20000000000 */
[-C--:B------:R-:W-:Y:S01]  /*4790*/  ISETP.GE.AND P5, PT, R24, R23.reuse, PT ;  /* 0x000000171800720c */ /* 0x080fe20003fa6270 */
[----:B------:R-:W-:Y:S01]  /*47a0*/  VIADD R20, R20, 0xe0 ;  /* 0x000000e014147836 */ /* 0x000fe20000000000 */
[----:B------:R-:W-:-:S02]  /*47b0*/  ISETP.GE.AND P3, PT, R0, R23, PT ;  /* 0x000000170000720c */ /* 0x000fc40003f66270 */
[-C--:B------:R-:W-:Y:S02]  /*47c0*/  ISETP.GE.AND P4, PT, R22, R23.reuse, PT ;  /* 0x000000171600720c */ /* 0x080fe40003f86270 */
[-C--:B------:R-:W-:Y:S01]  /*47d0*/  ISETP.GE.AND P6, PT, R26, R23.reuse, PT ;  /* 0x000000171a00720c */ /* 0x080fe20003fc6270 */
        /* <DEDUP_REMOVED lines=11> */
.L_x_463:
[----:B------:R-:W0:Y:S01]  /*4890*/  S2R R18, SR_LANEID ;  /* 0x0000000000127919 */ /* 0x000e220000000000 */
[----:B------:R-:W-:Y:S01]  /*48a0*/  LOP3.LUT R19, R19, 0x1f00, RZ, 0xc0, !PT ;  /* 0x00001f0013137812 */ /* 0x000fe200078ec0ff */
[----:B------:R-:W1:Y:S01]  /*48b0*/  LDCU.64 UR4, c[0x0][0x388] ;  /* 0x00007100ff0477ac */ /* 0x000e620008000a00 */
[C---:B------:R-:W-:Y:S02]  /*48c0*/  ISETP.NE.AND P0, PT, R0.reuse, RZ, PT ;  /* 0x000000ff0000720c */ /* 0x040fe40003f05270 */
[----:B------:R-:W-:-:S05]  /*48d0*/  LOP3.LUT R0, R0, 0x1f, RZ, 0xc0, !PT ;  /* 0x0000001f00007812 */ /* 0x000fca00078ec0ff */
[----:B------:R-:W-:-:S04]  /*48e0*/  IMAD.IADD R22, R19, 0x1, R0 ;  /* 0x0000000113167824 */ /* 0x000fc800078e0200 */
[C---:B------:R-:W-:Y:S02]  /*48f0*/  VIADD R0, R22.reuse, 0x20 ;  /* 0x0000002016007836 */ /* 0x040fe40000000000 */
[----:B------:R-:W-:Y:S02]  /*4900*/  VIADD R24, R22, 0xa0 ;  /* 0x000000a016187836 */ /* 0x000fe40000000000 */
[----:B0-----:R-:W-:-:S04]  /*4910*/  IMAD R21, R18, 0x8, R19 ;  /* 0x0000000812157824 */ /* 0x001fc800078e0213 */
[----:B------:R-:W-:Y:S01]  /*4920*/  IMAD R18, R18, -0x7, R21 ;  /* 0xfffffff912127824 */ /* 0x000fe200078e0215 */
[----:B------:R-:W-:-:S03]  /*4930*/  LEA.HI.SX32 R20, R21, R21, 0x1b ;  /* 0x0000001515147211 */ /* 0x000fc600078fdaff */
[----:B------:R-:W-:Y:S01]  /*4940*/  VIADD R21, R18, 0x20 ;  /* 0x0000002012157836 */ /* 0x000fe20000000000 */
[----:B------:R-:W-:Y:S01]  /*4950*/  LEA R23, R20, UR6, 0x3 ;  /* 0x0000000614177c11 */ /* 0x000fe2000f8e18ff */
[C---:B------:R-:W-:Y:S02]  /*4960*/  VIADD R25, R18.reuse, 0x40 ;  /* 0x0000004012197836 */ /* 0x040fe40000000000 */
[C---:B------:R-:W-:Y:S01]  /*4970*/  VIADD R27, R18.reuse, 0x60 ;  /* 0x00000060121b7836 */ /* 0x040fe20000000000 */
[-C--:B------:R-:W-:Y:S01]  /*4980*/  LEA.HI.SX32 R21, R21, R18.reuse, 0x1b ;  /* 0x0000001215157211 */ /* 0x080fe200078fdaff */
[----:B------:R0:W-:Y:S01]  /*4990*/  STS.64 [R23], R14 ;  /* 0x0000000e17007388 */ /* 0x0001e20000000a00 */
[-C--:B------:R-:W-:Y:S02]  /*49a0*/  LEA.HI.SX32 R25, R25, R18.reuse, 0x1b ;  /* 0x0000001219197211 */ /* 0x080fe400078fdaff */
[-C--:B------:R-:W-:Y:S01]  /*49b0*/  LEA.HI.SX32 R27, R27, R18.reuse, 0x1b ;  /* 0x000000121b1b7211 */ /* 0x080fe200078fdaff */
[----:B------:R2:W-:Y:S04]  /*49c0*/  STS.64 [R23+0x8], R12 ;  /* 0x0000080c17007388 */ /* 0x0005e80000000a00 */
[----:B------:R3:W-:Y:S04]  /*49d0*/  STS.64 [R23+0x10], R10 ;  /* 0x0000100a17007388 */ /* 0x0007e80000000a00 */
[----:B------:R4:W-:Y:S01]  /*49e0*/  STS.64 [R23+0x20], R6 ;  /* 0x0000200617007388 */ /* 0x0009e20000000a00 */
[C---:B0-----:R-:W-:Y:S01]  /*49f0*/  VIADD R15, R18.reuse, 0x80 ;  /* 0x00000080120f7836 */ /* 0x041fe20000000000 */
[----:B------:R-:W-:Y:S01]  /*4a00*/  LEA R14, R21, UR6, 0x3 ;  /* 0x00000006150e7c11 */ /* 0x000fe2000f8e18ff */
[C---:B--2---:R-:W-:Y:S01]  /*4a10*/  VIADD R13, R18.reuse, 0xa0 ;  /* 0x000000a0120d7836 */ /* 0x044fe20000000000 */
[----:B------:R0:W-:Y:S02]  /*4a20*/  STS.64 [R23+0x18], R8 ;  /* 0x0000180817007388 */ /* 0x0001e40000000a00 */
[-C--:B------:R-:W-:Y:S01]  /*4a30*/  LEA.HI.SX32 R15, R15, R18.reuse, 0x1b ;  /* 0x000000120f0f7211 */ /* 0x080fe200078fdaff */
[C---:B---3--:R-:W-:Y:S01]  /*4a40*/  VIADD R11, R18.reuse, 0xc0 ;  /* 0x000000c0120b7836 */ /* 0x048fe20000000000 */
[-C--:B------:R-:W-:Y:S01]  /*4a50*/  LEA.HI.SX32 R13, R13, R18.reuse, 0x1b ;  /* 0x000000120d0d7211 */ /* 0x080fe200078fdaff */
[----:B------:R2:W-:Y:S01]  /*4a60*/  STS.64 [R23+0x38], R16 ;  /* 0x0000381017007388 */ /* 0x0005e20000000a00 */
[----:B------:R-:W-:Y:S01]  /*4a70*/  LEA R12, R25, UR6, 0x3 ;  /* 0x00000006190c7c11 */ /* 0x000fe2000f8e18ff */
[C---:B----4-:R-:W-:Y:S01]  /*4a80*/  VIADD R7, R18.reuse, 0xe0 ;  /* 0x000000e012077836 */ /* 0x050fe20000000000 */
[-C--:B------:R-:W-:Y:S01]  /*4a90*/  LEA.HI.SX32 R11, R11, R18.reuse, 0x1b ;  /* 0x000000120b0b7211 */ /* 0x080fe200078fdaff */
[----:B------:R-:W-:Y:S01]  /*4aa0*/  STS.64 [R23+0x28], R4 ;  /* 0x0000280417007388 */ /* 0x000fe20000000a00 */
[----:B------:R-:W-:Y:S01]  /*4ab0*/  LEA R10, R27, UR6, 0x3 ;  /* 0x000000061b0a7c11 */ /* 0x000fe2000f8e18ff */
[----:B------:R-:W-:Y:S01]  /*4ac0*/  IMAD.U32 R27, RZ, RZ, UR22 ;  /* 0x00000016ff1b7e24 */ /* 0x000fe2000f8e00ff */
[-C--:B0-----:R-:W-:Y:S01]  /*4ad0*/  LEA.HI.SX32 R8, R18, R18.reuse, 0x1b ;  /* 0x0000001212087211 */ /* 0x081fe200078fdaff */
[----:B------:R0:W-:Y:S01]  /*4ae0*/  STS.64 [R23+0x30], R2 ;  /* 0x0000300217007388 */ /* 0x0001e20000000a00 */
[----:B------:R-:W-:Y:S01]  /*4af0*/  LEA.HI.SX32 R7, R7, R18, 0x1b ;  /* 0x0000001207077211 */ /* 0x000fe200078fdaff */
[----:B------:R-:W-:Y:S01]  /*4b00*/  IMAD.U32 R18, RZ, RZ, UR8 ;  /* 0x00000008ff127e24 */ /* 0x000fe2000f8e00ff */
[----:B------:R-:W-:Y:S01]  /*4b10*/  LEA R6, R13, UR6, 0x3 ;  /* 0x000000060d067c11 */ /* 0x000fe2000f8e18ff */
[----:B------:R-:W-:Y:S01]  /*4b20*/  NOP ;  /* 0x0000000000007918 */ /* 0x000fe20000000000 */
[----:B--2---:R-:W-:Y:S01]  /*4b30*/  LEA R16, R8, UR6, 0x3 ;  /* 0x0000000608107c11 */ /* 0x004fe2000f8e18ff */
[----:B------:R-:W-:Y:S01]  /*4b40*/  LDS.64 R12, [R12+0x200] ;  /* 0x000200000c0c7984 */ /* 0x000fe20000000a00 */
[----:B------:R-:W-:Y:S01]  /*4b50*/  LEA R8, R15, UR6, 0x3 ;  /* 0x000000060f087c11 */ /* 0x000fe2000f8e18ff */
[----:B0-----:R-:W-:Y:S01]  /*4b60*/  IMAD.MOV.U32 R23, RZ, RZ, RZ ;  /* 0x000000ffff177224 */ /* 0x001fe200078e00ff */
[----:B------:R-:W-:Y:S01]  /*4b70*/  LEA R4, R11, UR6, 0x3 ;  /* 0x000000060b047c11 */ /* 0x000fe2000f8e18ff */
[----:B------:R-:W-:Y:S01]  /*4b80*/  LDS.64 R14, [R14+0x100] ;  /* 0x000100000e0e7984 */ /* 0x000fe20000000a00 */
[----:B------:R-:W-:Y:S01]  /*4b90*/  LEA R2, R7, UR6, 0x3 ;  /* 0x0000000607027c11 */ /* 0x000fe2000f8e18ff */
[----:B------:R-:W-:-:S02]  /*4ba0*/  IMAD.WIDE.U32 R26, R27, 0x800, R22 ;  /* 0x000008001b1a7825 */ /* 0x000fc400078e0016 */
[----:B------:R-:W-:Y:S04]  /*4bb0*/  LDS.64 R16, [R16] ;  /* 0x0000000010107984 */ /* 0x000fe80000000a00 */
        /* <DEDUP_REMOVED lines=33> */
.L_x_464:
        /* <DEDUP_REMOVED lines=11> */
.L_x_706:


//--------------------- .text._ZN3cub18CUB_300001_SM_10006detail10merge_sort30DeviceMergeSortPartitionKernelIPyy9CustomOpTyEEvbT_PT2_T0_S9_PS9_T1_S9_i --------------------------
	.section	.text._ZN3cub18CUB_300001_SM_10006detail10merge_sort30DeviceMergeSortPartitionKernelIPyy9CustomOpTyEEvbT_PT2_T0_S9_PS9_T1_S9_i,"ax",@progbits
	.align	128
        .global         _ZN3cub18CUB_300001_SM_10006detail10merge_sort30DeviceMergeSortPartitionKernelIPyy9CustomOpTyEEvbT_PT2_T0_S9_PS9_T1_S9_i
        .type           _ZN3cub18CUB_300001_SM_10006detail10merge_sort30DeviceMergeSortPartitionKernelIPyy9CustomOpTyEEvbT_PT2_T0_S9_PS9_T1_S9_i,@function
        .size           _ZN3cub18CUB_300001_SM_10006detail10merge_sort30DeviceMergeSortPartitionKernelIPyy9CustomOpTyEEvbT_PT2_T0_S9_PS9_T1_S9_i,(.L_x_707 - _ZN3cub18CUB_300001_SM_10006detail10merge_sort30DeviceMergeSortPartitionKernelIPyy9CustomOpTyEEvbT_PT2_T0_S9_PS9_T1_S9_i)
        .other          _ZN3cub18CUB_300001_SM_10006detail10merge_sort30DeviceMergeSortPartitionKernelIPyy9CustomOpTyEEvbT_PT2_T0_S9_PS9_T1_S9_i,@"STO_CUDA_ENTRY STV_DEFAULT"
_ZN3cub18CUB_300001_SM_10006detail10merge_sort30DeviceMergeSortPartitionKernelIPyy9CustomOpTyEEvbT_PT2_T0_S9_PS9_T1_S9_i:
.text._ZN3cub18CUB_300001_SM_10006detail10merge_sort30DeviceMergeSortPartitionKernelIPyy9CustomOpTyEEvbT_PT2_T0_S9_PS9_T1_S9_i:
[----:B------:R-:W-:Y:S01]  /*0000*/  LDC R1, c[0x0][0x37c] ;  /* 0x0000df00ff017b82 */ /* 0x000fe20000000800 */
[----:B------:R-:W0:Y:S01]  /*0010*/  S2R R0, SR_CTAID.X ;  /* 0x0000000000007919 */ /* 0x000e220000002500 */
[----:B------:R-:W0:Y:S01]  /*0020*/  LDCU UR4, c[0x0][0x360] ;  /* 0x00006c00ff0477ac */ /* 0x000e220008000800 */
[----:B------:R-:W0:Y:S01]  /*0030*/  S2R R3, SR_TID.X ;  /* 0x0000000000037919 */ /* 0x000e220000002100 */
[----:B------:R-:W1:Y:S01]  /*0040*/  LDCU.64 UR10, c[0x0][0x3a0] ;  /* 0x00007400ff0a77ac */ /* 0x000e620008000a00 */
[----:B0-----:R-:W-:-:S05]  /*0050*/  IMAD R0, R0, UR4, R3 ;  /* 0x0000000400007c24 */ /* 0x001fca000f8e0203 */
[----:B-1----:R-:W-:-:S04]  /*0060*/  ISETP.GE.U32.AND P0, PT, R0, UR10, PT ;  /* 0x0000000a00007c0c */ /* 0x002fc8000bf06070 */
[----:B------:R-:W-:-:S13]  /*0070*/  ISETP.GE.U32.AND.EX P0, PT, RZ, UR11, PT, P0 ;  /* 0x0000000bff007c0c */ /* 0x000fda000bf06100 */
[----:B------:R-:W-:Y:S05]  /*0080*/  @P0 EXIT ;  /* 0x000000000000094d */ /* 0x000fea0003800000 */
[----:B------:R-:W0:Y:S01]  /*0090*/  LDCU.64 UR6, c[0x0][0x3b8] ;  /* 0x00007700ff0677ac */ /* 0x000e220008000a00 */
[----:B------:R-:W1:Y:S01]  /*00a0*/  LDC R8, c[0x0][0x3c0] ;  /* 0x0000f000ff087b82 */ /* 0x000e620000000800 */
[----:B------:R-:W-:Y:S01]  /*00b0*/  ACQBULK ;  /* 0x000000000000782e */ /* 0x000fe20000000000 */
[----:B------:R-:W2:Y:S01]  /*00c0*/  LDCU.64 UR8, c[0x0][0x358] ;  /* 0x00006b00ff0877ac */ /* 0x000ea20008000a00 */
[----:B0-----:R-:W-:Y:S02]  /*00d0*/  UIADD3 UR4, UPT, UPT, -UR6, URZ, URZ ;  /* 0x000000ff06047290 */ /* 0x001fe4000fffe1ff */
[----:B------:R-:W-:-:S04]  /*00e0*/  USHF.R.U32.HI UR5, URZ, 0x1, UR7 ;  /* 0x00000001ff057899 */ /* 0x000fc80008011607 */
[----:B------:R-:W-:Y:S01]  /*00f0*/  LOP3.LUT R3, R0, UR4, RZ, 0xc0, !PT ;  /* 0x0000000400037c12 */ /* 0x000fe2000f8ec0ff */
[----:B------:R-:W-:Y:S01]  /*0100*/  USHF.R.U64 UR4, UR6, 0x1, UR7 ;  /* 0x0000000106047899 */ /* 0x000fe20008001207 */
[----:B-1----:R-:W-:Y:S01]  /*0110*/  SHF.R.S32.HI R9, RZ, 0x1f, R8 ;  /* 0x0000001fff097819 */ /* 0x002fe20000011408 */
[----:B------:R-:W-:Y:S02]  /*0120*/  IMAD R2, R8, UR5, RZ ;  /* 0x0000000508027c24 */ /* 0x000fe4000f8e02ff */
[----:B------:R-:W-:-:S04]  /*0130*/  IMAD.WIDE.U32 R4, R3, R8, RZ ;  /* 0x0000000803047225 */ /* 0x000fc800078e00ff */
[----:B------:R-:W-:-:S04]  /*0140*/  IMAD.WIDE.U32 R10, R8, UR4, RZ ;  /* 0x00000004080a7c25 */ /* 0x000fc8000f8e00ff */
[C---:B------:R-:W-:Y:S01]  /*0150*/  IMAD R7, R9.reuse, UR4, R2 ;  /* 0x0000000409077c24 */ /* 0x040fe2000f8e0202 */
[----:B------:R-:W-:Y:S01]  /*0160*/  IADD3 R2, P2, PT, R0, 0x1, RZ ;  /* 0x0000000100027810 */ /* 0x000fe20007f5e0ff */
[----:B------:R-:W-:Y:S01]  /*0170*/  IMAD R5, R9, R3, R5 ;  /* 0x0000000309057224 */ /* 0x000fe200078e0205 */
[----:B------:R-:W-:Y:S01]  /*0180*/  LOP3.LUT R3, RZ, R4, RZ, 0x33, !PT ;  /* 0x00000004ff037212 */ /* 0x000fe200078e33ff */
[----:B------:R-:W-:Y:S01]  /*0190*/  IMAD.IADD R11, R11, 0x1, R7 ;  /* 0x000000010b0b7824 */ /* 0x000fe200078e0207 */
[----:B------:R-:W0:Y:S01]  /*01a0*/  LDCU.64 UR4, c[0x0][0x398] ;  /* 0x00007300ff0477ac */ /* 0x000e220008000a00 */
[----:B------:R-:W-:Y:S01]  /*01b0*/  ISETP.NE.U32.AND P0, PT, R2, UR10, PT ;  /* 0x0000000a02007c0c */ /* 0x000fe2000bf05070 */
[----:B------:R-:W-:Y:S01]  /*01c0*/  IMAD.X R2, RZ, RZ, RZ, P2 ;  /* 0x000000ffff027224 */ /* 0x000fe200010e06ff */
[----:B------:R-:W-:Y:S02]  /*01d0*/  ISETP.LT.U32.AND P1, PT, R10, R3, PT ;  /* 0x000000030a00720c */ /* 0x000fe40003f21070 */
[----:B------:R-:W-:-:S02]  /*01e0*/  LOP3.LUT R6, RZ, R5, RZ, 0x33, !PT ;  /* 0x00000005ff067212 */ /* 0x000fc400078e33ff */
[----:B------:R-:W-:Y:S02]  /*01f0*/  ISETP.NE.AND.EX P0, PT, R2, UR11, PT, P0 ;  /* 0x0000000b02007c0c */ /* 0x000fe4000bf05300 */
[----:B------:R-:W-:-:S04]  /*0200*/  ISETP.LT.U32.AND.EX P1, PT, R11, R6, PT, P1 ;  /* 0x000000060b00720c */ /* 0x000fc80003f21110 */
[----:B------:R-:W-:Y:S02]  /*0210*/  SEL R3, R10, R3, P1 ;  /* 0x000000030a037207 */ /* 0x000fe40000800000 */
[----:B------:R-:W-:Y:S02]  /*0220*/  SEL R6, R11, R6, P1 ;  /* 0x000000060b067207 */ /* 0x000fe40000800000 */
[----:B------:R-:W-:-:S05]  /*0230*/  IADD3 R2, P1, PT, R3, R4, RZ ;  /* 0x0000000403027210 */ /* 0x000fca0007f3e0ff */
[----:B------:R-:W-:Y:S01]  /*0240*/  IMAD.X R3, R6, 0x1, R5, P1 ;  /* 0x0000000106037824 */ /* 0x000fe200008e0605 */
[----:B0-----:R-:W-:Y:S01]  /*0250*/  ISETP.LT.U32.AND P1, PT, R2, UR4, PT ;  /* 0x0000000402007c0c */ /* 0x001fe2000bf21070 */
[----:B------:R-:W0:Y:S03]  /*0260*/  @!P0 LDC.64 R6, c[0x0][0x3a8] ;  /* 0x0000ea00ff068b82 */ /* 0x000e260000000a00 */
[----:B------:R-:W-:-:S04]  /*0270*/  ISETP.LT.U32.AND.EX P1, PT, R3, UR5, PT, P1 ;  /* 0x0000000503007c0c */ /* 0x000fc8000bf21110 */
[----:B------:R-:W-:Y:S02]  /*0280*/  SEL R2, R2, UR4, P1 ;  /* 0x0000000402027c07 */ /* 0x000fe40008800000 */
[----:B------:R-:W-:Y:S02]  /*0290*/  SEL R3, R3, UR5, P1 ;  /* 0x0000000503037c07 */ /* 0x000fe40008800000 */
[----:B------:R-:W-:Y:S02]  /*02a0*/  LOP3.LUT R17, RZ, R2, RZ, 0x33, !PT ;  /* 0x00000002ff117212 */ /* 0x000fe400078e33ff */
[----:B------:R-:W-:Y:S02]  /*02b0*/  LOP3.LUT R19, RZ, R3, RZ, 0x33, !PT ;  /* 0x00000003ff137212 */ /* 0x000fe400078e33ff */
[----:B------:R-:W-:-:S04]  /*02c0*/  ISETP.LT.U32.AND P1, PT, R10, R17, PT ;  /* 0x000000110a00720c */ /* 0x000fc80003f21070 */
[----:B------:R-:W-:-:S04]  /*02d0*/  ISETP.LT.U32.AND.EX P1, PT, R11, R19, PT, P1 ;  /* 0x000000130b00720c */ /* 0x000fc80003f21110 */
[----:B------:R-:W-:Y:S02]  /*02e0*/  SEL R17, R10, R17, P1 ;  /* 0x000000110a117207 */ /* 0x000fe40000800000 */
[----:B------:R-:W-:Y:S02]  /*02f0*/  SEL R19, R11, R19, P1 ;  /* 0x000000130b137207 */ /* 0x000fe40000800000 */
[----:B------:R-:W-:Y:S02]  /*0300*/  IADD3 R17, P3, PT, R17, R2, RZ ;  /* 0x0000000211117210 */ /* 0x000fe40007f7e0ff */
[----:B0-----:R-:W-:Y:S02]  /*0310*/  @!P0 LEA R10, P2, R0, R6, 0x3 ;  /* 0x00000006000a8211 */ /* 0x001fe400078418ff */
[----:B------:R-:W-:Y:S01]  /*0320*/  ISETP.LT.U32.AND P1, PT, R4, UR4, PT ;  /* 0x0000000404007c0c */ /* 0x000fe2000bf21070 */
[----:B------:R-:W-:Y:S01]  /*0330*/  IMAD.X R19, R19, 0x1, R3, P3 ;  /* 0x0000000113137824 */ /* 0x000fe200018e0603 */
[----:B------:R-:W-:-:S02]  /*0340*/  @!P0 LEA.HI.X R11, R0, R7, RZ, 0x3, P2 ;  /* 0x00000007000b8211 */ /* 0x000fc400010f1cff */
[----:B------:R-:W-:Y:S02]  /*0350*/  ISETP.LT.U32.AND P2, PT, R17, UR4, PT ;  /* 0x0000000411007c0c */ /* 0x000fe4000bf41070 */
[----:B------:R-:W-:Y:S01]  /*0360*/  ISETP.LT.U32.AND.EX P1, PT, R5, UR5, PT, P1 ;  /* 0x0000000505007c0c */ /* 0x000fe2000bf21110 */
[----:B--2---:R0:W-:Y:S01]  /*0370*/  @!P0 STG.E.64 desc[UR8][R10.64], R2 ;  /* 0x000000020a008986 */ /* 0x0041e2000c101b08 */
[----:B------:R-:W-:Y:S02]  /*0380*/  ISETP.LT.U32.AND.EX P2, PT, R19, UR5, PT, P2 ;  /* 0x0000000513007c0c */ /* 0x000fe4000bf41120 */
[----:B------:R-:W-:Y:S02]  /*0390*/  SEL R7, R4, UR4, P1 ;  /* 0x0000000404077c07 */ /* 0x000fe40008800000 */
[----:B------:R-:W-:Y:S02]  /*03a0*/  SEL R5, R5, UR5, P1 ;  /* 0x0000000505057c07 */ /* 0x000fe40008800000 */
[----:B------:R-:W-:-:S02]  /*03b0*/  SEL R17, R17, UR4, P2 ;  /* 0x0000000411117c07 */ /* 0x000fc40009000000 */
[----:B------:R-:W-:Y:S01]  /*03c0*/  SEL R19, R19, UR5, P2 ;  /* 0x0000000513137c07 */ /* 0x000fe20009000000 */
[----:B------:R-:W-:Y:S06]  /*03d0*/  @!P0 EXIT ;  /* 0x000000000000894d */ /* 0x000fec0003800000 */
[----:B------:R-:W1:Y:S01]  /*03e0*/  LDCU.U8 UR5, c[0x0][0x380] ;  /* 0x00007000ff0577ac */ /* 0x000e620008000000 */
[----:B------:R-:W-:Y:S01]  /*03f0*/  IADD3 R15, P0, PT, R17, -R7, RZ ;  /* 0x80000007110f7210 */ /* 0x000fe20007f1e0ff */
[----:B------:R-:W-:Y:S01]  /*0400*/  BSSY.RECONVERGENT B0, `(.L_x_465) ;  /* 0x0000072000007945 */ /* 0x000fe20003800200 */
[----:B------:R-:W-:-:S03]  /*0410*/  UIADD3 UR4, UPT, UPT, UR6, -0x1, URZ ;  /* 0xffffffff06047890 */ /* 0x000fc6000fffe0ff */
[----:B------:R-:W-:-:S03]  /*0420*/  IMAD.X R4, R19, 0x1, ~R5, P0 ;  /* 0x0000000113047824 */ /* 0x000fc600000e0e05 */
[----:B------:R-:W-:-:S05]  /*0430*/  LOP3.LUT R13, R0, UR4, RZ, 0xc0, !PT ;  /* 0x00000004000d7c12 */ /* 0x000fca000f8ec0ff */
[----:B0-----:R-:W-:Y:S01]  /*0440*/  IMAD.WIDE.U32 R10, R13, R8, RZ ;  /* 0x000000080d0a7225 */ /* 0x001fe200078e00ff */
[----:B-1----:R-:W-:-:S03]  /*0450*/  UPRMT UR4, UR5, 0x8880, URZ ;  /* 0x0000888005047896 */ /* 0x002fc600080000ff */
[----:B------:R-:W-:Y:S01]  /*0460*/  IMAD R9, R9, R13, R11 ;  /* 0x0000000d09097224 */ /* 0x000fe200078e020b */
[----:B------:R-:W-:Y:S01]  /*0470*/  ISETP.LT.U32.AND P0, PT, R10, R15, PT ;  /* 0x0000000f0a00720c */ /* 0x000fe20003f01070 */
[----:B------:R-:W-:-:S03]  /*0480*/  UISETP.NE.AND UP0, UPT, UR4, URZ, UPT ;  /* 0x000000ff0400728c */ /* 0x000fc6000bf05270 */
[----:B------:R-:W-:-:S04]  /*0490*/  ISETP.LT.U32.AND.EX P0, PT, R9, R4, PT, P0 ;  /* 0x000000040900720c */ /* 0x000fc80003f01100 */
[----:B------:R-:W-:Y:S02]  /*04a0*/  SEL R15, R10, R15, P0 ;  /* 0x0000000f0a0f7207 */ /* 0x000fe40000000000 */
[----:B------:R-:W-:Y:S01]  /*04b0*/  SEL R9, R9, R4, P0 ;  /* 0x0000000409097207 */ /* 0x000fe20000000000 */
[----:B------:R-:W-:Y:S06]  /*04c0*/  BRA.U !UP0, `(.L_x_466) ;  /* 0x0000000108d07547 */ /* 0x000fec000b800000 */
[----:B------:R-:W-:Y:S01]  /*04d0*/  IADD3 R11, P0, PT, R17, -R2, RZ ;  /* 0x80000002110b7210 */ /* 0x000fe20007f1e0ff */
[----:B------:R-:W0:Y:S01]  /*04e0*/  LDCU.64 UR4, c[0x0][0x388] ;  /* 0x00007100ff0477ac */ /* 0x000e220008000a00 */
[----:B------:R-:W-:Y:S01]  /*04f0*/  IADD3 R10, P2, PT, R2, -R7, RZ ;  /* 0x80000007020a7210 */ /* 0x000fe20007f5e0ff */
[----:B------:R-:W-:Y:S02]  /*0500*/  BSSY.RECONVERGENT B1, `(.L_x_467) ;  /* 0x000002f000017945 */ /* 0x000fe40003800200 */
[----:B------:R-:W-:Y:S01]  /*0510*/  IMAD.X R8, R19, 0x1, ~R3, P0 ;  /* 0x0000000113087824 */ /* 0x000fe200000e0e03 */
[----:B------:R-:W-:Y:S01]  /*0520*/  ISETP.GT.U32.AND P0, PT, R15, R11, PT ;  /* 0x0000000b0f00720c */ /* 0x000fe20003f04070 */
[----:B------:R-:W-:Y:S01]  /*0530*/  IMAD.X R12, R3, 0x1, ~R5, P2 ;  /* 0x00000001030c7824 */ /* 0x000fe200010e0e05 */
[----:B------:R-:W-:Y:S02]  /*0540*/  ISETP.LT.U32.AND P1, PT, R10, R15, PT ;  /* 0x0000000f0a00720c */ /* 0x000fe40003f21070 */
[----:B------:R-:W-:-:S02]  /*0550*/  ISETP.GT.U32.AND.EX P0, PT, R9, R8, PT, P0 ;  /* 0x000000080900720c */ /* 0x000fc40003f04100 */
[----:B------:R-:W-:Y:S02]  /*0560*/  ISETP.LT.U32.AND.EX P1, PT, R12, R9, PT, P1 ;  /* 0x000000090c00720c */ /* 0x000fe40003f21110 */
[-C--:B------:R-:W-:Y:S02]  /*0570*/  SEL R6, R15, R11.reuse, P0 ;  /* 0x0000000b0f067207 */ /* 0x080fe40000000000 */
[----:B------:R-:W-:Y:S02]  /*0580*/  SEL R4, R9, R8, P0 ;  /* 0x0000000809047207 */ /* 0x000fe40000000000 */
[----:B------:R-:W-:Y:S02]  /*0590*/  IADD3 R6, P0, PT, R6, -R11, RZ ;  /* 0x8000000b06067210 */ /* 0x000fe40007f1e0ff */
[----:B------:R-:W-:Y:S02]  /*05a0*/  SEL R11, R10, R15, P1 ;  /* 0x0000000f0a0b7207 */ /* 0x000fe40000800000 */
[----:B------:R-:W-:Y:S01]  /*05b0*/  SEL R13, R12, R9, P1 ;  /* 0x000000090c0d7207 */ /* 0x000fe20000800000 */
[----:B------:R-:W-:Y:S01]  /*05c0*/  IMAD.X R4, R4, 0x1, ~R8, P0 ;  /* 0x0000000104047824 */ /* 0x000fe200000e0e08 */
[----:B------:R-:W-:-:S04]  /*05d0*/  ISETP.GE.U32.AND P0, PT, R6, R11, PT ;  /* 0x0000000b0600720c */ /* 0x000fc80003f06070 */
[----:B------:R-:W-:-:S13]  /*05e0*/  ISETP.GE.U32.AND.EX P0, PT, R4, R13, PT, P0 ;  /* 0x0000000d0400720c */ /* 0x000fda0003f06100 */
[----:B0-----:R-:W-:Y:S05]  /*05f0*/  @P0 BRA `(.L_x_468) ;  /* 0x00000000007c0947 */ /* 0x001fea0003800000 */
[----:B------:R-:W-:-:S05]  /*0600*/  IADD3 R10, P0, PT, R15, R2, RZ ;  /* 0x000000020f0a7210 */ /* 0x000fca0007f1e0ff */
[----:B------:R-:W-:-:S08]  /*0610*/  IMAD.X R12, R9, 0x1, R3, P0 ;  /* 0x00000001090c7824 */ /* 0x000fd000000e0603 */
.L_x_469:
[----:B------:R-:W-:-:S05]  /*0620*/  IADD3 R3, P0, PT, -R6, R11, RZ ;  /* 0x0000000b06037210 */ /* 0x000fca0007f1e1ff */
[----:B------:R-:W-:-:S05]  /*0630*/  IMAD.X R2, R13, 0x1, ~R4, P0 ;  /* 0x000000010d027824 */ /* 0x000fca00000e0e04 */
[----:B------:R-:W-:-:S04]  /*0640*/  SHF.R.U64 R3, R3, 0x1, R2 ;  /* 0x0000000103037819 */ /* 0x000fc80000001202 */
[----:B------:R-:W-:Y:S02]  /*0650*/  IADD3 R18, P0, PT, R6, R3, RZ ;  /* 0x0000000306127210 */ /* 0x000fe40007f1e0ff */
[----:B------:R-:W-:Y:S02]  /*0660*/  SHF.R.U32.HI R3, RZ, 0x1, R2 ;  /* 0x00000001ff037819 */ /* 0x000fe40000011602 */
[----:B------:R-:W-:-:S03]  /*0670*/  LOP3.LUT R9, RZ, R18, RZ, 0x33, !PT ;  /* 0x00000012ff097212 */ /* 0x000fc600078e33ff */
[----:B------:R-:W-:Y:S01]  /*0680*/  IMAD.X R20, R4, 0x1, R3, P0 ;  /* 0x0000000104147824 */ /* 0x000fe200000e0603 */
[----:B------:R-:W-:Y:S02]  /*0690*/  IADD3 R15, P0, PT, R18, R7, RZ ;  /* 0x00000007120f7210 */ /* 0x000fe40007f1e0ff */
[----:B------:R-:W-:Y:S02]  /*06a0*/  IADD3 R9, P1, PT, R9, R10, RZ ;  /* 0x0000000a09097210 */ /* 0x000fe40007f3e0ff */
[----:B------:R-:W-:Y:S01]  /*06b0*/  LOP3.LUT R3, RZ, R20, RZ, 0x33, !PT ;  /* 0x00000014ff037212 */ /* 0x000fe200078e33ff */
[----:B------:R-:W-:Y:S01]  /*06c0*/  IMAD.X R16, R20, 0x1, R5, P0 ;  /* 0x0000000114107824 */ /* 0x000fe200000e0605 */
[----:B------:R-:W-:-:S03]  /*06d0*/  LEA R2, P0, R15, UR4, 0x3 ;  /* 0x000000040f027c11 */ /* 0x000fc6000f8018ff */
[----:B------:R-:W-:Y:S01]  /*06e0*/  IMAD.X R14, R3, 0x1, R12, P1 ;  /* 0x00000001030e7824 */ /* 0x000fe200008e060c */
[----:B------:R-:W-:Y:S02]  /*06f0*/  LEA R8, P1, R9, UR4, 0x3 ;  /* 0x0000000409087c11 */ /* 0x000fe4000f8218ff */
[----:B------:R-:W-:Y:S02]  /*0700*/  LEA.HI.X R3, R15, UR5, R16, 0x3, P0 ;  /* 0x000000050f037c11 */ /* 0x000fe400080f1c10 */
[----:B------:R-:W-:-:S04]  /*0710*/  LEA.HI.X R9, R9, UR5, R14, 0x3, P1 ;  /* 0x0000000509097c11 */ /* 0x000fc800088f1c0e */
[----:B------:R-:W2:Y:S04]  /*0720*/  LDG.E.64 R2, desc[UR8][R2.64] ;  /* 0x0000000802027981 */ /* 0x000ea8000c1e1b00 */
[----:B------:R-:W2:Y:S01]  /*0730*/  LDG.E.64 R8, desc[UR8][R8.64] ;  /* 0x0000000808087981 */ /* 0x000ea2000c1e1b00 */
[----:B------:R-:W-:-:S05]  /*0740*/  IADD3 R15, P1, PT, R18, 0x1, RZ ;  /* 0x00000001120f7810 */ /* 0x000fca0007f3e0ff */
[----:B------:R-:W-:Y:S01]  /*0750*/  IMAD.X R17, RZ, RZ, R20, P1 ;  /* 0x000000ffff117224 */ /* 0x000fe200008e0614 */
[----:B--2---:R-:W-:-:S04]  /*0760*/  ISETP.GE.U32.AND P0, PT, R8, R2, PT ;  /* 0x000000020800720c */ /* 0x004fc80003f06070 */
[----:B------:R-:W-:-:S04]  /*0770*/  ISETP.GE.U32.AND.EX P0, PT, R9, R3, PT, P0 ;  /* 0x000000030900720c */ /* 0x000fc80003f06100 */
[----:B------:R-:W-:Y:S02]  /*0780*/  SEL R6, R6, R15, !P0 ;  /* 0x0000000f06067207 */ /* 0x000fe40004000000 */
[----:B------:R-:W-:Y:S02]  /*0790*/  SEL R11, R18, R11, !P0 ;  /* 0x0000000b120b7207 */ /* 0x000fe40004000000 */
[----:B------:R-:W-:Y:S02]  /*07a0*/  SEL R4, R4, R17, !P0 ;  /* 0x0000001104047207 */ /* 0x000fe40004000000 */
[----:B------:R-:W-:Y:S02]  /*07b0*/  SEL R13, R20, R13, !P0 ;  /* 0x0000000d140d7207 */ /* 0x000fe40004000000 */
[----:B------:R-:W-:-:S04]  /*07c0*/  ISETP.GE.U32.AND P0, PT, R6, R11, PT ;  /* 0x0000000b0600720c */ /* 0x000fc80003f06070 */
[----:B------:R-:W-:-:S13]  /*07d0*/  ISETP.GE.U32.AND.EX P0, PT, R4, R13, PT, P0 ;  /* 0x0000000d0400720c */ /* 0x000fda0003f06100 */
[----:B------:R-:W-:Y:S05]  /*07e0*/  @!P0 BRA `(.L_x_469) ;  /* 0xfffffffc008c8947 */ /* 0x000fea000383ffff */
.L_x_468:
[----:B------:R-:W-:Y:S05]  /*07f0*/  BSYNC.RECONVERGENT B1 ;  /* 0x0000000000017941 */ /* 0x000fea0003800200 */
.L_x_467:
[----:B------:R-:W-:Y:S05]  /*0800*/  BRA `(.L_x_470) ;  /* 0x0000000000c47947 */ /* 0x000fea0003800000 */
.L_x_466:
[----:B------:R-:W-:Y:S01]  /*0810*/  IADD3 R6, P0, PT, R17, -R2, RZ ;  /* 0x8000000211067210 */ /* 0x000fe20007f1e0ff */
[----:B------:R-:W0:Y:S01]  /*0820*/  LDCU.64 UR4, c[0x0][0x390] ;  /* 0x00007200ff0477ac */ /* 0x000e220008000a00 */
[----:B------:R-:W-:-:S03]  /*0830*/  IADD3 R4, P2, PT, R2, -R7, RZ ;  /* 0x8000000702047210 */ /* 0x000fc60007f5e0ff */
[----:B------:R-:W-:Y:S01]  /*0840*/  IMAD.X R10, R19, 0x1, ~R3, P0 ;  /* 0x00000001130a7824 */ /* 0x000fe200000e0e03 */
[----:B------:R-:W-:Y:S01]  /*0850*/  ISETP.GT.U32.AND P0, PT, R15, R6, PT ;  /* 0x000000060f00720c */ /* 0x000fe20003f04070 */
[----:B------:R-:W-:Y:S01]  /*0860*/  IMAD.X R8, R3, 0x1, ~R5, P2 ;  /* 0x0000000103087824 */ /* 0x000fe200010e0e05 */
[----:B------:R-:W-:Y:S02]  /*0870*/  ISETP.LT.U32.AND P1, PT, R4, R15, PT ;  /* 0x0000000f0400720c */ /* 0x000fe40003f21070 */
[----:B------:R-:W-:Y:S02]  /*0880*/  ISETP.GT.U32.AND.EX P0, PT, R9, R10, PT, P0 ;  /* 0x0000000a0900720c */ /* 0x000fe40003f04100 */
[----:B------:R-:W-:Y:S02]  /*0890*/  ISETP.LT.U32.AND.EX P1, PT, R8, R9, PT, P1 ;  /* 0x000000090800720c */ /* 0x000fe40003f21110 */
[----:B------:R-:W-:Y:S02]  /*08a0*/  SEL R11, R15, R6, P0 ;  /* 0x000000060f0b7207 */ /* 0x000fe40000000000 */
[----:B------:R-:W-:-:S02]  /*08b0*/  SEL R13, R9, R10, P0 ;  /* 0x0000000a090d7207 */ /* 0x000fc40000000000 */
[----:B------:R-:W-:Y:S02]  /*08c0*/  IADD3 R6, P0, PT, R11, -R6, RZ ;  /* 0x800000060b067210 */ /* 0x000fe40007f1e0ff */
[----:B------:R-:W-:-:S03]  /*08d0*/  SEL R11, R4, R15, P1 ;  /* 0x0000000f040b7207 */ /* 0x000fc60000800000 */
[----:B------:R-:W-:Y:S01]  /*08e0*/  IMAD.X R4, R13, 0x1, ~R10, P0 ;  /* 0x000000010d047824 */ /* 0x000fe200000e0e0a */
[----:B------:R-:W-:Y:S02]  /*08f0*/  SEL R13, R8, R9, P1 ;  /* 0x00000009080d7207 */ /* 0x000fe40000800000 */
[----:B------:R-:W-:-:S04]  /*0900*/  ISETP.GE.U32.AND P0, PT, R6, R11, PT ;  /* 0x0000000b0600720c */ /* 0x000fc80003f06070 */
[----:B------:R-:W-:-:S13]  /*0910*/  ISETP.GE.U32.AND.EX P0, PT, R4, R13, PT, P0 ;  /* 0x0000000d0400720c */ /* 0x000fda0003f06100 */
[----:B0-----:R-:W-:Y:S05]  /*0920*/  @P0 BRA `(.L_x_470) ;  /* 0x00000000007c0947 */ /* 0x001fea0003800000 */
[----:B------:R-:W-:-:S05]  /*0930*/  IADD3 R10, P0, PT, R15, R2, RZ ;  /* 0x000000020f0a7210 */ /* 0x000fca0007f1e0ff */
[----:B------:R-:W-:-:S08]  /*0940*/  IMAD.X R12, R9, 0x1, R3, P0 ;  /* 0x00000001090c7824 */ /* 0x000fd000000e0603 */
.L_x_471:
        /* <DEDUP_REMOVED lines=29> */
.L_x_470:
[----:B------:R-:W-:Y:S05]  /*0b20*/  BSYNC.RECONVERGENT B0 ;  /* 0x0000000000007941 */ /* 0x000fea0003800200 */
.L_x_465:
[----:B------:R-:W0:Y:S01]  /*0b30*/  LDCU.64 UR6, c[0x0][0x3a8] ;  /* 0x00007500ff0677ac */ /* 0x000e220008000a00 */
[----:B------:R-:W-:-:S05]  /*0b40*/  IADD3 R6, P0, PT, R6, R7, RZ ;  /* 0x0000000706067210 */ /* 0x000fca0007f1e0ff */
[----:B------:R-:W-:Y:S01]  /*0b50*/  IMAD.X R7, R4, 0x1, R5, P0 ;  /* 0x0000000104077824 */ /* 0x000fe200000e0605 */
[----:B0-----:R-:W-:-:S04]  /*0b60*/  LEA R2, P1, R0, UR6, 0x3 ;  /* 0x0000000600027c11 */ /* 0x001fc8000f8218ff */
[----:B------:R-:W-:-:S05]  /*0b70*/  LEA.HI.X R3, R0, UR7, RZ, 0x3, P1 ;  /* 0x0000000700037c11 */ /* 0x000fca00088f1cff */
[----:B------:R-:W-:Y:S01]  /*0b80*/  STG.E.64 desc[UR8][R2.64], R6 ;  /* 0x0000000602007986 */ /* 0x000fe2000c101b08 */
[----:B------:R-:W-:Y:S05]  /*0b90*/  EXIT ;  /* 0x000000000000794d */ /* 0x000fea0003800000 */
.L_x_472:
        /* <DEDUP_REMOVED lines=14> */
.L_x_707:


//--------------------- .text._ZN3cub18CUB_300001_SM_10006detail10merge_sort30DeviceMergeSortBlockSortKernelINS2_10policy_hubIPyE9Policy600ES5_PNS0_8NullTypeES5_S9_y9CustomOpTyS8_EEvbT0_T1_T2_T3_T4_PT6_PT7_T5_NS1_7vsmem_tE --------------------------
	.section	.text._ZN3cub18CUB_300001_SM_10006detail10merge_sort30DeviceMergeSortBlockSortKernelINS2_10policy_hubIPyE9Policy600ES5_PNS0_8NullTypeES5_S9_y9CustomOpTyS8_EEvbT0_T1_T2_T3_T4_PT6_PT7_T5_NS1_7vsmem_tE,"ax",@progbits
	.align	128
        .global         _ZN3cub18CUB_300001_SM_10006detail10merge_sort30DeviceMergeSortBlockSortKernelINS2_10policy_hubIPyE9Policy600ES5_PNS0_8NullTypeES5_S9_y9CustomOpTyS8_EEvbT0_T1_T2_T3_T4_PT6_PT7_T5_NS1_7vsmem_tE
        .type           _ZN3cub18CUB_300001_SM_10006detail10merge_sort30DeviceMergeSortBlockSortKernelINS2_10policy_hubIPyE9Policy600ES5_PNS0_8NullTypeES5_S9_y9CustomOpTyS8_EEvbT0_T1_T2_T3_T4_PT6_PT7_T5_NS1_7vsmem_tE,@function
        .size           _ZN3cub18CUB_300001_SM_10006detail10merge_sort30DeviceMergeSortBlockSortKernelINS2_10policy_hubIPyE9Policy600ES5_PNS0_8NullTypeES5_S9_y9CustomOpTyS8_EEvbT0_T1_T2_T3_T4_PT6_PT7_T5_NS1_7vsmem_tE,(.L_x_708 - _ZN3cub18CUB_300001_SM_10006detail10merge_sort30DeviceMergeSortBlockSortKernelINS2_10policy_hubIPyE9Policy600ES5_PNS0_8NullTypeES5_S9_y9CustomOpTyS8_EEvbT0_T1_T2_T3_T4_PT6_PT7_T5_NS1_7vsmem_tE)
        .other          _ZN3cub18CUB_300001_SM_10006detail10merge_sort30DeviceMergeSortBlockSortKernelINS2_10policy_hubIPyE9Policy600ES5_PNS0_8NullTypeES5_S9_y9CustomOpTyS8_EEvbT0_T1_T2_T3_T4_PT6_PT7_T5_NS1_7vsmem_tE,@"STO_CUDA_ENTRY STV_DEFAULT"
_ZN3cub18CUB_300001_SM_10006detail10merge_sort30DeviceMergeSortBlockSortKernelINS2_10policy_hubIPyE9Policy600ES5_PNS0_8NullTypeES5_S9_y9CustomOpTyS8_EEvbT0_T1_T2_T3_T4_PT6_PT7_T5_NS1_7vsmem_tE:
.text._ZN3cub18CUB_300001_SM_10006detail10merge_sort30DeviceMergeSortBlockSortKernelINS2_10policy_hubIPyE9Policy600ES5_PNS0_8NullTypeES5_S9_y9CustomOpTyS8_EEvbT0_T1_T2_T3_T4_PT6_PT7_T5_NS1_7vsmem_tE:
[----:B------:R-:W-:Y:S01]  /*0000*/  LDC R1, c[0x0][0x37c] ;  /* 0x0000df00ff017b82 */ /* 0x000fe20000000800 */
[----:B------:R-:W0:Y:S01]  /*0010*/  S2R R3, SR_CTAID.X ;  /* 0x0000000000037919 */ /* 0x000e220000002500 */
[----:B------:R-:W1:Y:S01]  /*0020*/  LDCU UR4, c[0x0][0x370] ;  /* 0x00006e00ff0477ac */ /* 0x000e620008000800 */
[----:B------:R-:W2:Y:S01]  /*0030*/  LDCU.64 UR6, c[0x0][0x358] ;  /* 0x00006b00ff0677ac */ /* 0x000ea20008000a00 */
[----:B-1----:R-:W-:-:S04]  /*0040*/  UIADD3 UR4, UP0, UPT, UR4, -0x1, URZ ;  /* 0xffffffff04047890 */ /* 0x002fc8000ff1e0ff */
[----:B------:R-:W-:-:S06]  /*0050*/  UIADD3.X UR5, UPT, UPT, URZ, -0x1, URZ, UP0, !UPT ;  /* 0xffffffffff057890 */ /* 0x000fcc00087fe4ff */
[----:B------:R-:W-:Y:S01]  /*0060*/  IMAD.U32 R0, RZ, RZ, UR5 ;  /* 0x00000005ff007e24 */ /* 0x000fe2000f8e00ff */
[C---:B0-----:R-:W-:Y:S01]  /*0070*/  ISETP.LT.U32.AND P0, PT, R3.reuse, UR4, PT ;  /* 0x0000000403007c0c */ /* 0x041fe2000bf01070 */
[----:B------:R-:W-:-:S03]  /*0080*/  IMAD.WIDE.U32 R4, R3, 0x800, RZ ;  /* 0x0000080003047825 */ /* 0x000fc600078e00ff */
[----:B------:R-:W-:-:S13]  /*0090*/  ISETP.GT.U32.AND.EX P0, PT, R0, RZ, PT, P0 ;  /* 0x000000ff0000720c */ /* 0x000fda0003f04100 */
[----:B--2---:R-:W-:Y:S05]  /*00a0*/  @!P0 BRA `(.L_x_473) ;  /* 0x0000002000cc8947 */ /* 0x004fea0003800000 */
[----:B------:R-:W0:Y:S01]  /*00b0*/  S2R R2, SR_TID.X ;  /* 0x0000000000027919 */ /* 0x000e220000002100 */
[----:B------:R-:W1:Y:S01]  /*00c0*/  LDCU.64 UR4, c[0x0][0x388] ;  /* 0x00007100ff0477ac */ /* 0x000e620008000a00 */
[----:B------:R-:W-:Y:S01]  /*00d0*/  ACQBULK ;  /* 0x000000000000782e */ /* 0x000fe20000000000 */
[----:B0-----:R-:W-:-:S05]  /*00e0*/  IMAD.SHL.U32 R0, R2, 0x8, RZ ;  /* 0x0000000802007824 */ /* 0x001fca00078e00ff */
[----:B------:R-:W-:-:S04]  /*00f0*/  LOP3.LUT R9, R0, 0x1f00, RZ, 0xc0, !PT ;  /* 0x00001f0000097812 */ /* 0x000fc800078ec0ff */
[----:B------:R-:W-:-:S04]  /*0100*/  LOP3.LUT R3, R9, 0x1f, R2, 0xf8, !PT ;  /* 0x0000001f09037812 */ /* 0x000fc800078ef802 */
        /* <DEDUP_REMOVED lines=13> */
[----:B------:R0:W5:Y:S01]  /*01e0*/  LDG.E.64 R26, desc[UR6][R6.64+0x700] ;  /* 0x00070006061a7981 */ /* 0x000162000c1e1b00 */
[----:B------:R-:W1:Y:S01]  /*01f0*/  S2UR UR5, SR_CgaCtaId ;  /* 0x00000000000579c3 */ /* 0x000e620000008800 */
[----:B------:R-:W-:Y:S01]  /*0200*/  UMOV UR4, 0x400 ;  /* 0x0000040000047882 */ /* 0x000fe20000000000 */
[----:B------:R-:W0:Y:S01]  /*0210*/  S2R R0, SR_LANEID ;  /* 0x0000000000007919 */ /* 0x000e220000000000 */
[----:B-1----:R-:W-:Y:S01]  /*0220*/  ULEA UR4, UR5, UR4, 0x18 ;  /* 0x0000000405047291 */ /* 0x002fe2000f8ec0ff */
[----:B0-----:R-:W-:-:S04]  /*0230*/  IMAD.IADD R9, R9, 0x1, R0 ;  /* 0x0000000109097824 */ /* 0x001fc800078e0200 */
[C---:B------:R-:W-:Y:S01]  /*0240*/  VIADD R8, R9.reuse, 0x20 ;  /* 0x0000002009087836 */ /* 0x040fe20000000000 */
[CC--:B------:R-:W-:Y:S01]  /*0250*/  LEA.HI.SX32 R5, R9.reuse, R9.reuse, 0x1b ;  /* 0x0000000909057211 */ /* 0x0c0fe200078fdaff */
[C---:B------:R-:W-:Y:S02]  /*0260*/  VIADD R24, R9.reuse, 0x40 ;  /* 0x0000004009187836 */ /* 0x040fe40000000000 */
[C---:B------:R-:W-:Y:S01]  /*0270*/  VIADD R28, R9.reuse, 0x60 ;  /* 0x00000060091c7836 */ /* 0x040fe20000000000 */
[-C--:B------:R-:W-:Y:S01]  /*0280*/  LEA.HI.SX32 R6, R8, R9.reuse, 0x1b ;  /* 0x0000000908067211 */ /* 0x080fe200078fdaff */
[C---:B------:R-:W-:Y:S01]  /*0290*/  VIADD R30, R9.reuse, 0x80 ;  /* 0x00000080091e7836 */ /* 0x040fe20000000000 */
[-C--:B------:R-:W-:Y:S01]  /*02a0*/  LEA.HI.SX32 R7, R24, R9.reuse, 0x1b ;  /* 0x0000000918077211 */ /* 0x080fe200078fdaff */
[C---:B------:R-:W-:Y:S01]  /*02b0*/  VIADD R32, R9.reuse, 0xa0 ;  /* 0x000000a009207836 */ /* 0x040fe20000000000 */
[-C--:B------:R-:W-:Y:S01]  /*02c0*/  LEA.HI.SX32 R8, R28, R9.reuse, 0x1b ;  /* 0x000000091c087211 */ /* 0x080fe200078fdaff */
[C---:B------:R-:W-:Y:S01]  /*02d0*/  VIADD R34, R9.reuse, 0xc0 ;  /* 0x000000c009227836 */ /* 0x040fe20000000000 */
[----:B------:R-:W-:Y:S01]  /*02e0*/  LEA.HI.SX32 R30, R30, R9, 0x1b ;  /* 0x000000091e1e7211 */ /* 0x000fe200078fdaff */
[----:B------:R-:W-:Y:S01]  /*02f0*/  VIADD R36, R9, 0xe0 ;  /* 0x000000e009247836 */ /* 0x000fe20000000000 */
[----:B------:R-:W-:Y:S01]  /*0300*/  LEA R5, R5, UR4, 0x3 ;  /* 0x0000000405057c11 */ /* 0x000fe2000f8e18ff */
[----:B------:R-:W-:Y:S01]  /*0310*/  IMAD R0, R0, 0x7, R9 ;  /* 0x0000000700007824 */ /* 0x000fe200078e0209 */
[----:B------:R-:W-:-:S02]  /*0320*/  LEA R6, R6, UR4, 0x3 ;  /* 0x0000000406067c11 */ /* 0x000fc4000f8e18ff */
[----:B------:R-:W-:Y:S01]  /*0330*/  LEA R7, R7, UR4, 0x3 ;  /* 0x0000000407077c11 */ /* 0x000fe2000f8e18ff */
[----:B------:R-:W-:Y:S01]  /*0340*/  VIADD R25, R0, 0x1 ;  /* 0x0000000100197836 */ /* 0x000fe20000000000 */
[-C--:B------:R-:W-:Y:S01]  /*0350*/  LEA.HI.SX32 R32, R32, R9.reuse, 0x1b ;  /* 0x0000000920207211 */ /* 0x080fe200078fdaff */
[----:B------:R-:W-:Y:S01]  /*0360*/  VIADD R29, R0, 0x2 ;  /* 0x00000002001d7836 */ /* 0x000fe20000000000 */
[-C--:B------:R-:W-:Y:S01]  /*0370*/  LEA.HI.SX32 R34, R34, R9.reuse, 0x1b ;  /* 0x0000000922227211 */ /* 0x080fe200078fdaff */
[----:B------:R-:W-:Y:S01]  /*0380*/  VIADD R31, R0, 0x3 ;  /* 0x00000003001f7836 */ /* 0x000fe20000000000 */
[----:B------:R-:W-:Y:S01]  /*0390*/  LEA.HI.SX32 R36, R36, R9, 0x1b ;  /* 0x0000000924247211 */ /* 0x000fe200078fdaff */
[----:B------:R-:W-:Y:S01]  /*03a0*/  VIADD R33, R0, 0x4 ;  /* 0x0000000400217836 */ /* 0x000fe20000000000 */
[----:B------:R-:W-:Y:S01]  /*03b0*/  LEA R8, R8, UR4, 0x3 ;  /* 0x0000000408087c11 */ /* 0x000fe2000f8e18ff */
[----:B------:R-:W-:Y:S01]  /*03c0*/  VIADD R35, R0, 0x5 ;  /* 0x0000000500237836 */ /* 0x000fe20000000000 */
[----:B------:R-:W-:Y:S01]  /*03d0*/  LEA R9, R30, UR4, 0x3 ;  /* 0x000000041e097c11 */ /* 0x000fe2000f8e18ff */
[----:B------:R-:W-:-:S02]  /*03e0*/  VIADD R37, R0, 0x6 ;  /* 0x0000000600257836 */ /* 0x000fc40000000000 */
[----:B------:R-:W-:-:S05]  /*03f0*/  VIADD R39, R0, 0x7 ;  /* 0x0000000700277836 */ /* 0x000fca0000000000 */
[----:B------:R-:W-:-:S04]  /*0400*/  LEA.HI.SX32 R24, R39, R0, 0x1b ;  /* 0x0000000027187211 */ /* 0x000fc800078fdaff */
[----:B------:R-:W-:Y:S01]  /*0410*/  LEA R24, R24, UR4, 0x3 ;  /* 0x0000000418187c11 */ /* 0x000fe2000f8e18ff */
[----:B--2---:R0:W-:Y:S04]  /*0420*/  STS.64 [R5], R10 ;  /* 0x0000000a05007388 */ /* 0x0041e80000000a00 */
[----:B---3--:R1:W-:Y:S04]  /*0430*/  STS.64 [R6+0x100], R22 ;  /* 0x0001001606007388 */ /* 0x0083e80000000a00 */
[----:B----4-:R2:W-:Y:S04]  /*0440*/  STS.64 [R7+0x200], R20 ;  /* 0x0002001407007388 */ /* 0x0105e80000000a00 */
[----:B-----5:R3:W-:Y:S01]  /*0450*/  STS.64 [R8+0x300], R16 ;  /* 0x0003001008007388 */ /* 0x0207e20000000a00 */
[----:B0-----:R-:W-:-:S02]  /*0460*/  LEA R10, R32, UR4, 0x3 ;  /* 0x00000004200a7c11 */ /* 0x001fc4000f8e18ff */
[----:B------:R-:W-:Y:S01]  /*0470*/  LEA R11, R34, UR4, 0x3 ;  /* 0x00000004220b7c11 */ /* 0x000fe2000f8e18ff */
[----:B------:R0:W-:Y:S01]  /*0480*/  STS.64 [R9+0x400], R18 ;  /* 0x0004001209007388 */ /* 0x0001e20000000a00 */
[-C--:B-1----:R-:W-:Y:S02]  /*0490*/  LEA.HI.SX32 R22, R35, R0.reuse, 0x1b ;  /* 0x0000000023167211 */ /* 0x082fe400078fdaff */
[-C--:B------:R-:W-:Y:S01]  /*04a0*/  LEA.HI.SX32 R23, R37, R0.reuse, 0x1b ;  /* 0x0000000025177211 */ /* 0x080fe200078fdaff */
[----:B------:R-:W-:Y:S01]  /*04b0*/  STS.64 [R10+0x500], R12 ;  /* 0x0005000c0a007388 */ /* 0x000fe20000000a00 */
[-C--:B--2---:R-:W-:Y:S02]  /*04c0*/  LEA.HI.SX32 R20, R31, R0.reuse, 0x1b ;  /* 0x000000001f147211 */ /* 0x084fe400078fdaff */
[-C--:B------:R-:W-:Y:S01]  /*04d0*/  LEA.HI.SX32 R21, R33, R0.reuse, 0x1b ;  /* 0x0000000021157211 */ /* 0x080fe200078fdaff */
[----:B------:R-:W-:Y:S01]  /*04e0*/  STS.64 [R11+0x600], R14 ;  /* 0x0006000e0b007388 */ /* 0x000fe20000000a00 */
[----:B---3--:R-:W-:-:S02]  /*04f0*/  LEA.HI.SX32 R17, R0, R0, 0x1b ;  /* 0x0000000000117211 */ /* 0x008fc400078fdaff */
[----:B------:R-:W-:Y:S02]  /*0500*/  LEA R16, R36, UR4, 0x3 ;  /* 0x0000000424107c11 */ /* 0x000fe4000f8e18ff */
[-C--:B0-----:R-:W-:Y:S02]  /*0510*/  LEA.HI.SX32 R18, R25, R0.reuse, 0x1b ;  /* 0x0000000019127211 */ /* 0x081fe400078fdaff */
[----:B------:R-:W-:Y:S01]  /*0520*/  LEA.HI.SX32 R19, R29, R0, 0x1b ;  /* 0x000000001d137211 */ /* 0x000fe200078fdaff */
[----:B------:R-:W-:Y:S01]  /*0530*/  STS.64 [R16+0x700], R26 ;  /* 0x0007001a10007388 */ /* 0x000fe20000000a00 */
[----:B------:R-:W-:Y:S01]  /*0540*/  LEA R17, R17, UR4, 0x3 ;  /* 0x0000000411117c11 */ /* 0x000fe2000f8e18ff */
[----:B------:R-:W-:Y:S01]  /*0550*/  NOP ;  /* 0x0000000000007918 */ /* 0x000fe20000000000 */
[----:B------:R-:W-:-:S03]  /*0560*/  LEA R18, R18, UR4, 0x3 ;  /* 0x0000000412127c11 */ /* 0x000fc6000f8e18ff */
[----:B------:R-:W-:Y:S01]  /*0570*/  LDS.64 R36, [R17] ;  /* 0x0000000011247984 */ /* 0x000fe20000000a00 */
[----:B------:R-:W-:Y:S02]  /*0580*/  LEA R19, R19, UR4, 0x3 ;  /* 0x0000000413137c11 */ /* 0x000fe4000f8e18ff */
[----:B------:R-:W-:Y:S01]  /*0590*/  LEA R20, R20, UR4, 0x3 ;  /* 0x0000000414147c11 */ /* 0x000fe2000f8e18ff */
[----:B------:R-:W0:Y:S01]  /*05a0*/  LDS.64 R34, [R18+0x8] ;  /* 0x0000080012227984 */ /* 0x000e220000000a00 */
[----:B------:R-:W-:Y:S02]  /*05b0*/  LEA R21, R21, UR4, 0x3 ;  /* 0x0000000415157c11 */ /* 0x000fe4000f8e18ff */
[----:B------:R-:W-:Y:S01]  /*05c0*/  LEA R22, R22, UR4, 0x3 ;  /* 0x0000000416167c11 */ /* 0x000fe2000f8e18ff */
[----:B------:R-:W-:Y:S01]  /*05d0*/  LDS.64 R32, [R19+0x10] ;  /* 0x0000100013207984 */ /* 0x000fe20000000a00 */
[----:B------:R-:W-:-:S03]  /*05e0*/  LEA R23, R23, UR4, 0x3 ;  /* 0x0000000417177c11 */ /* 0x000fc6000f8e18ff */
[----:B------:R-:W1:Y:S04]  /*05f0*/  LDS.64 R30, [R20+0x18] ;  /* 0x00001800141e7984 */ /* 0x000e680000000a00 */
[----:B------:R-:W-:Y:S04]  /*0600*/  LDS.64 R28, [R21+0x20] ;  /* 0x00002000151c7984 */ /* 0x000fe80000000a00 */
[----:B------:R-:W2:Y:S04]  /*0610*/  LDS.64 R12, [R22+0x28] ;  /* 0x00002800160c7984 */ /* 0x000ea80000000a00 */
[----:B------:R-:W-:Y:S04]  /*0620*/  LDS.64 R14, [R23+0x30] ;  /* 0x00003000170e7984 */ /* 0x000fe80000000a00 */
[----:B------:R-:W3:Y:S01]  /*0630*/  LDS.64 R26, [R24+0x38] ;  /* 0x00003800181a7984 */ /* 0x000ee20000000a00 */
[----:B------:R-:W-:Y:S01]  /*0640*/  BAR.SYNC.DEFER_BLOCKING 0x0 ;  /* 0x0000000000007b1d */ /* 0x000fe20000010000 */
[----:B0-----:R-:W-:-:S07]  /*0650*/  ISETP.GT.U32.AND P0, PT, R34, R36, PT ;  /* 0x000000242200720c */ /* 0x001fce0003f04070 */
[----:B------:R-:W-:Y:S01]  /*0660*/  PREEXIT ;  /* 0x000000000000782d */ /* 0x000fe20000000000 */
[----:B------:R-:W-:Y:S02]  /*0670*/  ISETP.LT.U32.AND P1, PT, R34, R36, PT ;  /* 0x000000242200720c */ /* 0x000fe40003f21070 */
[CC--:B-1----:R-:W-:Y:S02]  /*0680*/  ISETP.GT.U32.AND P2, PT, R30.reuse, R32.reuse, PT ;  /* 0x000000201e00720c */ /* 0x0c2fe40003f44070 */
[CC--:B------:R-:W-:Y:S02]  /*0690*/  ISETP.GT.U32.AND.EX P0, PT, R35.reuse, R37.reuse, PT, P0 ;  /* 0x000000252300720c */ /* 0x0c0fe40003f04100 */
[----:B------:R-:W-:Y:S02]  /*06a0*/  ISETP.LT.U32.AND P3, PT, R30, R32, PT ;  /* 0x000000201e00720c */ /* 0x000fe40003f61070 */
[----:B------:R-:W-:Y:S02]  /*06b0*/  ISETP.LT.U32.AND.EX P1, PT, R35, R37, PT, P1 ;  /* 0x000000252300720c */ /* 0x000fe40003f21110 */
[----:B------:R-:W-:-:S02]  /*06c0*/  ISETP.GT.U32.AND.EX P2, PT, R31, R33, PT, P2 ;  /* 0x000000211f00720c */ /* 0x000fc40003f44120 */
[CC--:B------:R-:W-:Y:S02]  /*06d0*/  SEL R0, R34.reuse, R36.reuse, P0 ;  /* 0x0000002422007207 */ /* 0x0c0fe40000000000 */
[----:B------:R-:W-:Y:S02]  /*06e0*/  SEL R25, R35, R37, P0 ;  /* 0x0000002523197207 */ /* 0x000fe40000000000 */
[----:B------:R-:W-:Y:S02]  /*06f0*/  ISETP.LT.U32.AND.EX P0, PT, R31, R33, PT, P3 ;  /* 0x000000211f00720c */ /* 0x000fe40003f01130 */
[----:B------:R-:W-:Y:S02]  /*0700*/  SEL R34, R34, R36, P1 ;  /* 0x0000002422227207 */ /* 0x000fe40000800000 */
[----:B------:R-:W-:Y:S02]  /*0710*/  SEL R35, R35, R37, P1 ;  /* 0x0000002523237207 */ /* 0x000fe40000800000 */
[----:B--2---:R-:W-:-:S02]  /*0720*/  ISETP.GT.U32.AND P1, PT, R12, R28, PT ;  /* 0x0000001c0c00720c */ /* 0x004fc40003f24070 */
[----:B------:R-:W-:Y:S02]  /*0730*/  SEL R38, R30, R32, P2 ;  /* 0x000000201e267207 */ /* 0x000fe40001000000 */
[CC--:B------:R-:W-:Y:S02]  /*0740*/  SEL R36, R31.reuse, R33.reuse, P2 ;  /* 0x000000211f247207 */ /* 0x0c0fe40001000000 */
[----:B------:R-:W-:Y:S02]  /*0750*/  ISETP.LT.U32.AND P2, PT, R12, R28, PT ;  /* 0x0000001c0c00720c */ /* 0x000fe40003f41070 */
[----:B------:R-:W-:Y:S02]  /*0760*/  SEL R37, R30, R32, P0 ;  /* 0x000000201e257207 */ /* 0x000fe40000000000 */
[----:B------:R-:W-:Y:S02]  /*0770*/  SEL R30, R31, R33, P0 ;  /* 0x000000211f1e7207 */ /* 0x000fe40000000000 */
[----:B---3--:R-:W-:-:S02]  /*0780*/  ISETP.GT.U32.AND P3, PT, R26, R14, PT ;  /* 0x0000000e1a00720c */ /* 0x008fc40003f64070 */
[CC--:B------:R-:W-:Y:S02]  /*0790*/  ISETP.GT.U32.AND.EX P0, PT, R13.reuse, R29.reuse, PT, P1 ;  /* 0x0000001d0d00720c */ /* 0x0c0fe40003f04110 */
[----:B------:R-:W-:Y:S02]  /*07a0*/  ISETP.LT.U32.AND.EX P1, PT, R13, R29, PT, P2 ;  /* 0x0000001d0d00720c */ /* 0x000fe40003f21120 */
[----:B------:R-:W-:Y:S02]  /*07b0*/  ISETP.GT.U32.AND.EX P2, PT, R27, R15, PT, P3 ;  /* 0x0000000f1b00720c */ /* 0x000fe40003f44130 */
[----:B------:R-:W-:Y:S02]  /*07c0*/  ISETP.LT.U32.AND P4, PT, R26, R14, PT ;  /* 0x0000000e1a00720c */ /* 0x000fe40003f81070 */
[CC--:B------:R-:W-:Y:S02]  /*07d0*/  SEL R39, R12.reuse, R28.reuse, P1 ;  /* 0x0000001c0c277207 */ /* 0x0c0fe40000800000 */
[----:B------:R-:W-:-:S02]  /*07e0*/  SEL R33, R12, R28, P0 ;  /* 0x0000001c0c217207 */ /* 0x000fc40000000000 */
[----:B------:R-:W-:Y:S02]  /*07f0*/  SEL R31, R13, R29, P0 ;  /* 0x0000001d0d1f7207 */ /* 0x000fe40000000000 */
[----:B------:R-:W-:Y:S02]  /*0800*/  SEL R28, R26, R14, P2 ;  /* 0x0000000e1a1c7207 */ /* 0x000fe40001000000 */
[----:B------:R-:W-:Y:S02]  /*0810*/  SEL R12, R27, R15, P2 ;  /* 0x0000000f1b0c7207 */ /* 0x000fe40001000000 */
[----:B------:R-:W-:Y:S02]  /*0820*/  SEL R29, R13, R29, P1 ;  /* 0x0000001d0d1d7207 */ /* 0x000fe40000800000 */
[----:B------:R-:W-:Y:S02]  /*0830*/  ISETP.LT.U32.AND.EX P0, PT, R27, R15, PT, P4 ;  /* 0x0000000f1b00720c */ /* 0x000fe40003f01140 */
[----:B------:R-:W-:-:S02]  /*0840*/  ISETP.GT.U32.AND P2, PT, R39, R38, PT ;  /* 0x000000262700720c */ /* 0x000fc40003f44070 */
[----:B------:R-:W-:Y:S02]  /*0850*/  ISETP.LT.U32.AND P3, PT, R39, R38, PT ;  /* 0x000000262700720c */ /* 0x000fe40003f61070 */
[----:B------:R-:W-:Y:S02]  /*0860*/  SEL R40, R26, R14, P0 ;  /* 0x0000000e1a287207 */ /* 0x000fe40000000000 */
[-C--:B------:R-:W-:Y:S02]  /*0870*/  ISETP.GT.U32.AND.EX P2, PT, R29, R36.reuse, PT, P2 ;  /* 0x000000241d00720c */ /* 0x080fe40003f44120 */
[----:B------:R-:W-:Y:S02]  /*0880*/  SEL R14, R27, R15, P0 ;  /* 0x0000000f1b0e7207 */ /* 0x000fe40000000000 */
[----:B------:R-:W-:Y:S02]  /*0890*/  ISETP.LT.U32.AND.EX P3, PT, R29, R36, PT, P3 ;  /* 0x000000241d00720c */ /* 0x000fe40003f61130 */
[----:B------:R-:W-:-:S02]  /*08a0*/  ISETP.GT.U32.AND P0, PT, R37, R0, PT ;  /* 0x000000002500720c */ /* 0x000fc40003f04070 */
[----:B------:R-:W-:Y:S02]  /*08b0*/  ISETP.LT.U32.AND P1, PT, R37, R0, PT ;  /* 0x000000002500720c */ /* 0x000fe40003f21070 */
[----:B------:R-:W-:Y:S02]  /*08c0*/  SEL R15, R29, R36, P2 ;  /* 0x000000241d0f7207 */ /* 0x000fe40001000000 */
[----:B------:R-:W-:Y:S02]  /*08d0*/  SEL R26, R39, R38, P3 ;  /* 0x00000026271a7207 */ /* 0x000fe40001800000 */
[----:B------:R-:W-:Y:S02]  /*08e0*/  SEL R36, R29, R36, P3 ;  /* 0x000000241d247207 */ /* 0x000fe40001800000 */
[----:B------:R-:W-:Y:S02]  /*08f0*/  ISETP.GT.U32.AND.EX P0, PT, R30, R25, PT, P0 ;  /* 0x000000191e00720c */ /* 0x000fe40003f04100 */
[----:B------:R-:W-:-:S02]  /*0900*/  ISETP.GT.U32.AND P3, PT, R40, R33, PT ;  /* 0x000000212800720c */ /* 0x000fc40003f64070 */
[----:B------:R-:W-:Y:S02]  /*0910*/  ISETP.LT.U32.AND P5, PT, R40, R33, PT ;  /* 0x000000212800720c */ /* 0x000fe40003fa1070 */
[----:B------:R-:W-:Y:S02]  /*0920*/  ISETP.LT.U32.AND.EX P1, PT, R30, R25, PT, P1 ;  /* 0x000000191e00720c */ /* 0x000fe40003f21110 */
[----:B------:R-:W-:Y:S02]  /*0930*/  SEL R13, R39, R38, P2 ;  /* 0x00000026270d7207 */ /* 0x000fe40001000000 */
[C---:B------:R-:W-:Y:S02]  /*0940*/  ISETP.GE.U32.AND P2, PT, R37.reuse, R34, PT ;  /* 0x000000222500720c */ /* 0x040fe40003f46070 */
[----:B------:R-:W-:Y:S02]  /*0950*/  SEL R27, R37, R0, P0 ;  /* 0x00000000251b7207 */ /* 0x000fe40000000000 */
[----:B------:R-:W-:-:S02]  /*0960*/  ISETP.GT.U32.AND.EX P3, PT, R14, R31, PT, P3 ;  /* 0x0000001f0e00720c */ /* 0x000fc40003f64130 */
[----:B------:R-:W-:Y:S02]  /*0970*/  ISETP.LT.U32.AND.EX P5, PT, R14, R31, PT, P5 ;  /* 0x0000001f0e00720c */ /* 0x000fe40003fa1150 */
[----:B------:R-:W-:Y:S02]  /*0980*/  SEL R37, R37, R0, P1 ;  /* 0x0000000025257207 */ /* 0x000fe40000800000 */
[----:B------:R-:W-:Y:S02]  /*0990*/  ISETP.GT.U32.AND P4, PT, R33, R28, PT ;  /* 0x0000001c2100720c */ /* 0x000fe40003f84070 */
[CC--:B------:R-:W-:Y:S02]  /*09a0*/  SEL R29, R30.reuse, R25.reuse, P0 ;  /* 0x000000191e1d7207 */ /* 0x0c0fe40000000000 */
[C---:B------:R-:W-:Y:S02]  /*09b0*/  SEL R0, R30.reuse, R25, P1 ;  /* 0x000000191e007207 */ /* 0x040fe40000800000 */
[----:B------:R-:W-:-:S02]  /*09c0*/  ISETP.GE.U32.AND.EX P2, PT, R30, R35, PT, P2 ;  /* 0x000000231e00720c */ /* 0x000fc40003f46120 */
[----:B------:R-:W-:Y:S02]  /*09d0*/  SEL R25, R40, R33, P3 ;  /* 0x0000002128197207 */ /* 0x000fe40001800000 */
[----:B------:R-:W-:Y:S02]  /*09e0*/  ISETP.LT.U32.AND P1, PT, R26, R27, PT ;  /* 0x0000001b1a00720c */ /* 0x000fe40003f21070 */
[----:B------:R-:W-:Y:S02]  /*09f0*/  SEL R40, R40, R33, P5 ;  /* 0x0000002128287207 */ /* 0x000fe40002800000 */
[----:B------:R-:W-:Y:S02]  /*0a00*/  ISETP.GT.U32.AND.EX P4, PT, R31, R12, PT, P4 ;  /* 0x0000000c1f00720c */ /* 0x000fe40003f84140 */
[----:B------:R-:W-:Y:S02]  /*0a10*/  SEL R33, R14, R31, P3 ;  /* 0x0000001f0e217207 */ /* 0x000fe40001800000 */
[----:B------:R-:W-:-:S02]  /*0a20*/  ISETP.GT.U32.AND P0, PT, R26, R27, PT ;  /* 0x0000001b1a00720c */ /* 0x000fc40003f04070 */
[----:B------:R-:W-:Y:S02]  /*0a30*/  SEL R30, R35, R0, !P2 ;  /* 0x00000000231e7207 */ /* 0x000fe40005000000 */
[----:B------:R-:W-:Y:S02]  /*0a40*/  ISETP.LT.U32.AND.EX P1, PT, R36, R29, PT, P1 ;  /* 0x0000001d2400720c */ /* 0x000fe40003f21110 */
[----:B------:R-:W-:Y:S02]  /*0a50*/  SEL R38, R14, R31, P5 ;  /* 0x0000001f0e267207 */ /* 0x000fe40002800000 */
[----:B------:R-:W-:Y:S02]  /*0a60*/  SEL R32, R34, R37, !P2 ;  /* 0x0000002522207207 */ /* 0x000fe40005000000 */
[----:B------:R-:W-:Y:S02]  /*0a70*/  SEL R35, R0, R35, !P2 ;  /* 0x0000002300237207 */ /* 0x000fe40005000000 */
[----:B------:R-:W-:-:S02]  /*0a80*/  ISETP.LT.U32.AND P3, PT, R40, R13, PT ;  /* 0x0000000d2800720c */ /* 0x000fc40003f61070 */
[----:B------:R-:W-:Y:S02]  /*0a90*/  SEL R34, R37, R34, !P2 ;  /* 0x0000002225227207 */ /* 0x000fe40005000000 */
[----:B------:R-:W-:Y:S02]  /*0aa0*/  ISETP.GT.U32.AND.EX P0, PT, R36, R29, PT, P0 ;  /* 0x0000001d2400720c */ /* 0x000fe40003f04100 */
[----:B------:R-:W-:Y:S02]  /*0ab0*/  SEL R0, R33, R12, P4 ;  /* 0x0000000c21007207 */ /* 0x000fe40002000000 */
[----:B------:R-:W-:Y:S02]  /*0ac0*/  SEL R12, R12, R33, P4 ;  /* 0x000000210c0c7207 */ /* 0x000fe40002000000 */
[----:B------:R-:W-:Y:S02]  /*0ad0*/  ISETP.GT.U32.AND P2, PT, R40, R13, PT ;  /* 0x0000000d2800720c */ /* 0x000fe40003f44070 */
[----:B------:R-:W-:-:S02]  /*0ae0*/  SEL R14, R25, R28, P4 ;  /* 0x0000001c190e7207 */ /* 0x000fc40002000000 */
[----:B------:R-:W-:Y:S02]  /*0af0*/  SEL R33, R26, R27, P1 ;  /* 0x0000001b1a217207 */ /* 0x000fe40000800000 */
[----:B------:R-:W-:Y:S02]  /*0b00*/  SEL R39, R36, R29, P1 ;  /* 0x0000001d24277207 */ /* 0x000fe40000800000 */
[----:B------:R-:W-:Y:S02]  /*0b10*/  SEL R25, R28, R25, P4 ;  /* 0x000000191c197207 */ /* 0x000fe40002000000 */
[----:B------:R-:W-:Y:S02]  /*0b20*/  ISETP.LT.U32.AND.EX P1, PT, R38, R15, PT, P3 ;  /* 0x0000000f2600720c */ /* 0x000fe40003f21130 */
[----:B------:R-:W-:Y:S02]  /*0b30*/  SEL R28, R26, R27, P0 ;  /* 0x0000001b1a1c7207 */ /* 0x000fe40000000000 */
[----:B------:R-:W-:-:S02]  /*0b40*/  SEL R31, R36, R29, P0 ;  /* 0x0000001d241f7207 */ /* 0x000fc40000000000 */
[----:B------:R-:W-:Y:S02]  /*0b50*/  ISETP.GT.U32.AND.EX P0, PT, R38, R15, PT, P2 ;  /* 0x0000000f2600720c */ /* 0x000fe40003f04120 */
[CC--:B------:R-:W-:Y:S02]  /*0b60*/  ISETP.GT.U32.AND P2, PT, R33.reuse, R32.reuse, PT ;  /* 0x000000202100720c */ /* 0x0c0fe40003f44070 */
[----:B------:R-:W-:Y:S02]  /*0b70*/  ISETP.LT.U32.AND P3, PT, R33, R32, PT ;  /* 0x000000202100720c */ /* 0x000fe40003f61070 */
[----:B------:R-:W-:Y:S02]  /*0b80*/  SEL R27, R40, R13, P1 ;  /* 0x0000000d281b7207 */ /* 0x000fe40000800000 */
[----:B------:R-:W-:Y:S02]  /*0b90*/  SEL R37, R38, R15, P0 ;  /* 0x0000000f26257207 */ /* 0x000fe40000000000 */
[----:B------:R-:W-:-:S02]  /*0ba0*/  SEL R36, R40, R13, P0 ;  /* 0x0000000d28247207 */ /* 0x000fc40000000000 */
[CC--:B------:R-:W-:Y:S02]  /*0bb0*/  ISETP.GT.U32.AND.EX P2, PT, R39.reuse, R30.reuse, PT, P2 ;  /* 0x0000001e2700720c */ /* 0x0c0fe40003f44120 */
[----:B------:R-:W-:Y:S02]  /*0bc0*/  ISETP.LT.U32.AND.EX P3, PT, R39, R30, PT, P3 ;  /* 0x0000001e2700720c */ /* 0x000fe40003f61130 */
[----:B------:R-:W-:Y:S02]  /*0bd0*/  SEL R38, R38, R15, P1 ;  /* 0x0000000f26267207 */ /* 0x000fe40000800000 */
[CC--:B------:R-:W-:Y:S02]  /*0be0*/  ISETP.GT.U32.AND P0, PT, R27.reuse, R28.reuse, PT ;  /* 0x0000001c1b00720c */ /* 0x0c0fe40003f04070 */
[----:B------:R-:W-:Y:S02]  /*0bf0*/  ISETP.LT.U32.AND P1, PT, R27, R28, PT ;  /* 0x0000001c1b00720c */ /* 0x000fe40003f21070 */
[----:B------:R-:W-:-:S02]  /*0c00*/  SEL R29, R33, R32, P2 ;  /* 0x00000020211d7207 */ /* 0x000fc40001000000 */
[----:B------:R-:W-:Y:S02]  /*0c10*/  SEL R13, R33, R32, P3 ;  /* 0x00000020210d7207 */ /* 0x000fe40001800000 */
[CC--:B------:R-:W-:Y:S02]  /*0c20*/  SEL R32, R39.reuse, R30.reuse, P2 ;  /* 0x0000001e27207207 */ /* 0x0c0fe40001000000 */
[CC--:B------:R-:W-:Y:S02]  /*0c30*/  ISETP.GT.U32.AND.EX P0, PT, R38.reuse, R31.reuse, PT, P0 ;  /* 0x0000001f2600720c */ /* 0x0c0fe40003f04100 */
[----:B------:R-:W-:Y:S02]  /*0c40*/  ISETP.LT.U32.AND.EX P1, PT, R38, R31, PT, P1 ;  /* 0x0000001f2600720c */ /* 0x000fe40003f21110 */
[----:B------:R-:W-:Y:S02]  /*0c50*/  SEL R30, R39, R30, P3 ;  /* 0x0000001e271e7207 */ /* 0x000fe40001800000 */
[----:B------:R-:W-:-:S02]  /*0c60*/  ISETP.GT.U32.AND P2, PT, R25, R36, PT ;  /* 0x000000241900720c */ /* 0x000fc40003f44070 */
[----:B------:R-:W-:Y:S02]  /*0c70*/  ISETP.LT.U32.AND P3, PT, R25, R36, PT ;  /* 0x000000241900720c */ /* 0x000fe40003f61070 */
[CC--:B------:R-:W-:Y:S02]  /*0c80*/  SEL R15, R27.reuse, R28.reuse, P0 ;  /* 0x0000001c1b0f7207 */ /* 0x0c0fe40000000000 */
[----:B------:R-:W-:Y:S02]  /*0c90*/  SEL R26, R27, R28, P1 ;  /* 0x0000001c1b1a7207 */ /* 0x000fe40000800000 */
[----:B------:R-:W-:Y:S02]  /*0ca0*/  ISETP.GT.U32.AND.EX P2, PT, R12, R37, PT, P2 ;  /* 0x000000250c00720c */ /* 0x000fe40003f44120 */
[----:B------:R-:W-:Y:S02]  /*0cb0*/  SEL R28, R38, R31, P0 ;  /* 0x0000001f261c7207 */ /* 0x000fe40000000000 */
[----:B------:R-:W-:-:S02]  /*0cc0*/  ISETP.LT.U32.AND.EX P3, PT, R12, R37, PT, P3 ;  /* 0x000000250c00720c */ /* 0x000fc40003f61130 */
[----:B------:R-:W-:Y:S02]  /*0cd0*/  SEL R31, R38, R31, P1 ;  /* 0x0000001f261f7207 */ /* 0x000fe40000800000 */
[CC--:B------:R-:W-:Y:S02]  /*0ce0*/  ISETP.GT.U32.AND P0, PT, R13.reuse, R34.reuse, PT ;  /* 0x000000220d00720c */ /* 0x0c0fe40003f04070 */
[----:B------:R-:W-:Y:S02]  /*0cf0*/  ISETP.LT.U32.AND P1, PT, R13, R34, PT ;  /* 0x000000220d00720c */ /* 0x000fe40003f21070 */
[CC--:B------:R-:W-:Y:S02]  /*0d00*/  SEL R27, R25.reuse, R36.reuse, P2 ;  /* 0x00000024191b7207 */ /* 0x0c0fe40001000000 */
        /* <DEDUP_REMOVED lines=9> */
[CC--:B------:R-:W-:Y:S02]  /*0da0*/  ISETP.GT.U32.AND.EX P2, PT, R31.reuse, R32.reuse, PT, P2 ;  /* 0x000000201f00720c */ /* 0x0c0fe40003f44120 */
[CC--:B------:R-:W-:Y:S02]  /*0db0*/  SEL R13, R30.reuse, R35.reuse, P0 ;  /* 0x000000231e0d7207 */ /* 0x0c0fe40000000000 */
        /* <DEDUP_REMOVED lines=14> */
[----:B------:R-:W-:-:S02]  /*0ea0*/  ISETP.GT.U32.AND.EX P2, PT, R0, R25, PT, P2 ;  /* 0x000000190000720c */ /* 0x000fc40003f44120 */
[----:B------:R-:W-:Y:S02]  /*0eb0*/  ISETP.LT.U32.AND.EX P3, PT, R0, R25, PT, P3 ;  /* 0x000000190000720c */ /* 0x000fe40003f61130 */
[CC--:B------:R-:W-:Y:S02]  /*0ec0*/  SEL R31, R37.reuse, R28.reuse, P0 ;  /* 0x0000001c251f7207 */ /* 0x0c0fe40000000000 */
[----:B------:R-:W-:Y:S02]  /*0ed0*/  SEL R37, R37, R28, P1 ;  /* 0x0000001c25257207 */ /* 0x000fe40000800000 */
[----:B------:R-:W-:Y:S02]  /*0ee0*/  ISETP.GT.U32.AND P0, PT, R36, R33, PT ;  /* 0x000000212400720c */ /* 0x000fe40003f04070 */
[CC--:B------:R-:W-:Y:S02]  /*0ef0*/  SEL R15, R14.reuse, R27.reuse, P2 ;  /* 0x0000001b0e0f7207 */ /* 0x0c0fe40001000000 */
[----:B------:R-:W-:-:S02]  /*0f00*/  SEL R35, R14, R27, P3 ;  /* 0x0000001b0e237207 */ /* 0x000fc40001800000 */
[----:B------:R-:W-:Y:S02]  /*0f10*/  ISETP.LT.U32.AND P1, PT, R36, R33, PT ;  /* 0x000000212400720c */ /* 0x000fe40003f21070 */
[CC--:B------:R-:W-:Y:S02]  /*0f20*/  SEL R14, R0.reuse, R25.reuse, P2 ;  /* 0x00000019000e7207 */ /* 0x0c0fe40001000000 */
[----:B------:R-:W-:Y:S02]  /*0f30*/  ISETP.GT.U32.AND.EX P2, PT, R37, R26, PT, P0 ;  /* 0x0000001a2500720c */ /* 0x000fe40003f44100 */
[----:B------:R-:W-:Y:S02]  /*0f40*/  SEL R34, R0, R25, P3 ;  /* 0x0000001900227207 */ /* 0x000fe40001800000 */
[----:B------:R-:W-:Y:S02]  /*0f50*/  ISETP.GT.U32.AND P0, PT, R29, R12, PT ;  /* 0x0000000c1d00720c */ /* 0x000fe40003f04070 */
[----:B------:R-:W-:-:S02]  /*0f60*/  ISETP.LT.U32.AND.EX P3, PT, R37, R26, PT, P1 ;  /* 0x0000001a2500720c */ /* 0x000fc40003f61110 */
[----:B------:R-:W-:Y:S02]  /*0f70*/  ISETP.LT.U32.AND P1, PT, R29, R12, PT ;  /* 0x0000000c1d00720c */ /* 0x000fe40003f21070 */
[----:B------:R-:W-:Y:S02]  /*0f80*/  ISETP.GT.U32.AND.EX P0, PT, R32, R13, PT, P0 ;  /* 0x0000000d2000720c */ /* 0x000fe40003f04100 */
[----:B------:R-:W-:Y:S02]  /*0f90*/  SEL R0, R36, R33, P2 ;  /* 0x0000002124007207 */ /* 0x000fe40001000000 */
[----:B------:R-:W-:Y:S02]  /*0fa0*/  ISETP.LT.U32.AND.EX P1, PT, R32, R13, PT, P1 ;  /* 0x0000000d2000720c */ /* 0x000fe40003f21110 */
[----:B------:R-:W-:Y:S02]  /*0fb0*/  SEL R25, R37, R26, P2 ;  /* 0x0000001a25197207 */ /* 0x000fe40001000000 */
[----:B------:R-:W-:-:S02]  /*0fc0*/  ISETP.GE.U32.AND P2, PT, R29, R38, PT ;  /* 0x000000261d00720c */ /* 0x000fc40003f46070 */
[----:B------:R-:W-:Y:S02]  /*0fd0*/  SEL R27, R36, R33, P3 ;  /* 0x00000021241b7207 */ /* 0x000fe40001800000 */
[----:B------:R-:W-:Y:S02]  /*0fe0*/  SEL R26, R37, R26, P3 ;  /* 0x0000001a251a7207 */ /* 0x000fe40001800000 */
[----:B------:R-:W-:Y:S02]  /*0ff0*/  SEL R28, R29, R12, P0 ;  /* 0x0000000c1d1c7207 */ /* 0x000fe40000000000 */
[CC--:B------:R-:W-:Y:S02]  /*1000*/  ISETP.LT.U32.AND P5, PT, R35.reuse, R30.reuse, PT ;  /* 0x0000001e2300720c */ /* 0x0c0fe40003fa1070 */
[----:B------:R-:W-:Y:S02]  /*1010*/  ISETP.GT.U32.AND P3, PT, R35, R30, PT ;  /* 0x0000001e2300720c */ /* 0x000fe40003f64070 */
[----:B------:R-:W-:-:S02]  /*1020*/  SEL R37, R29, R12, P1 ;  /* 0x0000000c1d257207 */ /* 0x000fc40000800000 */
[C---:B------:R-:W-:Y:S02]  /*1030*/  ISETP.GE.U32.AND.EX P2, PT, R32.reuse, R41, PT, P2 ;  /* 0x000000292000720c */ /* 0x040fe40003f46120 */
[----:B------:R-:W-:Y:S02]  /*1040*/  SEL R29, R32, R13, P0 ;  /* 0x0000000d201d7207 */ /* 0x000fe40000000000 */
[----:B------:R-:W-:Y:S02]  /*1050*/  ISETP.LT.U32.AND.EX P5, PT, R34, R31, PT, P5 ;  /* 0x0000001f2200720c */ /* 0x000fe40003fa1150 */
[----:B------:R-:W-:Y:S02]  /*1060*/  SEL R32, R32, R13, P1 ;  /* 0x0000000d20207207 */ /* 0x000fe40000800000 */
[----:B------:R-:W-:Y:S02]  /*1070*/  ISETP.GT.U32.AND P0, PT, R27, R28, PT ;  /* 0x0000001c1b00720c */ /* 0x000fe40003f04070 */
[----:B------:R-:W-:-:S02]  /*1080*/  ISETP.GT.U32.AND.EX P3, PT, R34, R31, PT, P3 ;  /* 0x0000001f2200720c */ /* 0x000fc40003f64130 */
[----:B------:R-:W-:Y:S02]  /*1090*/  ISETP.LT.U32.AND P1, PT, R27, R28, PT ;  /* 0x0000001c1b00720c */ /* 0x000fe40003f21070 */
[CC--:B------:R-:W-:Y:S02]  /*10a0*/  SEL R13, R35.reuse, R30.reuse, P5 ;  /* 0x0000001e230d7207 */ /* 0x0c0fe40002800000 */
[----:B------:R-:W-:Y:S02]  /*10b0*/  ISETP.GT.U32.AND.EX P0, PT, R26, R29, PT, P0 ;  /* 0x0000001d1a00720c */ /* 0x000fe40003f04100 */
[----:B------:R-:W-:Y:S02]  /*10c0*/  SEL R36, R35, R30, P3 ;  /* 0x0000001e23247207 */ /* 0x000fe40001800000 */
[CC--:B------:R-:W-:Y:S02]  /*10d0*/  SEL R33, R34.reuse, R31.reuse, P3 ;  /* 0x0000001f22217207 */ /* 0x0c0fe40001800000 */
[----:B------:R-:W-:-:S02]  /*10e0*/  SEL R12, R34, R31, P5 ;  /* 0x0000001f220c7207 */ /* 0x000fc40002800000 */
[----:B------:R-:W-:Y:S02]  /*10f0*/  ISETP.LT.U32.AND.EX P1, PT, R26, R29, PT, P1 ;  /* 0x0000001d1a00720c */ /* 0x000fe40003f21110 */
[----:B------:R-:W-:Y:S02]  /*1100*/  SEL R34, R38, R37, !P2 ;  /* 0x0000002526227207 */ /* 0x000fe40005000000 */
[----:B------:R-:W-:Y:S02]  /*1110*/  SEL R35, R41, R32, !P2 ;  /* 0x0000002029237207 */ /* 0x000fe40005000000 */
[----:B------:R-:W-:Y:S02]  /*1120*/  SEL R38, R37, R38, !P2 ;  /* 0x0000002625267207 */ /* 0x000fe40005000000 */
[----:B------:R-:W-:Y:S02]  /*1130*/  SEL R41, R32, R41, !P2 ;  /* 0x0000002920297207 */ /* 0x000fe40005000000 */
[----:B------:R-:W-:-:S02]  /*1140*/  SEL R42, R27, R28, P0 ;  /* 0x0000001c1b2a7207 */ /* 0x000fc40000000000 */
[----:B------:R-:W-:Y:S02]  /*1150*/  ISETP.GT.U32.AND P2, PT, R13, R0, PT ;  /* 0x000000000d00720c */ /* 0x000fe40003f44070 */
[----:B------:R-:W-:Y:S02]  /*1160*/  ISETP.GT.U32.AND P4, PT, R30, R15, PT ;  /* 0x0000000f1e00720c */ /* 0x000fe40003f84070 */
[----:B------:R-:W-:Y:S02]  /*1170*/  SEL R27, R27, R28, P1 ;  /* 0x0000001c1b1b7207 */ /* 0x000fe40000800000 */
[----:B------:R-:W-:Y:S02]  /*1180*/  ISETP.LT.U32.AND P3, PT, R13, R0, PT ;  /* 0x000000000d00720c */ /* 0x000fe40003f61070 */
[CC--:B------:R-:W-:Y:S02]  /*1190*/  SEL R43, R26.reuse, R29.reuse, P0 ;  /* 0x0000001d1a2b7207 */ /* 0x0c0fe40000000000 */
[----:B------:R-:W-:-:S02]  /*11a0*/  SEL R26, R26, R29, P1 ;  /* 0x0000001d1a1a7207 */ /* 0x000fc40000800000 */
[CC--:B------:R-:W-:Y:S02]  /*11b0*/  ISETP.GT.U32.AND.EX P0, PT, R12.reuse, R25.reuse, PT, P2 ;  /* 0x000000190c00720c */ /* 0x0c0fe40003f04120 */
[----:B------:R-:W-:Y:S02]  /*11c0*/  ISETP.GT.U32.AND.EX P4, PT, R31, R14, PT, P4 ;  /* 0x0000000e1f00720c */ /* 0x000fe40003f84140 */
[----:B------:R-:W-:Y:S02]  /*11d0*/  ISETP.LT.U32.AND.EX P1, PT, R12, R25, PT, P3 ;  /* 0x000000190c00720c */ /* 0x000fe40003f21130 */
[CC--:B------:R-:W-:Y:S02]  /*11e0*/  ISETP.GT.U32.AND P2, PT, R27.reuse, R34.reuse, PT ;  /* 0x000000221b00720c */ /* 0x0c0fe40003f44070 */
[----:B------:R-:W-:Y:S02]  /*11f0*/  ISETP.LT.U32.AND P3, PT, R27, R34, PT ;  /* 0x000000221b00720c */ /* 0x000fe40003f61070 */
[----:B------:R-:W-:-:S02]  /*1200*/  SEL R32, R36, R15, P4 ;  /* 0x0000000f24207207 */ /* 0x000fc40002000000 */
[----:B------:R-:W-:Y:S02]  /*1210*/  SEL R30, R13, R0, P0 ;  /* 0x000000000d1e7207 */ /* 0x000fe40000000000 */
[CC--:B------:R-:W-:Y:S02]  /*1220*/  ISETP.GT.U32.AND.EX P2, PT, R26.reuse, R35.reuse, PT, P2 ;  /* 0x000000231a00720c */ /* 0x0c0fe40003f44120 */
[----:B------:R-:W-:Y:S02]  /*1230*/  SEL R15, R15, R36, P4 ;  /* 0x000000240f0f7207 */ /* 0x000fe40002000000 */
[----:B------:R-:W-:Y:S02]  /*1240*/  SEL R13, R13, R0, P1 ;  /* 0x000000000d0d7207 */ /* 0x000fe40000800000 */
[----:B------:R-:W-:Y:S02]  /*1250*/  ISETP.LT.U32.AND.EX P3, PT, R26, R35, PT, P3 ;  /* 0x000000231a00720c */ /* 0x000fe40003f61130 */
[----:B------:R-:W-:-:S02]  /*1260*/  SEL R39, R33, R14, P4 ;  /* 0x0000000e21277207 */ /* 0x000fc40002000000 */
[----:B------:R-:W-:Y:S02]  /*1270*/  SEL R14, R14, R33, P4 ;  /* 0x000000210e0e7207 */ /* 0x000fe40002000000 */
[----:B------:R-:W-:Y:S02]  /*1280*/  SEL R33, R12, R25, P0 ;  /* 0x000000190c217207 */ /* 0x000fe40000000000 */
[CC--:B------:R-:W-:Y:S02]  /*1290*/  SEL R44, R27.reuse, R34.reuse, P2 ;  /* 0x000000221b2c7207 */ /* 0x0c0fe40001000000 */
[----:B------:R-:W-:Y:S02]  /*12a0*/  SEL R45, R26, R35, P2 ;  /* 0x000000231a2d7207 */ /* 0x000fe40001000000 */
[----:B------:R-:W-:Y:S01]  /*12b0*/  SEL R12, R12, R25, P1 ;  /* 0x000000190c0c7207 */ /* 0x000fe20000800000 */
[----:B------:R-:W-:Y:S01]  /*12c0*/  IMAD.MOV.U32 R25, RZ, RZ, 0x2 ;  /* 0x00000002ff197424 */ /* 0x000fe200078e00ff */
[----:B------:R-:W-:-:S02]  /*12d0*/  SEL R34, R27, R34, P3 ;  /* 0x000000221b227207 */ /* 0x000fc40001800000 */
[----:B------:R-:W-:Y:S02]  /*12e0*/  ISETP.GT.U32.AND P0, PT, R13, R42, PT ;  /* 0x0000002a0d00720c */ /* 0x000fe40003f04070 */
[----:B------:R-:W-:Y:S02]  /*12f0*/  SEL R35, R26, R35, P3 ;  /* 0x000000231a237207 */ /* 0x000fe40001800000 */
[----:B------:R-:W-:Y:S02]  /*1300*/  ISETP.GT.U32.AND P2, PT, R15, R30, PT ;  /* 0x0000001e0f00720c */ /* 0x000fe40003f44070 */
[----:B------:R-:W-:Y:S02]  /*1310*/  ISETP.LT.U32.AND P1, PT, R13, R42, PT ;  /* 0x0000002a0d00720c */ /* 0x000fe40003f21070 */
[----:B------:R-:W-:Y:S02]  /*1320*/  ISETP.LT.U32.AND P3, PT, R15, R30, PT ;  /* 0x0000001e0f00720c */ /* 0x000fe40003f61070 */
[----:B------:R-:W-:-:S02]  /*1330*/  ISETP.GT.U32.AND.EX P0, PT, R12, R43, PT, P0 ;  /* 0x0000002b0c00720c */ /* 0x000fc40003f04100 */
[----:B------:R-:W-:Y:S02]  /*1340*/  ISETP.GT.U32.AND.EX P2, PT, R14, R33, PT, P2 ;  /* 0x000000210e00720c */ /* 0x000fe40003f44120 */
[----:B------:R-:W-:Y:S02]  /*1350*/  ISETP.LT.U32.AND.EX P1, PT, R12, R43, PT, P1 ;  /* 0x0000002b0c00720c */ /* 0x000fe40003f21110 */
[----:B------:R-:W-:Y:S02]  /*1360*/  ISETP.LT.U32.AND.EX P3, PT, R14, R33, PT, P3 ;  /* 0x000000210e00720c */ /* 0x000fe40003f61130 */
[----:B------:R-:W-:Y:S02]  /*1370*/  SEL R36, R13, R42, P0 ;  /* 0x0000002a0d247207 */ /* 0x000fe40000000000 */
[----:B------:R-:W-:Y:S02]  /*1380*/  SEL R37, R12, R43, P0 ;  /* 0x0000002b0c257207 */ /* 0x000fe40000000000 */
[----:B------:R-:W-:-:S02]  /*1390*/  SEL R26, R15, R30, P2 ;  /* 0x0000001e0f1a7207 */ /* 0x000fc40001000000 */
[----:B------:R-:W-:Y:S02]  /*13a0*/  SEL R27, R14, R33, P2 ;  /* 0x000000210e1b7207 */ /* 0x000fe40001000000 */
[----:B------:R-:W-:Y:S02]  /*13b0*/  SEL R42, R13, R42, P1 ;  /* 0x0000002a0d2a7207 */ /* 0x000fe40000800000 */
[----:B------:R-:W-:Y:S02]  /*13c0*/  SEL R43, R12, R43, P1 ;  /* 0x0000002b0c2b7207 */ /* 0x000fe40000800000 */
[----:B------:R-:W-:Y:S02]  /*13d0*/  SEL R30, R15, R30, P3 ;  /* 0x0000001e0f1e7207 */ /* 0x000fe40001800000 */
[----:B------:R-:W-:-:S07]  /*13e0*/  SEL R33, R14, R33, P3 ;  /* 0x000000210e217207 */ /* 0x000fce0001800000 */
.L_x_477:
[----:B------:R-:W-:Y:S01]  /*13f0*/  IMAD.MOV R13, RZ, RZ, -R25 ;  /* 0x000000ffff0d7224 */ /* 0x000fe200078e0a19 */
[----:B------:R-:W0:Y:S08]  /*1400*/  S2UR UR5, SR_CgaCtaId ;  /* 0x00000000000579c3 */ /* 0x000e300000008800 */
[----:B------:R-:W-:Y:S01]  /*1410*/  BAR.SYNC.DEFER_BLOCKING 0x0 ;  /* 0x0000000000007b1d */ /* 0x000fe20000010000 */
[----:B------:R-:W-:Y:S01]  /*1420*/  VIADD R29, R25, 0xffffffff ;  /* 0xffffffff191d7836 */ /* 0x000fe20000000000 */
[----:B------:R-:W-:Y:S01]  /*1430*/  LOP3.LUT R0, R2, R13, RZ, 0xc0, !PT ;  /* 0x0000000d02007212 */ /* 0x000fe200078ec0ff */
[----:B------:R-:W-:-:S03]  /*1440*/  IMAD.MOV.U32 R14, RZ, RZ, R34 ;  /* 0x000000ffff0e7224 */ /* 0x000fc600078e0022 */
[----:B------:R-:W-:Y:S01]  /*1450*/  LOP3.LUT R29, R29, R2, RZ, 0xc0, !PT ;  /* 0x000000021d1d7212 */ /* 0x000fe200078ec0ff */
[----:B------:R-:W-:Y:S01]  /*1460*/  UMOV UR4, 0x400 ;  /* 0x0000040000047882 */ /* 0x000fe20000000000 */
[----:B------:R-:W-:Y:S01]  /*1470*/  IMAD.SHL.U32 R0, R0, 0x8, RZ ;  /* 0x0000000800007824 */ /* 0x000fe200078e00ff */
[----:B------:R-:W-:Y:S01]  /*1480*/  BSSY.RECONVERGENT B0, `(.L_x_474) ;  /* 0x0000036000007945 */ /* 0x000fe20003800200 */
[----:B------:R-:W-:Y:S02]  /*1490*/  IMAD.MOV.U32 R15, RZ, RZ, R35 ;  /* 0x000000ffff0f7224 */ /* 0x000fe400078e0023 */
[----:B------:R-:W-:Y:S01]  /*14a0*/  IMAD.SHL.U32 R35, R29, 0x8, RZ ;  /* 0x000000081d237824 */ /* 0x000fe200078e00ff */
[----:B------:R-:W-:Y:S01]  /*14b0*/  VIMNMX.U32 R28, PT, PT, R0, 0x800, PT ;  /* 0x00000800001c7848 */ /* 0x000fe20003fe0000 */
[----:B------:R-:W-:Y:S02]  /*14c0*/  IMAD.MOV.U32 R12, RZ, RZ, R38 ;  /* 0x000000ffff0c7224 */ /* 0x000fe400078e0026 */
[----:B------:R-:W-:Y:S01]  /*14d0*/  IMAD.MOV.U32 R13, RZ, RZ, R41 ;  /* 0x000000ffff0d7224 */ /* 0x000fe200078e0029 */
[----:B------:R-:W-:Y:S01]  /*14e0*/  VIMNMX.U32 R35, PT, PT, R35, 0x800, PT ;  /* 0x0000080023237848 */ /* 0x000fe20003fe0000 */
[----:B------:R-:W-:-:S05]  /*14f0*/  IMAD R0, R25, 0x4, R28 ;  /* 0x0000000419007824 */ /* 0x000fca00078e021c */
[----:B------:R-:W-:Y:S01]  /*1500*/  VIMNMX.U32 R0, PT, PT, R0, 0x800, PT ;  /* 0x0000080000007848 */ /* 0x000fe20003fe0000 */
[----:B0-----:R-:W-:-:S04]  /*1510*/  ULEA UR4, UR5, UR4, 0x18 ;  /* 0x0000000405047291 */ /* 0x001fc8000f8ec0ff */
[----:B------:R-:W-:Y:S02]  /*1520*/  IMAD R34, R25, 0x4, R0 ;  /* 0x0000000419227824 */ /* 0x000fe400078e0200 */
[----:B------:R-:W-:-:S03]  /*1530*/  LEA R31, R2, UR4, 0x6 ;  /* 0x00000004021f7c11 */ /* 0x000fc6000f8e30ff */
[----:B------:R-:W-:Y:S02]  /*1540*/  VIMNMX.U32 R29, PT, PT, R34, 0x800, PT ;  /* 0x00000800221d7848 */ /* 0x000fe40003fe0000 */
[----:B------:R0:W-:Y:S03]  /*1550*/  STS.128 [R31], R12 ;  /* 0x0000000c1f007388 */ /* 0x0001e60000000c00 */
[----:B------:R-:W-:-:S04]  /*1560*/  IMAD.IADD R34, R29, 0x1, -R0 ;  /* 0x000000011d227824 */ /* 0x000fc800078e0a00 */
[C---:B------:R-:W-:Y:S01]  /*1570*/  IMAD.IADD R41, R35.reuse, 0x1, -R34 ;  /* 0x0000000123297824 */ /* 0x040fe200078e0a22 */
[----:B------:R-:W-:Y:S02]  /*1580*/  ISETP.GE.AND P0, PT, R35, R34, PT ;  /* 0x000000222300720c */ /* 0x000fe40003f06270 */
[----:B------:R-:W-:Y:S02]  /*1590*/  VIADDMNMX R34, R0, -R28, R35, PT ;  /* 0x8000001c00227246 */ /* 0x000fe40003800123 */
[----:B------:R-:W-:Y:S01]  /*15a0*/  SEL R41, R41, RZ, P0 ;  /* 0x000000ff29297207 */ /* 0x000fe20000000000 */
[----:B0-----:R-:W-:-:S03]  /*15b0*/  IMAD.MOV.U32 R12, RZ, RZ, R44 ;  /* 0x000000ffff0c7224 */ /* 0x001fc600078e002c */
[----:B------:R-:W-:Y:S01]  /*15c0*/  ISETP.GE.AND P0, PT, R41, R34, PT ;  /* 0x000000222900720c */ /* 0x000fe20003f06270 */
[----:B------:R-:W-:Y:S02]  /*15d0*/  IMAD.MOV.U32 R13, RZ, RZ, R45 ;  /* 0x000000ffff0d7224 */ /* 0x000fe400078e002d */
[----:B------:R-:W-:Y:S02]  /*15e0*/  IMAD.MOV.U32 R14, RZ, RZ, R42 ;  /* 0x000000ffff0e7224 */ /* 0x000fe400078e002a */
[----:B------:R-:W-:-:S05]  /*15f0*/  IMAD.MOV.U32 R15, RZ, RZ, R43 ;  /* 0x000000ffff0f7224 */ /* 0x000fca00078e002b */
[----:B------:R0:W-:Y:S02]  /*1600*/  STS.128 [R31+0x10], R12 ;  /* 0x0000100c1f007388 */ /* 0x0001e40000000c00 */
[----:B0-----:R-:W-:Y:S02]  /*1610*/  IMAD.MOV.U32 R12, RZ, RZ, R36 ;  /* 0x000000ffff0c7224 */ /* 0x001fe400078e0024 */
        /* <DEDUP_REMOVED lines=8> */
[----:B------:R0:W-:Y:S01]  /*16a0*/  STS.128 [R31+0x30], R12 ;  /* 0x0000300c1f007388 */ /* 0x0001e20000000c00 */
[----:B------:R-:W-:Y:S06]  /*16b0*/  BAR.SYNC.DEFER_BLOCKING 0x0 ;  /* 0x0000000000007b1d */ /* 0x000fec0000010000 */
[----:B------:R-:W-:Y:S05]  /*16c0*/  @P0 BRA `(.L_x_475) ;  /* 0x0000000000440947 */ /* 0x000fea0003800000 */
[----:B------:R-:W-:-:S07]  /*16d0*/  IMAD.IADD R26, R35, 0x1, R0 ;  /* 0x00000001231a7824 */ /* 0x000fce00078e0200 */
.L_x_476:
[----:B0-----:R-:W-:-:S05]  /*16e0*/  IMAD.IADD R12, R34, 0x1, -R41 ;  /* 0x00000001220c7824 */ /* 0x001fca00078e0a29 */
[----:B------:R-:W-:-:S04]  /*16f0*/  LEA.HI R12, R12, R12, RZ, 0x1 ;  /* 0x0000000c0c0c7211 */ /* 0x000fc800078f08ff */
[----:B------:R-:W-:-:S04]  /*1700*/  LEA.HI.SX32 R27, R12, R41, 0x1f ;  /* 0x000000290c1b7211 */ /* 0x000fc800078ffaff */
[----:B------:R-:W-:Y:S01]  /*1710*/  LOP3.LUT R13, RZ, R27, RZ, 0x33, !PT ;  /* 0x0000001bff0d7212 */ /* 0x000fe200078e33ff */
[----:B------:R-:W-:-:S04]  /*1720*/  IMAD.IADD R12, R28, 0x1, R27 ;  /* 0x000000011c0c7824 */ /* 0x000fc800078e021b */
[----:B------:R-:W-:Y:S01]  /*1730*/  IMAD.IADD R13, R26, 0x1, R13 ;  /* 0x000000011a0d7824 */ /* 0x000fe200078e020d */
[----:B------:R-:W-:-:S04]  /*1740*/  LEA R14, R12, UR4, 0x3 ;  /* 0x000000040c0e7c11 */ /* 0x000fc8000f8e18ff */
        /* <DEDUP_REMOVED lines=9> */
.L_x_475:
[----:B------:R-:W-:Y:S05]  /*17e0*/  BSYNC.RECONVERGENT B0 ;  /* 0x0000000000007941 */ /* 0x000fea0003800200 */
.L_x_474:
[----:B0-----:R-:W-:Y:S01]  /*17f0*/  IMAD.IADD R31, R28, 0x1, R41 ;  /* 0x000000011c1f7824 */ /* 0x001fe200078e0229 */
[----:B------:R-:W-:Y:S02]  /*1800*/  IADD3 R28, PT, PT, -R41, R0, R35 ;  /* 0x00000000291c7210 */ /* 0x000fe40007ffe123 */
[----:B------:R-:W-:Y:S01]  /*1810*/  PLOP3.LUT P1, PT, PT, PT, PT, 0x8, 0x80 ;  /* 0x000000000080781c */ /* 0x000fe20003f2e170 */
[C---:B------:R-:W-:Y:S01]  /*1820*/  VIADD R27, R31.reuse, 0x1 ;  /* 0x000000011f1b7836 */ /* 0x040fe20000000000 */
[----:B------:R-:W-:Y:S01]  /*1830*/  LEA R30, R31, UR4, 0x3 ;  /* 0x000000041f1e7c11 */ /* 0x000fe2000f8e18ff */
[C---:B------:R-:W-:Y:S01]  /*1840*/  VIADD R26, R28.reuse, 0x1 ;  /* 0x000000011c1a7836 */ /* 0x040fe20000000000 */
[C---:B------:R-:W-:Y:S02]  /*1850*/  LEA R32, R28.reuse, UR4, 0x3 ;  /* 0x000000041c207c11 */ /* 0x040fe4000f8e18ff */
[----:B------:R-:W-:Y:S01]  /*1860*/  ISETP.GE.AND P2, PT, R28, R29, PT ;  /* 0x0000001d1c00720c */ /* 0x000fe20003f46270 */
[----:B------:R-:W-:Y:S01]  /*1870*/  LDS.64 R12, [R30] ;  /* 0x000000001e0c7984 */ /* 0x000fe20000000a00 */
[C---:B------:R-:W-:Y:S01]  /*1880*/  ISETP.GE.U32.AND P3, PT, R25.reuse, 0x81, PT ;  /* 0x000000811900780c */ /* 0x040fe20003f66070 */
[----:B------:R-:W-:-:S02]  /*1890*/  IMAD.SHL.U32 R25, R25, 0x2, RZ ;  /* 0x0000000219197824 */ /* 0x000fc400078e00ff */
[----:B------:R-:W0:Y:S08]  /*18a0*/  LDS.64 R14, [R32] ;  /* 0x00000000200e7984 */ /* 0x000e300000000a00 */
        /* <DEDUP_REMOVED lines=75> */
[----:B------:R-:W-:-:S13]  /*1d60*/  @!P2 ISETP.GE.OR P1, PT, R33, R0, !P0 ;  /* 0x000000002100a20c */ /* 0x000fda0004726670 */
[----:B------:R-:W-:Y:S01]  /*1d70*/  @P1 IMAD.MOV R31, RZ, RZ, R33 ;  /* 0x000000ffff1f1224 */ /* 0x000fe200078e0221 */
[----:B------:R-:W-:Y:S01]  /*1d80*/  SEL R33, R15, R13, P1 ;  /* 0x0000000d0f217207 */ /* 0x000fe20000800000 */
[----:B------:R-:W-:Y:S01]  /*1d90*/  @!P1 IMAD.MOV R26, RZ, RZ, R30 ;  /* 0x000000ffff1a9224 */ /* 0x000fe200078e021e */
[----:B------:R-:W-:Y:S01]  /*1da0*/  SEL R30, R14, R12, P1 ;  /* 0x0000000c0e1e7207 */ /* 0x000fe20000800000 */
        /* <DEDUP_REMOVED lines=11> */
[----:B------:R-:W-:-:S09]  /*1e60*/  SEL R27, R15, R13, P1 ;  /* 0x0000000d0f1b7207 */ /* 0x000fd20000800000 */
[----:B------:R-:W-:Y:S02]  /*1e70*/  @P1 IMAD.MOV R39, RZ, RZ, R31 ;  /* 0x000000ffff271224 */ /* 0x000fe400078e021f */
[----:B------:R-:W-:Y:S01]  /*1e80*/  @!P1 IMAD.MOV R28, RZ, RZ, R26 ;  /* 0x000000ffff1c9224 */ /* 0x000fe200078e021a */
[----:B------:R-:W-:Y:S02]  /*1e90*/  SEL R26, R14, R12, P1 ;  /* 0x0000000c0e1a7207 */ /* 0x000fe40000800000 */
[C---:B------:R-:W-:Y:S02]  /*1ea0*/  ISETP.GE.AND P2, PT, R39.reuse, R0, PT ;  /* 0x000000002700720c */ /* 0x040fe40003f46270 */
[----:B------:R-:W-:Y:S02]  /*1eb0*/  @P1 LEA R0, R28, UR4, 0x3 ;  /* 0x000000041c001c11 */ /* 0x000fe4000f8e18ff */
[----:B------:R-:W-:-:S03]  /*1ec0*/  @!P1 LEA R39, R39, UR4, 0x3 ;  /* 0x0000000427279c11 */ /* 0x000fc6000f8e18ff */
[----:B------:R-:W-:Y:S04]  /*1ed0*/  @P1 LDS.64 R14, [R0] ;  /* 0x00000000000e1984 */ /* 0x000fe80000000a00 */
[----:B------:R-:W0:Y:S01]  /*1ee0*/  @!P1 LDS.64 R12, [R39] ;  /* 0x00000000270c9984 */ /* 0x000e220000000a00 */
[----:B------:R-:W-:Y:S02]  /*1ef0*/  ISETP.GE.AND P1, PT, R28, R29, PT ;  /* 0x0000001d1c00720c */ /* 0x000fe40003f26270 */
[----:B0-----:R-:W-:-:S04]  /*1f00*/  ISETP.LT.U32.AND P0, PT, R14, R12, PT ;  /* 0x0000000c0e00720c */ /* 0x001fc80003f01070 */
[----:B------:R-:W-:-:S04]  /*1f10*/  ISETP.LT.U32.AND.EX P0, PT, R15, R13, PT, P0 ;  /* 0x0000000d0f00720c */ /* 0x000fc80003f01100 */
[-C--:B------:R-:W-:Y:S02]  /*1f20*/  @!P2 SEL R14, R14, R12.reuse, P0 ;  /* 0x0000000c0e0ea207 */ /* 0x080fe40000000000 */
[-C--:B------:R-:W-:Y:S02]  /*1f30*/  @!P2 SEL R15, R15, R13.reuse, P0 ;  /* 0x0000000d0f0fa207 */ /* 0x080fe40000000000 */
[----:B------:R-:W-:Y:S02]  /*1f40*/  SEL R32, R14, R12, !P1 ;  /* 0x0000000c0e207207 */ /* 0x000fe40004800000 */
[----:B------:R-:W-:Y:S01]  /*1f50*/  SEL R39, R15, R13, !P1 ;  /* 0x0000000d0f277207 */ /* 0x000fe20004800000 */
[----:B------:R-:W-:Y:S06]  /*1f60*/  @!P3 BRA `(.L_x_477) ;  /* 0xfffffff40020b947 */ /* 0x000fec000383ffff */
[----:B------:R-:W0:Y:S02]  /*1f70*/  LDCU.U8 UR4, c[0x0][0x380] ;  /* 0x00007000ff0477ac */ /* 0x000e240008000000 */
[----:B0-----:R-:W-:-:S04]  /*1f80*/  UPRMT UR4, UR4, 0x8880, URZ ;  /* 0x0000888004047896 */ /* 0x001fc800080000ff */
[----:B------:R-:W-:Y:S01]  /*1f90*/  UISETP.NE.AND UP0, UPT, UR4, URZ, UPT ;  /* 0x000000ff0400728c */ /* 0x000fe2000bf05270 */
[----:B------:R-:W-:Y:S08]  /*1fa0*/  BAR.SYNC.DEFER_BLOCKING 0x0 ;  /* 0x0000000000007b1d */ /* 0x000ff00000010000 */
[----:B------:R-:W-:Y:S05]  /*1fb0*/  BRA.U !UP0, `(.L_x_478) ;  /* 0x0000000108847547 */ /* 0x000fea000b800000 */
[----:B------:R-:W-:Y:S01]  /*1fc0*/  IMAD.MOV.U32 R12, RZ, RZ, R38 ;  /* 0x000000ffff0c7224 */ /* 0x000fe200078e0026 */
[----:B------:R-:W0:Y:S01]  /*1fd0*/  LDCU.64 UR4, c[0x0][0x398] ;  /* 0x00007300ff0477ac */ /* 0x000e220008000a00 */
[----:B------:R-:W-:Y:S02]  /*1fe0*/  IMAD.MOV.U32 R13, RZ, RZ, R41 ;  /* 0x000000ffff0d7224 */ /* 0x000fe400078e0029 */
[----:B------:R-:W-:Y:S02]  /*1ff0*/  IMAD.MOV.U32 R31, RZ, RZ, R33 ;  /* 0x000000ffff1f7224 */ /* 0x000fe400078e0021 */
[----:B------:R-:W-:Y:S01]  /*2000*/  IMAD.MOV.U32 R38, RZ, RZ, R32 ;  /* 0x000000ffff267224 */ /* 0x000fe200078e0020 */
[----:B------:R-:W-:Y:S04]  /*2010*/  STS.64 [R17], R12 ;  /* 0x0000000c11007388 */ /* 0x000fe80000000a00 */
[----:B------:R-:W-:Y:S04]  /*2020*/  STS.64 [R18+0x8], R34 ;  /* 0x0000082212007388 */ /* 0x000fe80000000a00 */
[----:B------:R-:W-:Y:S04]  /*2030*/  STS.64 [R19+0x10], R44 ;  /* 0x0000102c13007388 */ /* 0x000fe80000000a00 */
[----:B------:R-:W-:Y:S01]  /*2040*/  STS.64 [R20+0x18], R42 ;  /* 0x0000182a14007388 */ /* 0x000fe20000000a00 */
[----:B0-----:R-:W-:-:S03]  /*2050*/  IADD3 R2, P0, PT, R3, UR4, RZ ;  /* 0x0000000403027c10 */ /* 0x001fc6000ff1e0ff */
[----:B------:R-:W-:Y:S01]  /*2060*/  STS.64 [R21+0x20], R36 ;  /* 0x0000202415007388 */ /* 0x000fe20000000a00 */
[----:B------:R-:W-:-:S03]  /*2070*/  IADD3.X R3, PT, PT, R4, UR5, RZ, P0, !PT ;  /* 0x0000000504037c10 */ /* 0x000fc600087fe4ff */
[----:B------:R-:W-:Y:S04]  /*2080*/  STS.64 [R22+0x28], R30 ;  /* 0x0000281e16007388 */ /* 0x000fe80000000a00 */
[----:B------:R-:W-:Y:S04]  /*2090*/  STS.64 [R23+0x30], R26 ;  /* 0x0000301a17007388 */ /* 0x000fe80000000a00 */
[----:B------:R-:W-:Y:S01]  /*20a0*/  STS.64 [R24+0x38], R38 ;  /* 0x0000382618007388 */ /* 0x000fe20000000a00 */
[----:B------:R-:W-:-:S03]  /*20b0*/  NOP ;  /* 0x0000000000007918 */ /* 0x000fc60000000000 */
[----:B------:R-:W0:Y:S04]  /*20c0*/  LDS.64 R12, [R5] ;  /* 0x00000000050c7984 */ /* 0x000e280000000a00 */
[----:B------:R-:W1:Y:S04]  /*20d0*/  LDS.64 R14, [R6+0x100] ;  /* 0x00010000060e7984 */ /* 0x000e680000000a00 */
[----:B------:R-:W2:Y:S04]  /*20e0*/  LDS.64 R18, [R7+0x200] ;  /* 0x0002000007127984 */ /* 0x000ea80000000a00 */
[----:B------:R-:W3:Y:S04]  /*20f0*/  LDS.64 R26, [R8+0x300] ;  /* 0x00030000081a7984 */ /* 0x000ee80000000a00 */
[----:B------:R-:W4:Y:S04]  /*2100*/  LDS.64 R28, [R9+0x400] ;  /* 0x00040000091c7984 */ /* 0x000f280000000a00 */
[----:B------:R-:W5:Y:S04]  /*2110*/  LDS.64 R20, [R10+0x500] ;  /* 0x000500000a147984 */ /* 0x000f680000000a00 */
[----:B------:R-:W5:Y:S04]  /*2120*/  LDS.64 R32, [R11+0x600] ;  /* 0x000600000b207984 */ /* 0x000f680000000a00 */
[----:B------:R-:W5:Y:S04]  /*2130*/  LDS.64 R16, [R16+0x700] ;  /* 0x0007000010107984 */ /* 0x000f680000000a00 */
[----:B0-----:R-:W-:Y:S04]  /*2140*/  STG.E.64 desc[UR6][R2.64], R12 ;  /* 0x0000000c02007986 */ /* 0x001fe8000c101b06 */
[----:B-1----:R-:W-:Y:S04]  /*2150*/  STG.E.64 desc[UR6][R2.64+0x100], R14 ;  /* 0x0001000e02007986 */ /* 0x002fe8000c101b06 */
[----:B--2---:R-:W-:Y:S04]  /*2160*/  STG.E.64 desc[UR6][R2.64+0x200], R18 ;  /* 0x0002001202007986 */ /* 0x004fe8000c101b06 */
[----:B---3--:R-:W-:Y:S04]  /*2170*/  STG.E.64 desc[UR6][R2.64+0x300], R26 ;  /* 0x0003001a02007986 */ /* 0x008fe8000c101b06 */
[----:B----4-:R-:W-:Y:S04]  /*2180*/  STG.E.64 desc[UR6][R2.64+0x400], R28 ;  /* 0x0004001c02007986 */ /* 0x010fe8000c101b06 */
[----:B-----5:R-:W-:Y:S04]  /*2190*/  STG.E.64 desc[UR6][R2.64+0x500], R20 ;  /* 0x0005001402007986 */ /* 0x020fe8000c101b06 */
[----:B------:R-:W-:Y:S04]  /*21a0*/  STG.E.64 desc[UR6][R2.64+0x600], R32 ;  /* 0x0006002002007986 */ /* 0x000fe8000c101b06 */
[----:B------:R-:W-:Y:S01]  /*21b0*/  STG.E.64 desc[UR6][R2.64+0x700], R16 ;  /* 0x0007001002007986 */ /* 0x000fe2000c101b06 */
[----:B------:R-:W-:Y:S05]  /*21c0*/  EXIT ;  /* 0x000000000000794d */ /* 0x000fea0003800000 */
.L_x_478:
        /* <DEDUP_REMOVED lines=33> */
.L_x_473:
[----:B------:R-:W0:Y:S01]  /*23e0*/  LDC.64 R6, c[0x0][0x388] ;  /* 0x0000e200ff067b82 */ /* 0x000e220000000a00 */
[----:B------:R-:W-:Y:S01]  /*23f0*/  ACQBULK ;  /* 0x000000000000782e */ /* 0x000fe20000000000 */
[----:B------:R-:W1:Y:S06]  /*2400*/  S2R R22, SR_TID.X ;  /* 0x0000000000167919 */ /* 0x000e6c0000002100 */
[----:B------:R-:W2:Y:S01]  /*2410*/  LDC R0, c[0x0][0x3a8] ;  /* 0x0000ea00ff007b82 */ /* 0x000ea20000000800 */
[----:B0-----:R-:W-:-:S05]  /*2420*/  IMAD.WIDE.U32 R6, R3, 0x4000, R6 ;  /* 0x0000400003067825 */ /* 0x001fca00078e0006 */
[----:B------:R-:W3:Y:S01]  /*2430*/  LDG.E.64 R2, desc[UR6][R6.64] ;  /* 0x0000000606027981 */ /* 0x000ee2000c1e1b00 */
[----:B------:R-:W-:Y:S02]  /*2440*/  IMAD.MOV R21, RZ, RZ, -R4 ;  /* 0x000000ffff157224 */ /* 0x000fe400078e0a04 */
[----:B-1----:R-:W-:-:S03]  /*2450*/  IMAD.SHL.U32 R38, R22, 0x8, RZ ;  /* 0x0000000816267824 */ /* 0x002fc600078e00ff */
[----:B--2---:R-:W-:Y:S02]  /*2460*/  VIADDMNMX R21, R21, R0, 0x800, PT ;  /* 0x0000080015157446 */ /* 0x004fe40003800100 */
[----:B------:R-:W-:-:S04]  /*2470*/  LOP3.LUT R17, R38, 0x1f00, RZ, 0xc0, !PT ;  /* 0x00001f0026117812 */ /* 0x000fc800078ec0ff */
[----:B------:R-:W-:-:S04]  /*2480*/  LOP3.LUT R18, R17, 0x1f, R22, 0xf8, !PT ;  /* 0x0000001f11127812 */ /* 0x000fc800078ef816 */
[CC--:B------:R-:W-:Y:S01]  /*2490*/  ISETP.GE.AND P0, PT, R18.reuse, R21.reuse, PT ;  /* 0x000000151200720c */ /* 0x0c0fe20003f06270 */
[C---:B------:R-:W-:Y:S01]  /*24a0*/  VIADD R0, R18.reuse, 0x20 ;  /* 0x0000002012007836 */ /* 0x040fe20000000000 */
[C---:B------:R-:W-:Y:S01]  /*24b0*/  LEA R10, P5, R18.reuse, R6, 0x3 ;  /* 0x00000006120a7211 */ /* 0x040fe200078a18ff */
[C---:B------:R-:W-:Y:S02]  /*24c0*/  VIADD R4, R18.reuse, 0x40 ;  /* 0x0000004012047836 */ /* 0x040fe40000000000 */
[----:B------:R-:W-:Y:S01]  /*24d0*/  VIADD R8, R18, 0x80 ;  /* 0x0000008012087836 */ /* 0x000fe20000000000 */
[-C--:B------:R-:W-:Y:S01]  /*24e0*/  ISETP.GE.AND P1, PT, R0, R21.reuse, PT ;  /* 0x000000150000720c */ /* 0x080fe20003f26270 */
[----:B------:R-:W-:Y:S01]  /*24f0*/  VIADD R0, R18, 0x60 ;  /* 0x0000006012007836 */ /* 0x000fe20000000000 */
[-C--:B------:R-:W-:Y:S01]  /*2500*/  ISETP.GE.AND P2, PT, R4, R21.reuse, PT ;  /* 0x000000150400720c */ /* 0x080fe20003f46270 */
[----:B------:R-:W-:Y:S01]  /*2510*/  IMAD.X R11, RZ, RZ, R7, P5 ;  /* 0x000000ffff0b7224 */ /* 0x000fe200028e0607 */
[----:B------:R-:W-:-:S02]  /*2520*/  ISETP.GE.AND P4, PT, R8, R21, PT ;  /* 0x000000150800720c */ /* 0x000fc40003f86270 */
[----:B------:R-:W-:Y:S01]  /*2530*/  ISETP.GE.AND P3, PT, R0, R21, PT ;  /* 0x000000150000720c */ /* 0x000fe20003f66270 */
[C---:B------:R-:W-:Y:S02]  /*2540*/  VIADD R0, R18.reuse, 0xa0 ;  /* 0x000000a012007836 */ /* 0x040fe40000000000 */
[C---:B------:R-:W-:Y:S02]  /*2550*/  VIADD R16, R18.reuse, 0xc0 ;  /* 0x000000c012107836 */ /* 0x040fe40000000000 */
[----:B------:R-:W-:Y:S02]  /*2560*/  VIADD R18, R18, 0xe0 ;  /* 0x000000e012127836 */ /* 0x000fe40000000000 */
[----:B---3--:R-:W-:Y:S02]  /*2570*/  IMAD.MOV.U32 R12, RZ, RZ, R2 ;  /* 0x000000ffff0c7224 */ /* 0x008fe400078e0002 */
[----:B------:R-:W-:Y:S02]  /*2580*/  IMAD.MOV.U32 R13, RZ, RZ, R3 ;  /* 0x000000ffff0d7224 */ /* 0x000fe400078e0003 */
[----:B------:R-:W-:Y:S01]  /*2590*/  IMAD.MOV.U32 R4, RZ, RZ, R12 ;  /* 0x000000ffff047224 */ /* 0x000fe200078e000c */
[----:B------:R-:W2:Y:S01]  /*25a0*/  @!P0 LDG.E.64 R2, desc[UR6][R10.64] ;  /* 0x000000060a028981 */ /* 0x000ea2000c1e1b00 */
[----:B------:R-:W-:-:S02]  /*25b0*/  IMAD.MOV.U32 R5, RZ, RZ, R13 ;  /* 0x000000ffff057224 */ /* 0x000fc400078e000d */
[--C-:B------:R-:W-:Y:S02]  /*25c0*/  IMAD.MOV.U32 R6, RZ, RZ, R12.reuse ;  /* 0x000000ffff067224 */ /* 0x100fe400078e000c */
[--C-:B------:R-:W-:Y:S01]  /*25d0*/  IMAD.MOV.U32 R7, RZ, RZ, R13.reuse ;  /* 0x000000ffff077224 */ /* 0x100fe200078e000d */
[-C--:B------:R-:W-:Y:S01]  /*25e0*/  ISETP.GE.AND P0, PT, R0, R21.reuse, PT ;  /* 0x000000150000720c */ /* 0x080fe20003f06270 */
[----:B------:R-:W3:Y:S01]  /*25f0*/  @!P1 LDG.E.64 R4, desc[UR6][R10.64+0x100] ;  /* 0x000100060a049981 */ /* 0x000ee2000c1e1b00 */
[--C-:B------:R-:W-:Y:S01]  /*2600*/  IMAD.MOV.U32 R8, RZ, RZ, R12.reuse ;  /* 0x000000ffff087224 */ /* 0x100fe200078e000c */
[-C--:B------:R-:W-:Y:S01]  /*2610*/  ISETP.GE.AND P1, PT, R16, R21.reuse, PT ;  /* 0x000000151000720c */ /* 0x080fe20003f26270 */
[----:B------:R-:W-:Y:S01]  /*2620*/  IMAD.MOV.U32 R9, RZ, RZ, R13 ;  /* 0x000000ffff097224 */ /* 0x000fe200078e000d */
[----:B------:R-:W4:Y:S01]  /*2630*/  @!P2 LDG.E.64 R6, desc[UR6][R10.64+0x200] ;  /* 0x000200060a06a981 */ /* 0x000f22000c1e1b00 */
[----:B------:R-:W-:Y:S01]  /*2640*/  ISETP.GE.AND P2, PT, R18, R21, PT ;  /* 0x000000151200720c */ /* 0x000fe20003f46270 */
[----:B------:R-:W-:-:S02]  /*2650*/  IMAD.MOV.U32 R14, RZ, RZ, R12 ;  /* 0x000000ffff0e7224 */ /* 0x000fc400078e000c */
[--C-:B------:R-:W-:Y:S01]  /*2660*/  IMAD.MOV.U32 R15, RZ, RZ, R13.reuse ;  /* 0x000000ffff0f7224 */ /* 0x100fe200078e000d */
[----:B------:R-:W5:Y:S01]  /*2670*/  @!P3 LDG.E.64 R8, desc[UR6][R10.64+0x300] ;  /* 0x000300060a08b981 */ /* 0x000f62000c1e1b00 */
[--C-:B------:R-:W-:Y:S02]  /*2680*/  IMAD.MOV.U32 R24, RZ, RZ, R12.reuse ;  /* 0x000000ffff187224 */ /* 0x100fe400078e000c */
[--C-:B------:R-:W-:Y:S02]  /*2690*/  IMAD.MOV.U32 R25, RZ, RZ, R13.reuse ;  /* 0x000000ffff197224 */ /* 0x100fe400078e000d */
[----:B------:R-:W-:Y:S01]  /*26a0*/  IMAD.MOV.U32 R26, RZ, RZ, R12 ;  /* 0x000000ffff1a7224 */ /* 0x000fe200078e000c */
[----:B------:R-:W5:Y:S01]  /*26b0*/  @!P4 LDG.E.64 R14, desc[UR6][R10.64+0x400] ;  /* 0x000400060a0ec981 */ /* 0x000f62000c1e1b00 */
[----:B------:R-:W-:-:S03]  /*26c0*/  IMAD.MOV.U32 R27, RZ, RZ, R13 ;  /* 0x000000ffff1b7224 */ /* 0x000fc600078e000d */
[----:B------:R-:W5:Y:S04]  /*26d0*/  @!P0 LDG.E.64 R24, desc[UR6][R10.64+0x500] ;  /* 0x000500060a188981 */ /* 0x000f68000c1e1b00 */
[----:B------:R-:W5:Y:S04]  /*26e0*/  @!P1 LDG.E.64 R26, desc[UR6][R10.64+0x600] ;  /* 0x000600060a1a9981 */ /* 0x000f68000c1e1b00 */
[----:B------:R0:W5:Y:S01]  /*26f0*/  @!P2 LDG.E.64 R12, desc[UR6][R10.64+0x700] ;  /* 0x000700060a0ca981 */ /* 0x000162000c1e1b00 */
[----:B------:R-:W1:Y:S01]  /*2700*/  S2R R0, SR_LANEID ;  /* 0x0000000000007919 */ /* 0x000e620000000000 */
[----:B------:R-:W0:Y:S01]  /*2710*/  S2UR UR5, SR_CgaCtaId ;  /* 0x00000000000579c3 */ /* 0x000e220000008800 */
[----:B------:R-:W-:-:S02]  /*2720*/  UMOV UR4, 0x400 ;  /* 0x0000040000047882 */ /* 0x000fc40000000000 */
[----:B0-----:R-:W-:Y:S01]  /*2730*/  ULEA UR4, UR5, UR4, 0x18 ;  /* 0x0000000405047291 */ /* 0x001fe2000f8ec0ff */
[----:B-1----:R-:W-:-:S04]  /*2740*/  IMAD.IADD R17, R17, 0x1, R0 ;  /* 0x0000000111117824 */ /* 0x002fc800078e0200 */
[C---:B------:R-:W-:Y:S02]  /*2750*/  VIADD R16, R17.reuse, 0x20 ;  /* 0x0000002011107836 */ /* 0x040fe40000000000 */
[C---:B------:R-:W-:Y:S02]  /*2760*/  VIADD R18, R17.reuse, 0x40 ;  /* 0x0000004011127836 */ /* 0x040fe40000000000 */
[C---:B------:R-:W-:Y:S01]  /*2770*/  VIADD R28, R17.reuse, 0x60 ;  /* 0x00000060111c7836 */ /* 0x040fe20000000000 */
[CC--:B------:R-:W-:Y:S01]  /*2780*/  LEA.HI.SX32 R20, R17.reuse, R17.reuse, 0x1b ;  /* 0x0000001111147211 */ /* 0x0c0fe200078fdaff */
[C---:B------:R-:W-:Y:S01]  /*2790*/  VIADD R10, R17.reuse, 0x80 ;  /* 0x00000080110a7836 */ /* 0x040fe20000000000 */
[-C--:B------:R-:W-:Y:S01]  /*27a0*/  LEA.HI.SX32 R16, R16, R17.reuse, 0x1b ;  /* 0x0000001110107211 */ /* 0x080fe200078fdaff */
[C---:B------:R-:W-:Y:S01]  /*27b0*/  VIADD R30, R17.reuse, 0xa0 ;  /* 0x000000a0111e7836 */ /* 0x040fe20000000000 */
[----:B------:R-:W-:Y:S01]  /*27c0*/  LEA.HI.SX32 R18, R18, R17, 0x1b ;  /* 0x0000001112127211 */ /* 0x000fe200078fdaff */
[----:B------:R-:W-:-:S02]  /*27d0*/  VIADD R32, R17, 0xc0 ;  /* 0x000000c011207836 */ /* 0x000fc40000000000 */
[----:B------:R-:W-:Y:S01]  /*27e0*/  VIADD R34, R17, 0xe0 ;  /* 0x000000e011227836 */ /* 0x000fe20000000000 */
[-C--:B------:R-:W-:Y:S01]  /*27f0*/  LEA.HI.SX32 R28, R28, R17.reuse, 0x1b ;  /* 0x000000111c1c7211 */ /* 0x080fe200078fdaff */
[----:B------:R-:W-:Y:S01]  /*2800*/  IMAD R0, R0, 0x7, R17 ;  /* 0x0000000700007824 */ /* 0x000fe200078e0211 */
[----:B------:R-:W-:Y:S02]  /*2810*/  LEA R20, R20, UR4, 0x3 ;  /* 0x0000000414147c11 */ /* 0x000fe4000f8e18ff */
[----:B------:R-:W-:Y:S02]  /*2820*/  LEA R19, R16, UR4, 0x3 ;  /* 0x0000000410137c11 */ /* 0x000fe4000f8e18ff */
[-C--:B------:R-:W-:Y:S02]  /*2830*/  LEA.HI.SX32 R10, R10, R17.reuse, 0x1b ;  /* 0x000000110a0a7211 */ /* 0x080fe400078fdaff */
[-C--:B------:R-:W-:Y:S02]  /*2840*/  LEA.HI.SX32 R11, R30, R17.reuse, 0x1b ;  /* 0x000000111e0b7211 */ /* 0x080fe400078fdaff */
[----:B------:R-:W-:-:S02]  /*2850*/  LEA.HI.SX32 R32, R32, R17, 0x1b ;  /* 0x0000001120207211 */ /* 0x000fc400078fdaff */
[----:B------:R-:W-:Y:S02]  /*2860*/  LEA.HI.SX32 R34, R34, R17, 0x1b ;  /* 0x0000001122227211 */ /* 0x000fe400078fdaff */
[----:B------:R-:W-:Y:S01]  /*2870*/  LEA R18, R18, UR4, 0x3 ;  /* 0x0000000412127c11 */ /* 0x000fe2000f8e18ff */
[----:B------:R-:W-:Y:S01]  /*2880*/  VIADD R23, R0, 0x1 ;  /* 0x0000000100177836 */ /* 0x000fe20000000000 */
[----:B------:R-:W-:Y:S01]  /*2890*/  LEA R17, R28, UR4, 0x3 ;  /* 0x000000041c117c11 */ /* 0x000fe2000f8e18ff */
[C---:B------:R-:W-:Y:S02]  /*28a0*/  VIADD R29, R0.reuse, 0x2 ;  /* 0x00000002001d7836 */ /* 0x040fe40000000000 */
[C---:B------:R-:W-:Y:S02]  /*28b0*/  VIADD R31, R0.reuse, 0x3 ;  /* 0x00000003001f7836 */ /* 0x040fe40000000000 */
[C---:B------:R-:W-:Y:S02]  /*28c0*/  VIADD R33, R0.reuse, 0x4 ;  /* 0x0000000400217836 */ /* 0x040fe40000000000 */
[----:B------:R-:W-:-:S02]  /*28d0*/  VIADD R35, R0, 0x5 ;  /* 0x0000000500237836 */ /* 0x000fc40000000000 */
[C---:B------:R-:W-:Y:S02]  /*28e0*/  VIADD R37, R0.reuse, 0x6 ;  /* 0x0000000600257836 */ /* 0x040fe40000000000 */
[----:B------:R-:W-:Y:S01]  /*28f0*/  VIADD R39, R0, 0x7 ;  /* 0x0000000700277836 */ /* 0x000fe20000000000 */
[----:B------:R-:W-:Y:S02]  /*2900*/  LEA R16, R10, UR4, 0x3 ;  /* 0x000000040a107c11 */ /* 0x000fe4000f8e18ff */
[----:B------:R-:W-:Y:S02]  /*2910*/  LEA R11, R11, UR4, 0x3 ;  /* 0x000000040b0b7c11 */ /* 0x000fe4000f8e18ff */
[-C--:B------:R-:W-:Y:S02]  /*2920*/  LEA.HI.SX32 R39, R39, R0.reuse, 0x1b ;  /* 0x0000000027277211 */ /* 0x080fe400078fdaff */
[----:B------:R-:W-:Y:S01]  /*2930*/  LEA R10, R32, UR4, 0x3 ;  /* 0x00000004200a7c11 */ /* 0x000fe2000f8e18ff */
[----:B--2---:R0:W-:Y:S04]  /*2940*/  STS.64 [R20], R2 ;  /* 0x0000000214007388 */ /* 0x0041e80000000a00 */
[----:B---3--:R1:W-:Y:S04]  /*2950*/  STS.64 [R19+0x100], R4 ;  /* 0x0001000413007388 */ /* 0x0083e80000000a00 */
[----:B----4-:R2:W-:Y:S01]  /*2960*/  STS.64 [R18+0x200], R6 ;  /* 0x0002000612007388 */ /* 0x0105e20000000a00 */
[----:B0-----:R-:W-:-:S02]  /*2970*/  LEA.HI.SX32 R3, R35, R0, 0x1b ;  /* 0x0000000023037211 */ /* 0x001fc400078fdaff */
[-C--:B------:R-:W-:Y:S01]  /*2980*/  LEA.HI.SX32 R2, R37, R0.reuse, 0x1b ;  /* 0x0000000025027211 */ /* 0x080fe200078fdaff */
[----:B-----5:R0:W-:Y:S01]  /*2990*/  STS.64 [R17+0x300], R8 ;  /* 0x0003000811007388 */ /* 0x0201e20000000a00 */
[-C--:B-1----:R-:W-:Y:S02]  /*29a0*/  LEA.HI.SX32 R5, R31, R0.reuse, 0x1b ;  /* 0x000000001f057211 */ /* 0x082fe400078fdaff */
[-C--:B------:R-:W-:Y:S02]  /*29b0*/  LEA.HI.SX32 R4, R33, R0.reuse, 0x1b ;  /* 0x0000000021047211 */ /* 0x080fe400078fdaff */
[-C--:B--2---:R-:W-:Y:S02]  /*29c0*/  LEA.HI.SX32 R7, R23, R0.reuse, 0x1b ;  /* 0x0000000017077211 */ /* 0x084fe400078fdaff */
[-C--:B------:R-:W-:Y:S02]  /*29d0*/  LEA.HI.SX32 R6, R29, R0.reuse, 0x1b ;  /* 0x000000001d067211 */ /* 0x080fe400078fdaff */
[----:B0-----:R-:W-:-:S02]  /*29e0*/  LEA.HI.SX32 R8, R0, R0, 0x1b ;  /* 0x0000000000087211 */ /* 0x001fc400078fdaff */
[----:B------:R-:W-:Y:S01]  /*29f0*/  LEA R9, R34, UR4, 0x3 ;  /* 0x0000000422097c11 */ /* 0x000fe2000f8e18ff */
[----:B------:R-:W-:Y:S01]  /*2a00*/  STS.64 [R16+0x400], R14 ;  /* 0x0004000e10007388 */ /* 0x000fe20000000a00 */
[----:B------:R-:W-:Y:S02]  /*2a10*/  LEA R8, R8, UR4, 0x3 ;  /* 0x0000000408087c11 */ /* 0x000fe4000f8e18ff */
[----:B------:R-:W-:Y:S01]  /*2a20*/  LEA R7, R7, UR4, 0x3 ;  /* 0x0000000407077c11 */ /* 0x000fe2000f8e18ff */
[----:B------:R-:W-:Y:S01]  /*2a30*/  STS.64 [R11+0x500], R24 ;  /* 0x000500180b007388 */ /* 0x000fe20000000a00 */
[----:B------:R-:W-:Y:S02]  /*2a40*/  LEA R6, R6, UR4, 0x3 ;  /* 0x0000000406067c11 */ /* 0x000fe4000f8e18ff */
[----:B------:R-:W-:Y:S02]  /*2a50*/  LEA R5, R5, UR4, 0x3 ;  /* 0x0000000405057c11 */ /* 0x000fe4000f8e18ff */
[----:B------:R-:W-:-:S02]  /*2a60*/  LEA R4, R4, UR4, 0x3 ;  /* 0x0000000404047c11 */ /* 0x000fc4000f8e18ff */
[----:B------:R-:W-:Y:S02]  /*2a70*/  LEA R3, R3, UR4, 0x3 ;  /* 0x0000000403037c11 */ /* 0x000fe4000f8e18ff */
[----:B------:R-:W-:Y:S02]  /*2a80*/  LEA R2, R2, UR4, 0x3 ;  /* 0x0000000402027c11 */ /* 0x000fe4000f8e18ff */
[----:B------:R-:W-:Y:S01]  /*2a90*/  LEA R0, R39, UR4, 0x3 ;  /* 0x0000000427007c11 */ /* 0x000fe2000f8e18ff */
[----:B------:R-:W-:Y:S04]  /*2aa0*/  STS.64 [R10+0x600], R26 ;  /* 0x0006001a0a007388 */ /* 0x000fe80000000a00 */
[----:B------:R-:W-:Y:S01]  /*2ab0*/  STS.64 [R9+0x700], R12 ;  /* 0x0007000c09007388 */ /* 0x000fe20000000a00 */
[----:B------:R-:W-:-:S03]  /*2ac0*/  NOP ;  /* 0x0000000000007918 */ /* 0x000fc60000000000 */
[----:B------:R-:W-:Y:S04]  /*2ad0*/  LDS.64 R24, [R7+0x8] ;  /* 0x0000080007187984 */ /* 0x000fe80000000a00 */
[----:B------:R-:W-:Y:S04]  /*2ae0*/  LDS.64 R34, [R6+0x10] ;  /* 0x0000100006227984 */ /* 0x000fe80000000a00 */
[----:B------:R-:W-:Y:S04]  /*2af0*/  LDS.64 R32, [R5+0x18] ;  /* 0x0000180005207984 */ /* 0x000fe80000000a00 */
[----:B------:R-:W-:Y:S04]  /*2b00*/  LDS.64 R30, [R4+0x20] ;  /* 0x00002000041e7984 */ /* 0x000fe80000000a00 */
[----:B------:R-:W-:Y:S04]  /*2b10*/  LDS.64 R28, [R3+0x28] ;  /* 0x00002800031c7984 */ /* 0x000fe80000000a00 */
[----:B------:R-:W-:Y:S04]  /*2b20*/  LDS.64 R26, [R2+0x30] ;  /* 0x00003000021a7984 */ /* 0x000fe80000000a00 */
[----:B------:R-:W-:Y:S04]  /*2b30*/  LDS.64 R14, [R0+0x38] ;  /* 0x00003800000e7984 */ /* 0x000fe80000000a00 */
[----:B------:R-:W0:Y:S01]  /*2b40*/  LDS.64 R12, [R8] ;  /* 0x00000000080c7984 */ /* 0x000e220000000a00 */
[----:B------:R-:W-:Y:S01]  /*2b50*/  BAR.SYNC.DEFER_BLOCKING 0x0 ;  /* 0x0000000000007b1d */ /* 0x000fe20000010000 */
[----:B0-----:R-:W-:Y:S01]  /*2b60*/  ISETP.GT.U32.AND P0, PT, R12, R24, PT ;  /* 0x000000180c00720c */ /* 0x001fe20003f04070 */
[C---:B------:R-:W-:Y:S01]  /*2b70*/  VIADD R36, R38.reuse, 0x1 ;  /* 0x0000000126247836 */ /* 0x040fe20000000000 */
[C---:B------:R-:W-:Y:S01]  /*2b80*/  ISETP.GE.U32.AND P4, PT, R38.reuse, R21, PT ;  /* 0x000000152600720c */ /* 0x040fe20003f86070 */
[----:B------:R-:W-:Y:S01]  /*2b90*/  VIADD R40, R38, 0x2 ;  /* 0x0000000226287836 */ /* 0x000fe20000000000 */
[----:B------:R-:W-:-:S03]  /*2ba0*/  ISETP.GT.U32.AND.EX P0, PT, R13, R25, PT, P0 ;  /* 0x000000190d00720c */ /* 0x000fc60003f04100 */
[----:B------:R-:W-:Y:S01]  /*2bb0*/  PREEXIT ;  /* 0x000000000000782d */ /* 0x000fe20000000000 */
[-C--:B------:R-:W-:Y:S01]  /*2bc0*/  ISETP.GE.U32.AND P1, PT, R36, R21.reuse, PT ;  /* 0x000000152400720c */ /* 0x080fe20003f26070 */
[----:B------:R-:W-:Y:S01]  /*2bd0*/  BSSY.RECONVERGENT B0, `(.L_x_479) ;  /* 0x000010b000007945 */ /* 0x000fe20003800200 */
[----:B------:R-:W-:Y:S02]  /*2be0*/  SEL R41, R12, R24, P0 ;  /* 0x000000180c297207 */ /* 0x000fe40000000000 */
[----:B------:R-:W-:Y:S02]  /*2bf0*/  ISETP.GE.U32.AND P2, PT, R40, R21, PT ;  /* 0x000000152800720c */ /* 0x000fe40003f46070 */
[----:B------:R-:W-:Y:S02]  /*2c00*/  SEL R36, R13, R25, P0 ;  /* 0x000000190d247207 */ /* 0x000fe40000000000 */
[----:B------:R-:W-:Y:S02]  /*2c10*/  SEL R41, R41, R12, !P1 ;  /* 0x0000000c29297207 */ /* 0x000fe40004800000 */
[----:B------:R-:W-:Y:S01]  /*2c20*/  SEL R23, R36, R13, !P1 ;  /* 0x0000000d24177207 */ /* 0x000fe20004800000 */
[----:B------:R-:W-:Y:S01]  /*2c30*/  VIADD R36, R38, 0x3 ;  /* 0x0000000326247836 */ /* 0x000fe20000000000 */
[----:B------:R-:W-:-:S02]  /*2c40*/  ISETP.GT.U32.AND P0, PT, R41, R34, PT ;  /* 0x000000222900720c */ /* 0x000fc40003f04070 */
[----:B------:R-:W-:Y:S02]  /*2c50*/  SEL R43, R34, R41, !P2 ;  /* 0x00000029222b7207 */ /* 0x000fe40005000000 */
[----:B------:R-:W-:Y:S02]  /*2c60*/  ISETP.GT.U32.AND.EX P0, PT, R23, R35, PT, P0 ;  /* 0x000000231700720c */ /* 0x000fe40003f04100 */
[----:B------:R-:W-:Y:S02]  /*2c70*/  ISETP.GE.U32.AND P3, PT, R36, R21, PT ;  /* 0x000000152400720c */ /* 0x000fe40003f66070 */
[----:B------:R-:W-:Y:S01]  /*2c80*/  @!P2 SEL R41, R41, R34, P0 ;  /* 0x000000222929a207 */ /* 0x000fe20000000000 */
[----:B------:R-:W-:Y:S01]  /*2c90*/  VIADD R34, R38, 0x4 ;  /* 0x0000000426227836 */ /* 0x000fe20000000000 */
[----:B------:R-:W-:Y:S02]  /*2ca0*/  SEL R40, R35, R23, !P2 ;  /* 0x0000001723287207 */ /* 0x000fe40005000000 */
[----:B------:R-:W-:-:S02]  /*2cb0*/  @!P2 SEL R23, R23, R35, P0 ;  /* 0x000000231717a207 */ /* 0x000fc40000000000 */
[-C--:B------:R-:W-:Y:S02]  /*2cc0*/  ISETP.GT.U32.AND P0, PT, R41, R32.reuse, PT ;  /* 0x000000202900720c */ /* 0x080fe40003f04070 */
[----:B------:R-:W-:Y:S02]  /*2cd0*/  ISETP.GE.U32.AND P2, PT, R34, R21, PT ;  /* 0x000000152200720c */ /* 0x000fe40003f46070 */
[----:B------:R-:W-:Y:S02]  /*2ce0*/  ISETP.GT.U32.AND.EX P0, PT, R23, R33, PT, P0 ;  /* 0x000000211700720c */ /* 0x000fe40003f04100 */
[----:B------:R-:W-:Y:S02]  /*2cf0*/  SEL R36, R32, R41, !P3 ;  /* 0x0000002920247207 */ /* 0x000fe40005800000 */
[----:B------:R-:W-:Y:S01]  /*2d00*/  @!P3 SEL R41, R41, R32, P0 ;  /* 0x000000202929b207 */ /* 0x000fe20000000000 */
[----:B------:R-:W-:Y:S01]  /*2d10*/  VIADD R32, R38, 0x5 ;  /* 0x0000000526207836 */ /* 0x000fe20000000000 */
[----:B------:R-:W-:-:S02]  /*2d20*/  SEL R37, R33, R23, !P3 ;  /* 0x0000001721257207 */ /* 0x000fc40005800000 */
[----:B------:R-:W-:Y:S02]  /*2d30*/  @!P3 SEL R23, R23, R33, P0 ;  /* 0x000000211717b207 */ /* 0x000fe40000000000 */
        /* <DEDUP_REMOVED lines=16> */
[----:B------:R-:W-:Y:S02]  /*2e40*/  ISETP.GT.U32.AND P0, PT, R41, R26, PT ;  /* 0x0000001a2900720c */ /* 0x000fe40003f04070 */
[----:B------:R-:W-:Y:S02]  /*2e50*/  ISETP.GE.U32.AND P3, PT, R28, R21, PT ;  /* 0x000000151c00720c */ /* 0x000fe40003f66070 */
[----:B------:R-:W-:Y:S02]  /*2e60*/  ISETP.GT.U32.AND.EX P0, PT, R23, R27, PT, P0 ;  /* 0x0000001b1700720c */ /* 0x000fe40003f04100 */
[----:B------:R-:W-:Y:S02]  /*2e70*/  SEL R28, R26, R41, !P2 ;  /* 0x000000291a1c7207 */ /* 0x000fe40005000000 */
[----:B------:R-:W-:-:S02]  /*2e80*/  SEL R31, R27, R23, !P2 ;  /* 0x000000171b1f7207 */ /* 0x000fc40005000000 */
[----:B------:R-:W-:Y:S02]  /*2e90*/  @!P2 SEL R41, R41, R26, P0 ;  /* 0x0000001a2929a207 */ /* 0x000fe40000000000 */
[----:B------:R-:W-:Y:S02]  /*2ea0*/  @!P2 SEL R23, R23, R27, P0 ;  /* 0x0000001b1717a207 */ /* 0x000fe40000000000 */
[----:B------:R-:W-:Y:S02]  /*2eb0*/  SEL R38, R25, R13, !P1 ;  /* 0x0000000d19267207 */ /* 0x000fe40004800000 */
[----:B------:R-:W-:Y:S02]  /*2ec0*/  SEL R39, R24, R12, !P1 ;  /* 0x0000000c18277207 */ /* 0x000fe40004800000 */
[----:B------:R-:W-:Y:S02]  /*2ed0*/  SEL R25, R14, R41, !P3 ;  /* 0x000000290e197207 */ /* 0x000fe40005800000 */
[----:B------:R-:W-:Y:S01]  /*2ee0*/  SEL R32, R15, R23, !P3 ;  /* 0x000000170f207207 */ /* 0x000fe20005800000 */
[----:B------:R-:W-:Y:S06]  /*2ef0*/  @P4 BRA `(.L_x_480) ;  /* 0x0000000c00604947 */ /* 0x000fec0003800000 */
[CC--:B------:R-:W-:Y:S02]  /*2f00*/  ISETP.LT.U32.AND P1, PT, R39.reuse, R12.reuse, PT ;  /* 0x0000000c2700720c */ /* 0x0c0fe40003f21070 */
[CC--:B------:R-:W-:Y:S02]  /*2f10*/  ISETP.GT.U32.AND P0, PT, R39.reuse, R12.reuse, PT ;  /* 0x0000000c2700720c */ /* 0x0c0fe40003f04070 */
[CC--:B------:R-:W-:Y:S02]  /*2f20*/  ISETP.LT.U32.AND.EX P1, PT, R38.reuse, R13.reuse, PT, P1 ;  /* 0x0000000d2600720c */ /* 0x0c0fe40003f21110 */
[----:B------:R-:W-:Y:S02]  /*2f30*/  ISETP.GT.U32.AND.EX P0, PT, R38, R13, PT, P0 ;  /* 0x0000000d2600720c */ /* 0x000fe40003f04100 */
[----:B------:R-:W-:Y:S02]  /*2f40*/  ISETP.LT.U32.AND P3, PT, R36, R43, PT ;  /* 0x0000002b2400720c */ /* 0x000fe40003f61070 */
[----:B------:R-:W-:-:S02]  /*2f50*/  SEL R14, R39, R12, P1 ;  /* 0x0000000c270e7207 */ /* 0x000fc40000800000 */
[----:B------:R-:W-:Y:S02]  /*2f60*/  ISETP.GT.U32.AND P2, PT, R36, R43, PT ;  /* 0x0000002b2400720c */ /* 0x000fe40003f44070 */
[----:B------:R-:W-:Y:S02]  /*2f70*/  SEL R39, R39, R12, P0 ;  /* 0x0000000c27277207 */ /* 0x000fe40000000000 */
[CC--:B------:R-:W-:Y:S02]  /*2f80*/  SEL R12, R38.reuse, R13.reuse, P1 ;  /* 0x0000000d260c7207 */ /* 0x0c0fe40000800000 */
[----:B------:R-:W-:Y:S02]  /*2f90*/  SEL R13, R38, R13, P0 ;  /* 0x0000000d260d7207 */ /* 0x000fe40000000000 */
[CC--:B------:R-:W-:Y:S02]  /*2fa0*/  ISETP.LT.U32.AND.EX P3, PT, R37.reuse, R40.reuse, PT, P3 ;  /* 0x000000282500720c */ /* 0x0c0fe40003f61130 */
[----:B------:R-:W-:-:S02]  /*2fb0*/  ISETP.GT.U32.AND.EX P1, PT, R37, R40, PT, P2 ;  /* 0x000000282500720c */ /* 0x000fc40003f24120 */
[CC--:B------:R-:W-:Y:S02]  /*2fc0*/  ISETP.LT.U32.AND P0, PT, R30.reuse, R35.reuse, PT ;  /* 0x000000231e00720c */ /* 0x0c0fe40003f01070 */
[----:B------:R-:W-:Y:S02]  /*2fd0*/  ISETP.GT.U32.AND P2, PT, R30, R35, PT ;  /* 0x000000231e00720c */ /* 0x000fe40003f44070 */
[CC--:B------:R-:W-:Y:S02]  /*2fe0*/  SEL R26, R36.reuse, R43.reuse, P3 ;  /* 0x0000002b241a7207 */ /* 0x0c0fe40001800000 */
[----:B------:R-:W-:Y:S02]  /*2ff0*/  SEL R38, R37, R40, P3 ;  /* 0x0000002825267207 */ /* 0x000fe40001800000 */
[----:B------:R-:W-:Y:S02]  /*3000*/  SEL R36, R36, R43, P1 ;  /* 0x0000002b24247207 */ /* 0x000fe40000800000 */
[----:B------:R-:W-:-:S02]  /*3010*/  ISETP.LT.U32.AND.EX P0, PT, R33, R34, PT, P0 ;  /* 0x000000222100720c */ /* 0x000fc40003f01100 */
[----:B------:R-:W-:Y:S02]  /*3020*/  SEL R37, R37, R40, P1 ;  /* 0x0000002825257207 */ /* 0x000fe40000800000 */
[----:B------:R-:W-:Y:S02]  /*3030*/  ISETP.GT.U32.AND P1, PT, R25, R28, PT ;  /* 0x0000001c1900720c */ /* 0x000fe40003f24070 */
[----:B------:R-:W-:Y:S02]  /*3040*/  ISETP.GT.U32.AND.EX P2, PT, R33, R34, PT, P2 ;  /* 0x000000222100720c */ /* 0x000fe40003f44120 */
[----:B------:R-:W-:Y:S02]  /*3050*/  ISETP.LT.U32.AND P3, PT, R25, R28, PT ;  /* 0x0000001c1900720c */ /* 0x000fe40003f61070 */
[----:B------:R-:W-:Y:S02]  /*3060*/  SEL R15, R30, R35, P0 ;  /* 0x000000231e0f7207 */ /* 0x000fe40000000000 */
[----:B------:R-:W-:-:S02]  /*3070*/  SEL R40, R33, R34, P0 ;  /* 0x0000002221287207 */ /* 0x000fc40000000000 */
[----:B------:R-:W-:Y:S02]  /*3080*/  ISETP.GT.U32.AND.EX P0, PT, R32, R31, PT, P1 ;  /* 0x0000001f2000720c */ /* 0x000fe40003f04110 */
[----:B------:R-:W-:Y:S02]  /*3090*/  SEL R35, R30, R35, P2 ;  /* 0x000000231e237207 */ /* 0x000fe40001000000 */
[----:B------:R-:W-:Y:S02]  /*30a0*/  SEL R34, R33, R34, P2 ;  /* 0x0000002221227207 */ /* 0x000fe40001000000 */
[CC--:B------:R-:W-:Y:S02]  /*30b0*/  ISETP.GT.U32.AND P1, PT, R26.reuse, R39.reuse, PT ;  /* 0x000000271a00720c */ /* 0x0c0fe40003f24070 */
[----:B------:R-:W-:Y:S02]  /*30c0*/  ISETP.LT.U32.AND P2, PT, R26, R39, PT ;  /* 0x000000271a00720c */ /* 0x000fe40003f41070 */
[----:B------:R-:W-:-:S02]  /*30d0*/  ISETP.LT.U32.AND.EX P3, PT, R32, R31, PT, P3 ;  /* 0x0000001f2000720c */ /* 0x000fc40003f61130 */
[CC--:B------:R-:W-:Y:S02]  /*30e0*/  ISETP.GT.U32.AND.EX P1, PT, R38.reuse, R13.reuse, PT, P1 ;  /* 0x0000000d2600720c */ /* 0x0c0fe40003f24110 */
[----:B------:R-:W-:Y:S02]  /*30f0*/  ISETP.LT.U32.AND.EX P2, PT, R38, R13, PT, P2 ;  /* 0x0000000d2600720c */ /* 0x000fe40003f41120 */
[----:B------:R-:W-:Y:S02]  /*3100*/  SEL R30, R25, R28, P3 ;  /* 0x0000001c191e7207 */ /* 0x000fe40001800000 */
[----:B------:R-:W-:Y:S02]  /*3110*/  ISETP.LT.U32.AND P4, PT, R15, R36, PT ;  /* 0x000000240f00720c */ /* 0x000fe40003f81070 */
[----:B------:R-:W-:Y:S02]  /*3120*/  SEL R28, R25, R28, P0 ;  /* 0x0000001c191c7207 */ /* 0x000fe40000000000 */
[----:B------:R-:W-:-:S02]  /*3130*/  SEL R24, R26, R39, P1 ;  /* 0x000000271a187207 */ /* 0x000fc40000800000 */
[----:B------:R-:W-:Y:S02]  /*3140*/  SEL R25, R38, R13, P1 ;  /* 0x0000000d26197207 */ /* 0x000fe40000800000 */
[----:B------:R-:W-:Y:S02]  /*3150*/  SEL R23, R32, R31, P3 ;  /* 0x0000001f20177207 */ /* 0x000fe40001800000 */
[----:B------:R-:W-:Y:S02]  /*3160*/  SEL R39, R26, R39, P2 ;  /* 0x000000271a277207 */ /* 0x000fe40001000000 */
[----:B------:R-:W-:Y:S02]  /*3170*/  SEL R13, R38, R13, P2 ;  /* 0x0000000d260d7207 */ /* 0x000fe40001000000 */
[----:B------:R-:W-:Y:S02]  /*3180*/  ISETP.GT.U32.AND P3, PT, R15, R36, PT ;  /* 0x000000240f00720c */ /* 0x000fe40003f64070 */
[----:B------:R-:W-:-:S02]  /*3190*/  ISETP.LT.U32.AND.EX P2, PT, R40, R37, PT, P4 ;  /* 0x000000252800720c */ /* 0x000fc40003f41140 */
[----:B------:R-:W-:Y:S02]  /*31a0*/  ISETP.GT.U32.AND P4, PT, R30, R35, PT ;  /* 0x000000231e00720c */ /* 0x000fe40003f84070 */
[----:B------:R-:W-:Y:S02]  /*31b0*/  SEL R31, R32, R31, P0 ;  /* 0x0000001f201f7207 */ /* 0x000fe40000000000 */
[----:B------:R-:W-:Y:S02]  /*31c0*/  ISETP.LT.U32.AND P5, PT, R30, R35, PT ;  /* 0x000000231e00720c */ /* 0x000fe40003fa1070 */
[----:B------:R-:W-:Y:S02]  /*31d0*/  ISETP.GE.U32.AND P0, PT, R26, R14, PT ;  /* 0x0000000e1a00720c */ /* 0x000fe40003f06070 */
[----:B------:R-:W-:Y:S02]  /*31e0*/  ISETP.GT.U32.AND.EX P1, PT, R40, R37, PT, P3 ;  /* 0x000000252800720c */ /* 0x000fe40003f24130 */
[----:B------:R-:W-:-:S02]  /*31f0*/  ISETP.GT.U32.AND.EX P4, PT, R23, R34, PT, P4 ;  /* 0x000000221700720c */ /* 0x000fc40003f84140 */
[----:B------:R-:W-:Y:S02]  /*3200*/  ISETP.GT.U32.AND P3, PT, R35, R28, PT ;  /* 0x0000001c2300720c */ /* 0x000fe40003f64070 */
[----:B------:R-:W-:Y:S02]  /*3210*/  ISETP.LT.U32.AND.EX P5, PT, R23, R34, PT, P5 ;  /* 0x000000221700720c */ /* 0x000fe40003fa1150 */
[----:B------:R-:W-:Y:S02]  /*3220*/  ISETP.GE.U32.AND.EX P0, PT, R38, R12, PT, P0 ;  /* 0x0000000c2600720c */ /* 0x000fe40003f06100 */
[CC--:B------:R-:W-:Y:S02]  /*3230*/  SEL R33, R15.reuse, R36.reuse, P2 ;  /* 0x000000240f217207 */ /* 0x0c0fe40001000000 */
[----:B------:R-:W-:Y:S02]  /*3240*/  SEL R26, R15, R36, P1 ;  /* 0x000000240f1a7207 */ /* 0x000fe40000800000 */
[----:B------:R-:W-:-:S02]  /*3250*/  SEL R15, R30, R35, P4 ;  /* 0x000000231e0f7207 */ /* 0x000fc40002000000 */
[----:B------:R-:W-:Y:S02]  /*3260*/  SEL R27, R40, R37, P1 ;  /* 0x00000025281b7207 */ /* 0x000fe40000800000 */
[----:B------:R-:W-:Y:S02]  /*3270*/  SEL R35, R30, R35, P5 ;  /* 0x000000231e237207 */ /* 0x000fe40002800000 */
[----:B------:R-:W-:Y:S02]  /*3280*/  ISETP.GT.U32.AND.EX P3, PT, R34, R31, PT, P3 ;  /* 0x0000001f2200720c */ /* 0x000fe40003f64130 */
[CC--:B------:R-:W-:Y:S02]  /*3290*/  SEL R36, R23.reuse, R34.reuse, P4 ;  /* 0x0000002217247207 */ /* 0x0c0fe40002000000 */
[----:B------:R-:W-:Y:S02]  /*32a0*/  SEL R32, R40, R37, P2 ;  /* 0x0000002528207207 */ /* 0x000fe40001000000 */
[----:B------:R-:W-:-:S02]  /*32b0*/  SEL R34, R23, R34, P5 ;  /* 0x0000002217227207 */ /* 0x000fc40002800000 */
[----:B------:R-:W-:Y:S02]  /*32c0*/  SEL R30, R12, R13, !P0 ;  /* 0x0000000d0c1e7207 */ /* 0x000fe40004000000 */
[----:B------:R-:W-:Y:S02]  /*32d0*/  ISETP.LT.U32.AND P1, PT, R33, R24, PT ;  /* 0x000000182100720c */ /* 0x000fe40003f21070 */
[----:B------:R-:W-:Y:S02]  /*32e0*/  SEL R29, R14, R39, !P0 ;  /* 0x000000270e1d7207 */ /* 0x000fe40004000000 */
[----:B------:R-:W-:Y:S02]  /*32f0*/  SEL R23, R39, R14, !P0 ;  /* 0x0000000e27177207 */ /* 0x000fe40004000000 */
[----:B------:R-:W-:Y:S02]  /*3300*/  SEL R13, R13, R12, !P0 ;  /* 0x0000000c0d0d7207 */ /* 0x000fe40004000000 */
[----:B------:R-:W-:-:S02]  /*3310*/  ISETP.GT.U32.AND P0, PT, R33, R24, PT ;  /* 0x000000182100720c */ /* 0x000fc40003f04070 */
[----:B------:R-:W-:Y:S02]  /*3320*/  SEL R14, R15, R28, P3 ;  /* 0x0000001c0f0e7207 */ /* 0x000fe40001800000 */
[----:B------:R-:W-:Y:S02]  /*3330*/  ISETP.LT.U32.AND.EX P1, PT, R32, R25, PT, P1 ;  /* 0x000000192000720c */ /* 0x000fe40003f21110 */
[----:B------:R-:W-:Y:S02]  /*3340*/  SEL R28, R28, R15, P3 ;  /* 0x0000000f1c1c7207 */ /* 0x000fe40001800000 */
[----:B------:R-:W-:Y:S02]  /*3350*/  SEL R15, R36, R31, P3 ;  /* 0x0000001f240f7207 */ /* 0x000fe40001800000 */
[----:B------:R-:W-:Y:S02]  /*3360*/  ISETP.GT.U32.AND.EX P0, PT, R32, R25, PT, P0 ;  /* 0x000000192000720c */ /* 0x000fe40003f04100 */
[----:B------:R-:W-:-:S02]  /*3370*/  SEL R31, R31, R36, P3 ;  /* 0x000000241f1f7207 */ /* 0x000fc40001800000 */
[CC--:B------:R-:W-:Y:S02]  /*3380*/  ISETP.GT.U32.AND P2, PT, R35.reuse, R26.reuse, PT ;  /* 0x0000001a2300720c */ /* 0x0c0fe40003f44070 */
[----:B------:R-:W-:Y:S02]  /*3390*/  ISETP.LT.U32.AND P3, PT, R35, R26, PT ;  /* 0x0000001a2300720c */ /* 0x000fe40003f61070 */
[CC--:B------:R-:W-:Y:S02]  /*33a0*/  SEL R38, R33.reuse, R24.reuse, P1 ;  /* 0x0000001821267207 */ /* 0x0c0fe40000800000 */
[----:B------:R-:W-:Y:S02]  /*33b0*/  SEL R12, R33, R24, P0 ;  /* 0x00000018210c7207 */ /* 0x000fe40000000000 */
[----:B------:R-:W-:Y:S02]  /*33c0*/  ISETP.GT.U32.AND.EX P2, PT, R34, R27, PT, P2 ;  /* 0x0000001b2200720c */ /* 0x000fe40003f44120 */
[----:B------:R-:W-:-:S02]  /*33d0*/  SEL R24, R32, R25, P0 ;  /* 0x0000001920187207 */ /* 0x000fc40000000000 */
[----:B------:R-:W-:Y:S02]  /*33e0*/  ISETP.LT.U32.AND.EX P3, PT, R34, R27, PT, P3 ;  /* 0x0000001b2200720c */ /* 0x000fe40003f61130 */
[----:B------:R-:W-:Y:S02]  /*33f0*/  SEL R37, R32, R25, P1 ;  /* 0x0000001920257207 */ /* 0x000fe40000800000 */
[CC--:B------:R-:W-:Y:S02]  /*3400*/  ISETP.GT.U32.AND P0, PT, R38.reuse, R29.reuse, PT ;  /* 0x0000001d2600720c */ /* 0x0c0fe40003f04070 */
[----:B------:R-:W-:Y:S02]  /*3410*/  ISETP.LT.U32.AND P1, PT, R38, R29, PT ;  /* 0x0000001d2600720c */ /* 0x000fe40003f21070 */
[CC--:B------:R-:W-:Y:S02]  /*3420*/  SEL R33, R35.reuse, R26.reuse, P2 ;  /* 0x0000001a23217207 */ /* 0x0c0fe40001000000 */
[----:B------:R-:W-:-:S02]  /*3430*/  SEL R35, R35, R26, P3 ;  /* 0x0000001a23237207 */ /* 0x000fc40001800000 */
[CC--:B------:R-:W-:Y:S02]  /*3440*/  ISETP.GT.U32.AND.EX P0, PT, R37.reuse, R30.reuse, PT, P0 ;  /* 0x0000001e2500720c */ /* 0x0c0fe40003f04100 */
[----:B------:R-:W-:Y:S02]  /*3450*/  ISETP.LT.U32.AND.EX P1, PT, R37, R30, PT, P1 ;  /* 0x0000001e2500720c */ /* 0x000fe40003f21110 */
[CC--:B------:R-:W-:Y:S02]  /*3460*/  SEL R26, R34.reuse, R27.reuse, P2 ;  /* 0x0000001b221a7207 */ /* 0x0c0fe40001000000 */
[----:B------:R-:W-:Y:S02]  /*3470*/  SEL R27, R34, R27, P3 ;  /* 0x0000001b221b7207 */ /* 0x000fe40001800000 */
[----:B------:R-:W-:Y:S02]  /*3480*/  ISETP.GT.U32.AND P2, PT, R35, R12, PT ;  /* 0x0000000c2300720c */ /* 0x000fe40003f44070 */
[----:B------:R-:W-:-:S02]  /*3490*/  SEL R25, R38, R29, P0 ;  /* 0x0000001d26197207 */ /* 0x000fc40000000000 */
[----:B------:R-:W-:Y:S02]  /*34a0*/  ISETP.LT.U32.AND P3, PT, R35, R12, PT ;  /* 0x0000000c2300720c */ /* 0x000fe40003f61070 */
[----:B------:R-:W-:Y:S02]  /*34b0*/  SEL R38, R38, R29, P1 ;  /* 0x0000001d26267207 */ /* 0x000fe40000800000 */
[CC--:B------:R-:W-:Y:S02]  /*34c0*/  SEL R29, R37.reuse, R30.reuse, P0 ;  /* 0x0000001e251d7207 */ /* 0x0c0fe40000000000 */
[----:B------:R-:W-:Y:S02]  /*34d0*/  SEL R40, R37, R30, P1 ;  /* 0x0000001e25287207 */ /* 0x000fe40000800000 */
[----:B------:R-:W-:Y:S02]  /*34e0*/  ISETP.GT.U32.AND P0, PT, R28, R33, PT ;  /* 0x000000211c00720c */ /* 0x000fe40003f04070 */
[----:B------:R-:W-:-:S02]  /*34f0*/  ISETP.GT.U32.AND.EX P2, PT, R27, R24, PT, P2 ;  /* 0x000000181b00720c */ /* 0x000fc40003f44120 */
[----:B------:R-:W-:Y:S02]  /*3500*/  ISETP.LT.U32.AND P1, PT, R28, R33, PT ;  /* 0x000000211c00720c */ /* 0x000fe40003f21070 */
[----:B------:R-:W-:Y:S02]  /*3510*/  ISETP.LT.U32.AND.EX P3, PT, R27, R24, PT, P3 ;  /* 0x000000181b00720c */ /* 0x000fe40003f61130 */
[----:B------:R-:W-:Y:S02]  /*3520*/  ISETP.GT.U32.AND.EX P0, PT, R31, R26, PT, P0 ;  /* 0x0000001a1f00720c */ /* 0x000fe40003f04100 */
[----:B------:R-:W-:Y:S02]  /*3530*/  SEL R32, R35, R12, P2 ;  /* 0x0000000c23207207 */ /* 0x000fe40001000000 */
[----:B------:R-:W-:Y:S02]  /*3540*/  SEL R30, R27, R24, P2 ;  /* 0x000000181b1e7207 */ /* 0x000fe40001000000 */
[----:B------:R-:W-:-:S02]  /*3550*/  ISETP.LT.U32.AND.EX P1, PT, R31, R26, PT, P1 ;  /* 0x0000001a1f00720c */ /* 0x000fc40003f21110 */
[----:B------:R-:W-:Y:S02]  /*3560*/  SEL R36, R35, R12, P3 ;  /* 0x0000000c23247207 */ /* 0x000fe40001800000 */
[----:B------:R-:W-:Y:S02]  /*3570*/  SEL R34, R27, R24, P3 ;  /* 0x000000181b227207 */ /* 0x000fe40001800000 */
[CC--:B------:R-:W-:Y:S02]  /*3580*/  ISETP.GT.U32.AND P2, PT, R38.reuse, R23.reuse, PT ;  /* 0x000000172600720c */ /* 0x0c0fe40003f44070 */
[----:B------:R-:W-:Y:S02]  /*3590*/  ISETP.LT.U32.AND P3, PT, R38, R23, PT ;  /* 0x000000172600720c */ /* 0x000fe40003f61070 */
[CC--:B------:R-:W-:Y:S02]  /*35a0*/  SEL R27, R28.reuse, R33.reuse, P0 ;  /* 0x000000211c1b7207 */ /* 0x0c0fe40000000000 */
[----:B------:R-:W-:-:S02]  /*35b0*/  SEL R33, R28, R33, P1 ;  /* 0x000000211c217207 */ /* 0x000fc40000800000 */
[CC--:B------:R-:W-:Y:S02]  /*35c0*/  ISETP.GT.U32.AND.EX P2, PT, R40.reuse, R13.reuse, PT, P2 ;  /* 0x0000000d2800720c */ /* 0x0c0fe40003f44120 */
[CC--:B------:R-:W-:Y:S02]  /*35d0*/  SEL R28, R31.reuse, R26.reuse, P0 ;  /* 0x0000001a1f1c7207 */ /* 0x0c0fe40000000000 */
[----:B------:R-:W-:Y:S02]  /*35e0*/  SEL R39, R31, R26, P1 ;  /* 0x0000001a1f277207 */ /* 0x000fe40000800000 */
[----:B------:R-:W-:Y:S02]  /*35f0*/  ISETP.LT.U32.AND.EX P3, PT, R40, R13, PT, P3 ;  /* 0x0000000d2800720c */ /* 0x000fe40003f61130 */
[CC--:B------:R-:W-:Y:S02]  /*3600*/  ISETP.GT.U32.AND P1, PT, R36.reuse, R25.reuse, PT ;  /* 0x000000192400720c */ /* 0x0c0fe40003f24070 */
[----:B------:R-:W-:-:S02]  /*3610*/  ISETP.LT.U32.AND P0, PT, R36, R25, PT ;  /* 0x000000192400720c */ /* 0x000fc40003f01070 */
[----:B------:R-:W-:Y:S02]  /*3620*/  SEL R31, R38, R23, P2 ;  /* 0x00000017261f7207 */ /* 0x000fe40001000000 */
[----:B------:R-:W-:Y:S02]  /*3630*/  SEL R24, R40, R13, P2 ;  /* 0x0000000d28187207 */ /* 0x000fe40001000000 */
[----:B------:R-:W-:Y:S02]  /*3640*/  SEL R12, R38, R23, P3 ;  /* 0x00000017260c7207 */ /* 0x000fe40001800000 */
[----:B------:R-:W-:Y:S02]  /*3650*/  SEL R13, R40, R13, P3 ;  /* 0x0000000d280d7207 */ /* 0x000fe40001800000 */
[CC--:B------:R-:W-:Y:S02]  /*3660*/  ISETP.GT.U32.AND.EX P1, PT, R34.reuse, R29.reuse, PT, P1 ;  /* 0x0000001d2200720c */ /* 0x0c0fe40003f24110 */
[----:B------:R-:W-:-:S02]  /*3670*/  ISETP.LT.U32.AND.EX P2, PT, R34, R29, PT, P0 ;  /* 0x0000001d2200720c */ /* 0x000fc40003f41100 */
[CC--:B------:R-:W-:Y:S02]  /*3680*/  ISETP.GT.U32.AND P0, PT, R33.reuse, R32.reuse, PT ;  /* 0x000000202100720c */ /* 0x0c0fe40003f04070 */
[----:B------:R-:W-:Y:S02]  /*3690*/  ISETP.LT.U32.AND P3, PT, R33, R32, PT ;  /* 0x000000202100720c */ /* 0x000fe40003f61070 */
[CC--:B------:R-:W-:Y:S02]  /*36a0*/  SEL R26, R36.reuse, R25.reuse, P1 ;  /* 0x00000019241a7207 */ /* 0x0c0fe40000800000 */
[----:B------:R-:W-:Y:S02]  /*36b0*/  SEL R36, R36, R25, P2 ;  /* 0x0000001924247207 */ /* 0x000fe40001000000 */
[CC--:B------:R-:W-:Y:S02]  /*36c0*/  ISETP.GT.U32.AND.EX P0, PT, R39.reuse, R30.reuse, PT, P0 ;  /* 0x0000001e2700720c */ /* 0x0c0fe40003f04100 */
[----:B------:R-:W-:-:S02]  /*36d0*/  ISETP.LT.U32.AND.EX P3, PT, R39, R30, PT, P3 ;  /* 0x0000001e2700720c */ /* 0x000fc40003f61130 */
[CC--:B------:R-:W-:Y:S02]  /*36e0*/  SEL R25, R34.reuse, R29.reuse, P1 ;  /* 0x0000001d22197207 */ /* 0x0c0fe40000800000 */
[----:B------:R-:W-:Y:S02]  /*36f0*/  SEL R37, R34, R29, P2 ;  /* 0x0000001d22257207 */ /* 0x000fe40001000000 */
[CC--:B------:R-:W-:Y:S02]  /*3700*/  ISETP.GT.U32.AND P1, PT, R14.reuse, R27.reuse, PT ;  /* 0x0000001b0e00720c */ /* 0x0c0fe40003f24070 */
[----:B------:R-:W-:Y:S02]  /*3710*/  ISETP.LT.U32.AND P2, PT, R14, R27, PT ;  /* 0x0000001b0e00720c */ /* 0x000fe40003f41070 */
[CC--:B------:R-:W-:Y:S02]  /*3720*/  SEL R29, R33.reuse, R32.reuse, P0 ;  /* 0x00000020211d7207 */ /* 0x0c0fe40000000000 */
[----:B------:R-:W-:-:S02]  /*3730*/  SEL R35, R33, R32, P3 ;  /* 0x0000002021237207 */ /* 0x000fc40001800000 */
[----:B------:R-:W-:Y:S02]  /*3740*/  SEL R32, R39, R30, P0 ;  /* 0x0000001e27207207 */ /* 0x000fe40000000000 */
[CC--:B------:R-:W-:Y:S02]  /*3750*/  ISETP.GT.U32.AND.EX P1, PT, R15.reuse, R28.reuse, PT, P1 ;  /* 0x0000001c0f00720c */ /* 0x0c0fe40003f24110 */
[----:B------:R-:W-:Y:S02]  /*3760*/  ISETP.LT.U32.AND.EX P0, PT, R15, R28, PT, P2 ;  /* 0x0000001c0f00720c */ /* 0x000fe40003f01120 */
[----:B------:R-:W-:Y:S02]  /*3770*/  SEL R38, R39, R30, P3 ;  /* 0x0000001e27267207 */ /* 0x000fe40001800000 */
[CC--:B------:R-:W-:Y:S02]  /*3780*/  ISETP.GT.U32.AND P2, PT, R36.reuse, R31.reuse, PT ;  /* 0x0000001f2400720c */ /* 0x0c0fe40003f44070 */
[----:B------:R-:W-:-:S02]  /*3790*/  ISETP.LT.U32.AND P3, PT, R36, R31, PT ;  /* 0x0000001f2400720c */ /* 0x000fc40003f61070 */
[CC--:B------:R-:W-:Y:S02]  /*37a0*/  SEL R30, R14.reuse, R27.reuse, P1 ;  /* 0x0000001b0e1e7207 */ /* 0x0c0fe40000800000 */
[----:B------:R-:W-:Y:S02]  /*37b0*/  SEL R33, R15, R28, P1 ;  /* 0x0000001c0f217207 */ /* 0x000fe40000800000 */
[CC--:B------:R-:W-:Y:S02]  /*37c0*/  ISETP.GT.U32.AND.EX P1, PT, R37.reuse, R24.reuse, PT, P2 ;  /* 0x000000182500720c */ /* 0x0c0fe40003f24120 */
[----:B------:R-:W-:Y:S02]  /*37d0*/  ISETP.LT.U32.AND.EX P2, PT, R37, R24, PT, P3 ;  /* 0x000000182500720c */ /* 0x000fe40003f41130 */
[----:B------:R-:W-:Y:S02]  /*37e0*/  ISETP.GT.U32.AND P3, PT, R35, R26, PT ;  /* 0x0000001a2300720c */ /* 0x000fe40003f64070 */
[----:B------:R-:W-:-:S02]  /*37f0*/  SEL R34, R14, R27, P0 ;  /* 0x0000001b0e227207 */ /* 0x000fc40000000000 */
[----:B------:R-:W-:Y:S02]  /*3800*/  ISETP.LT.U32.AND P4, PT, R35, R26, PT ;  /* 0x0000001a2300720c */ /* 0x000fe40003f81070 */
[----:B------:R-:W-:Y:S02]  /*3810*/  SEL R27, R15, R28, P0 ;  /* 0x0000001c0f1b7207 */ /* 0x000fe40000000000 */
[CC--:B------:R-:W-:Y:S02]  /*3820*/  SEL R28, R36.reuse, R31.reuse, P1 ;  /* 0x0000001f241c7207 */ /* 0x0c0fe40000800000 */
[CC--:B------:R-:W-:Y:S02]  /*3830*/  SEL R23, R37.reuse, R24.reuse, P1 ;  /* 0x0000001825177207 */ /* 0x0c0fe40000800000 */
[----:B------:R-:W-:Y:S02]  /*3840*/  SEL R15, R36, R31, P2 ;  /* 0x0000001f240f7207 */ /* 0x000fe40001000000 */
[----:B------:R-:W-:-:S02]  /*3850*/  SEL R14, R37, R24, P2 ;  /* 0x00000018250e7207 */ /* 0x000fc40001000000 */
[CC--:B------:R-:W-:Y:S02]  /*3860*/  ISETP.GT.U32.AND.EX P1, PT, R38.reuse, R25.reuse, PT, P3 ;  /* 0x000000192600720c */ /* 0x0c0fe40003f24130 */
[----:B------:R-:W-:Y:S02]  /*3870*/  ISETP.LT.U32.AND.EX P2, PT, R38, R25, PT, P4 ;  /* 0x000000192600720c */ /* 0x000fe40003f41140 */
[CC--:B------:R-:W-:Y:S02]  /*3880*/  ISETP.GT.U32.AND P4, PT, R34.reuse, R29.reuse, PT ;  /* 0x0000001d2200720c */ /* 0x0c0fe40003f84070 */
[----:B------:R-:W-:Y:S02]  /*3890*/  ISETP.LT.U32.AND P5, PT, R34, R29, PT ;  /* 0x0000001d2200720c */ /* 0x000fe40003fa1070 */
[CC--:B------:R-:W-:Y:S02]  /*38a0*/  SEL R24, R35.reuse, R26.reuse, P1 ;  /* 0x0000001a23187207 */ /* 0x0c0fe40000800000 */
[----:B------:R-:W-:-:S02]  /*38b0*/  SEL R35, R35, R26, P2 ;  /* 0x0000001a23237207 */ /* 0x000fc40001000000 */
[CC--:B------:R-:W-:Y:S02]  /*38c0*/  ISETP.GT.U32.AND.EX P4, PT, R27.reuse, R32.reuse, PT, P4 ;  /* 0x000000201b00720c */ /* 0x0c0fe40003f84140 */
[----:B------:R-:W-:Y:S02]  /*38d0*/  ISETP.LT.U32.AND.EX P5, PT, R27, R32, PT, P5 ;  /* 0x000000201b00720c */ /* 0x000fe40003fa1150 */
[CC--:B------:R-:W-:Y:S02]  /*38e0*/  SEL R26, R38.reuse, R25.reuse, P1 ;  /* 0x00000019261a7207 */ /* 0x0c0fe40000800000 */
[----:B------:R-:W-:Y:S02]  /*38f0*/  ISETP.GT.U32.AND P3, PT, R29, R30, PT ;  /* 0x0000001e1d00720c */ /* 0x000fe40003f64070 */
[----:B------:R-:W-:Y:S02]  /*3900*/  SEL R38, R38, R25, P2 ;  /* 0x0000001926267207 */ /* 0x000fe40001000000 */
[----:B------:R-:W-:-:S02]  /*3910*/  ISETP.GT.U32.AND P1, PT, R35, R28, PT ;  /* 0x0000001c2300720c */ /* 0x000fc40003f24070 */
[-C--:B------:R-:W-:Y:S02]  /*3920*/  SEL R31, R34, R29.reuse, P4 ;  /* 0x0000001d221f7207 */ /* 0x080fe40002000000 */
[----:B------:R-:W-:Y:S02]  /*3930*/  ISETP.GE.U32.AND P0, PT, R36, R12, PT ;  /* 0x0000000c2400720c */ /* 0x000fe40003f06070 */
[----:B------:R-:W-:Y:S02]  /*3940*/  SEL R29, R34, R29, P5 ;  /* 0x0000001d221d7207 */ /* 0x000fe40002800000 */
[----:B------:R-:W-:Y:S02]  /*3950*/  ISETP.GT.U32.AND.EX P3, PT, R32, R33, PT, P3 ;  /* 0x000000212000720c */ /* 0x000fe40003f64130 */
[----:B------:R-:W-:Y:S02]  /*3960*/  SEL R34, R27, R32, P4 ;  /* 0x000000201b227207 */ /* 0x000fe40002000000 */
[----:B------:R-:W-:-:S02]  /*3970*/  ISETP.GT.U32.AND.EX P1, PT, R38, R23, PT, P1 ;  /* 0x000000172600720c */ /* 0x000fc40003f24110 */
[----:B------:R-:W-:Y:S02]  /*3980*/  ISETP.LT.U32.AND P2, PT, R35, R28, PT ;  /* 0x0000001c2300720c */ /* 0x000fe40003f41070 */
[----:B------:R-:W-:Y:S02]  /*3990*/  ISETP.GE.U32.AND.EX P0, PT, R37, R13, PT, P0 ;  /* 0x0000000d2500720c */ /* 0x000fe40003f06100 */
[----:B------:R-:W-:Y:S02]  /*39a0*/  SEL R27, R27, R32, P5 ;  /* 0x000000201b1b7207 */ /* 0x000fe40002800000 */
[----:B------:R-:W-:Y:S02]  /*39b0*/  SEL R25, R31, R30, P3 ;  /* 0x0000001e1f197207 */ /* 0x000fe40001800000 */
[----:B------:R-:W-:Y:S02]  /*39c0*/  SEL R32, R34, R33, P3 ;  /* 0x0000002122207207 */ /* 0x000fe40001800000 */
[----:B------:R-:W-:-:S02]  /*39d0*/  SEL R36, R35, R28, P1 ;  /* 0x0000001c23247207 */ /* 0x000fc40000800000 */
[----:B------:R-:W-:Y:S02]  /*39e0*/  SEL R37, R38, R23, P1 ;  /* 0x0000001726257207 */ /* 0x000fe40000800000 */
[----:B------:R-:W-:Y:S02]  /*39f0*/  SEL R30, R30, R31, P3 ;  /* 0x0000001f1e1e7207 */ /* 0x000fe40001800000 */
[----:B------:R-:W-:Y:S02]  /*3a00*/  ISETP.LT.U32.AND.EX P2, PT, R38, R23, PT, P2 ;  /* 0x000000172600720c */ /* 0x000fe40003f41120 */
[----:B------:R-:W-:Y:S02]  /*3a10*/  SEL R33, R33, R34, P3 ;  /* 0x0000002221217207 */ /* 0x000fe40001800000 */
[CC--:B------:R-:W-:Y:S02]  /*3a20*/  ISETP.GT.U32.AND P1, PT, R29.reuse, R24.reuse, PT ;  /* 0x000000181d00720c */ /* 0x0c0fe40003f24070 */
[----:B------:R-:W-:-:S02]  /*3a30*/  ISETP.LT.U32.AND P3, PT, R29, R24, PT ;  /* 0x000000181d00720c */ /* 0x000fc40003f61070 */
[----:B------:R-:W-:Y:S02]  /*3a40*/  SEL R28, R35, R28, P2 ;  /* 0x0000001c231c7207 */ /* 0x000fe40001000000 */
[----:B------:R-:W-:Y:S02]  /*3a50*/  SEL R39, R12, R15, !P0 ;  /* 0x0000000f0c277207 */ /* 0x000fe40004000000 */
[CC--:B------:R-:W-:Y:S02]  /*3a60*/  ISETP.GT.U32.AND.EX P1, PT, R27.reuse, R26.reuse, PT, P1 ;  /* 0x0000001a1b00720c */ /* 0x0c0fe40003f24110 */
[----:B------:R-:W-:Y:S02]  /*3a70*/  ISETP.LT.U32.AND.EX P3, PT, R27, R26, PT, P3 ;  /* 0x0000001a1b00720c */ /* 0x000fe40003f61130 */
[----:B------:R-:W-:Y:S02]  /*3a80*/  SEL R38, R38, R23, P2 ;  /* 0x0000001726267207 */ /* 0x000fe40001000000 */
[----:B------:R-:W-:-:S02]  /*3a90*/  SEL R31, R13, R14, !P0 ;  /* 0x0000000e0d1f7207 */ /* 0x000fc40004000000 */
[CC--:B------:R-:W-:Y:S02]  /*3aa0*/  ISETP.GT.U32.AND P2, PT, R28.reuse, R39.reuse, PT ;  /* 0x000000271c00720c */ /* 0x0c0fe40003f44070 */
[CC--:B------:R-:W-:Y:S02]  /*3ab0*/  SEL R23, R29.reuse, R24.reuse, P1 ;  /* 0x000000181d177207 */ /* 0x0c0fe40000800000 */
[----:B------:R-:W-:Y:S02]  /*3ac0*/  SEL R29, R29, R24, P3 ;  /* 0x000000181d1d7207 */ /* 0x000fe40001800000 */
[----:B------:R-:W-:Y:S02]  /*3ad0*/  ISETP.LT.U32.AND P4, PT, R28, R39, PT ;  /* 0x000000271c00720c */ /* 0x000fe40003f81070 */
[----:B------:R-:W-:Y:S02]  /*3ae0*/  SEL R24, R27, R26, P1 ;  /* 0x0000001a1b187207 */ /* 0x000fe40000800000 */
[----:B------:R-:W-:-:S02]  /*3af0*/  ISETP.GT.U32.AND.EX P2, PT, R38, R31, PT, P2 ;  /* 0x0000001f2600720c */ /* 0x000fc40003f44120 */
[----:B------:R-:W-:Y:S02]  /*3b00*/  SEL R26, R27, R26, P3 ;  /* 0x0000001a1b1a7207 */ /* 0x000fe40001800000 */
[----:B------:R-:W-:Y:S02]  /*3b10*/  ISETP.LT.U32.AND P3, PT, R29, R36, PT ;  /* 0x000000241d00720c */ /* 0x000fe40003f61070 */
[----:B------:R-:W-:Y:S02]  /*3b20*/  ISETP.LT.U32.AND.EX P4, PT, R38, R31, PT, P4 ;  /* 0x0000001f2600720c */ /* 0x000fe40003f81140 */
[----:B------:R-:W-:Y:S02]  /*3b30*/  SEL R43, R28, R39, P2 ;  /* 0x000000271c2b7207 */ /* 0x000fe40001000000 */
[----:B------:R-:W-:Y:S02]  /*3b40*/  SEL R40, R38, R31, P2 ;  /* 0x0000001f26287207 */ /* 0x000fe40001000000 */
[----:B------:R-:W-:-:S02]  /*3b50*/  ISETP.LT.U32.AND.EX P2, PT, R26, R37, PT, P3 ;  /* 0x000000251a00720c */ /* 0x000fc40003f41130 */
[----:B------:R-:W-:Y:S02]  /*3b60*/  SEL R39, R28, R39, P4 ;  /* 0x000000271c277207 */ /* 0x000fe40002000000 */
[----:B------:R-:W-:Y:S02]  /*3b70*/  ISETP.GT.U32.AND P1, PT, R29, R36, PT ;  /* 0x000000241d00720c */ /* 0x000fe40003f24070 */
[----:B------:R-:W-:Y:S02]  /*3b80*/  SEL R38, R38, R31, P4 ;  /* 0x0000001f26267207 */ /* 0x000fe40002000000 */
[CC--:B------:R-:W-:Y:S02]  /*3b90*/  ISETP.GT.U32.AND P3, PT, R30.reuse, R23.reuse, PT ;  /* 0x000000171e00720c */ /* 0x0c0fe40003f64070 */
[----:B------:R-:W-:Y:S02]  /*3ba0*/  ISETP.LT.U32.AND P4, PT, R30, R23, PT ;  /* 0x000000171e00720c */ /* 0x000fe40003f81070 */
[----:B------:R-:W-:-:S02]  /*3bb0*/  ISETP.GT.U32.AND.EX P1, PT, R26, R37, PT, P1 ;  /* 0x000000251a00720c */ /* 0x000fc40003f24110 */
[CC--:B------:R-:W-:Y:S02]  /*3bc0*/  ISETP.GT.U32.AND.EX P3, PT, R33.reuse, R24.reuse, PT, P3 ;  /* 0x000000182100720c */ /* 0x0c0fe40003f64130 */
[----:B------:R-:W-:Y:S02]  /*3bd0*/  ISETP.LT.U32.AND.EX P4, PT, R33, R24, PT, P4 ;  /* 0x000000182100720c */ /* 0x000fe40003f81140 */
[----:B------:R-:W-:Y:S02]  /*3be0*/  SEL R35, R29, R36, P1 ;  /* 0x000000241d237207 */ /* 0x000fe40000800000 */
[----:B------:R-:W-:Y:S02]  /*3bf0*/  SEL R34, R26, R37, P1 ;  /* 0x000000251a227207 */ /* 0x000fe40000800000 */
[----:B------:R-:W-:Y:S02]  /*3c00*/  SEL R28, R30, R23, P3 ;  /* 0x000000171e1c7207 */ /* 0x000fe40001800000 */
[----:B------:R-:W-:-:S02]  /*3c10*/  SEL R31, R33, R24, P3 ;  /* 0x00000018211f7207 */ /* 0x000fc40001800000 */
[----:B------:R-:W-:Y:S02]  /*3c20*/  SEL R36, R29, R36, P2 ;  /* 0x000000241d247207 */ /* 0x000fe40001000000 */
[----:B------:R-:W-:Y:S02]  /*3c30*/  SEL R37, R26, R37, P2 ;  /* 0x000000251a257207 */ /* 0x000fe40001000000 */
[----:B------:R-:W-:Y:S02]  /*3c40*/  SEL R30, R30, R23, P4 ;  /* 0x000000171e1e7207 */ /* 0x000fe40002000000 */
[----:B------:R-:W-:Y:S02]  /*3c50*/  SEL R33, R33, R24, P4 ;  /* 0x0000001821217207 */ /* 0x000fe40002000000 */
[----:B------:R-:W-:Y:S02]  /*3c60*/  SEL R12, R15, R12, !P0 ;  /* 0x0000000c0f0c7207 */ /* 0x000fe40004000000 */
[----:B------:R-:W-:-:S07]  /*3c70*/  SEL R13, R14, R13, !P0 ;  /* 0x0000000d0e0d7207 */ /* 0x000fce0004000000 */
.L_x_480:
[----:B------:R-:W-:Y:S05]  /*3c80*/  BSYNC.RECONVERGENT B0 ;  /* 0x0000000000007941 */ /* 0x000fea0003800200 */
.L_x_479:
[----:B------:R-:W0:Y:S01]  /*3c90*/  S2UR UR5, SR_CgaCtaId ;  /* 0x00000000000579c3 */ /* 0x000e220000008800 */
[----:B------:R-:W-:Y:S01]  /*3ca0*/  UMOV UR4, 0x400 ;  /* 0x0000040000047882 */ /* 0x000fe20000000000 */
[----:B------:R-:W-:Y:S01]  /*3cb0*/  IMAD.MOV.U32 R23, RZ, RZ, 0x2 ;  /* 0x00000002ff177424 */ /* 0x000fe200078e00ff */
[----:B0-----:R-:W-:-:S06]  /*3cc0*/  ULEA UR4, UR5, UR4, 0x18 ;  /* 0x0000000405047291 */ /* 0x001fcc000f8ec0ff */
[----:B------:R-:W-:-:S07]  /*3cd0*/  LEA R27, R22, UR4, 0x6 ;  /* 0x00000004161b7c11 */ /* 0x000fce000f8e30ff */
.L_x_484:
[----:B------:R-:W-:Y:S01]  /*3ce0*/  IMAD.MOV R15, RZ, RZ, -R23 ;  /* 0x000000ffff0f7224 */ /* 0x000fe200078e0a17 */
[----:B------:R-:W-:Y:S04]  /*3cf0*/  BAR.SYNC.DEFER_BLOCKING 0x0 ;  /* 0x0000000000007b1d */ /* 0x000fe80000010000 */
[----:B------:R-:W-:Y:S01]  /*3d00*/  LOP3.LUT R14, R22, R15, RZ, 0xc0, !PT ;  /* 0x0000000f160e7212 */ /* 0x000fe200078ec0ff */
[----:B------:R-:W-:Y:S01]  /*3d10*/  VIADD R15, R23, 0xffffffff ;  /* 0xffffffff170f7836 */ /* 0x000fe20000000000 */
[----:B------:R-:W-:Y:S03]  /*3d20*/  BSSY.RECONVERGENT B0, `(.L_x_481) ;  /* 0x0000038000007945 */ /* 0x000fe60003800200 */
[----:B------:R-:W-:Y:S01]  /*3d30*/  IMAD.SHL.U32 R14, R14, 0x8, RZ ;  /* 0x000000080e0e7824 */ /* 0x000fe200078e00ff */
[----:B------:R-:W-:-:S04]  /*3d40*/  LOP3.LUT R15, R15, R22, RZ, 0xc0, !PT ;  /* 0x000000160f0f7212 */ /* 0x000fc800078ec0ff */
[----:B------:R-:W-:Y:S01]  /*3d50*/  VIMNMX R24, PT, PT, R21, R14, PT ;  /* 0x0000000e15187248 */ /* 0x000fe20003fe0100 */
[----:B------:R-:W-:Y:S02]  /*3d60*/  IMAD.SHL.U32 R42, R15, 0x8, RZ ;  /* 0x000000080f2a7824 */ /* 0x000fe400078e00ff */
[----:B------:R-:W-:Y:S02]  /*3d70*/  IMAD.MOV.U32 R15, RZ, RZ, R38 ;  /* 0x000000ffff0f7224 */ /* 0x000fe400078e0026 */
[----:B------:R-:W-:-:S05]  /*3d80*/  IMAD R26, R23, 0x4, R24 ;  /* 0x00000004171a7824 */ /* 0x000fca00078e0218 */
[----:B------:R-:W-:-:S05]  /*3d90*/  VIMNMX R26, PT, PT, R21, R26, PT ;  /* 0x0000001a151a7248 */ /* 0x000fca0003fe0100 */
[----:B------:R-:W-:-:S05]  /*3da0*/  IMAD R14, R23, 0x4, R26 ;  /* 0x00000004170e7824 */ /* 0x000fca00078e021a */
[C---:B------:R-:W-:Y:S01]  /*3db0*/  VIMNMX R29, PT, PT, R21.reuse, R14, PT ;  /* 0x0000000e151d7248 */ /* 0x040fe20003fe0100 */
[----:B------:R-:W-:Y:S01]  /*3dc0*/  IMAD.MOV.U32 R14, RZ, RZ, R39 ;  /* 0x000000ffff0e7224 */ /* 0x000fe200078e0027 */
[----:B------:R-:W-:-:S03]  /*3dd0*/  VIMNMX R39, PT, PT, R21, R42, PT ;  /* 0x0000002a15277248 */ /* 0x000fc60003fe0100 */
[----:B------:R-:W-:Y:S01]  /*3de0*/  IMAD.IADD R38, R29, 0x1, -R26 ;  /* 0x000000011d267824 */ /* 0x000fe200078e0a1a */
[----:B------:R0:W-:Y:S03]  /*3df0*/  STS.128 [R27], R12 ;  /* 0x0000000c1b007388 */ /* 0x0001e60000000c00 */
[C---:B------:R-:W-:Y:S01]  /*3e00*/  IMAD.IADD R41, R39.reuse, 0x1, -R38 ;  /* 0x0000000127297824 */ /* 0x040fe200078e0a26 */
[----:B------:R-:W-:Y:S02]  /*3e10*/  ISETP.GE.AND P0, PT, R39, R38, PT ;  /* 0x000000262700720c */ /* 0x000fe40003f06270 */
[----:B------:R-:W-:Y:S02]  /*3e20*/  VIADDMNMX R38, R26, -R24, R39, PT ;  /* 0x800000181a267246 */ /* 0x000fe40003800127 */
[----:B------:R-:W-:-:S04]  /*3e30*/  SEL R41, R41, RZ, P0 ;  /* 0x000000ff29297207 */ /* 0x000fc80000000000 */
[----:B------:R-:W-:Y:S01]  /*3e40*/  ISETP.GE.AND P0, PT, R41, R38, PT ;  /* 0x000000262900720c */ /* 0x000fe20003f06270 */
        /* <DEDUP_REMOVED lines=17> */
[----:B0-----:R-:W0:Y:S01]  /*3f60*/  S2R R13, SR_CgaCtaId ;  /* 0x00000000000d7919 */ /* 0x001e220000008800 */
[----:B------:R-:W-:Y:S01]  /*3f70*/  MOV R12, 0x400 ;  /* 0x00000400000c7802 */ /* 0x000fe20000000f00 */
[----:B------:R-:W-:-:S03]  /*3f80*/  IMAD.IADD R28, R39, 0x1, R26 ;  /* 0x00000001271c7824 */ /* 0x000fc600078e021a */
[----:B0-----:R-:W-:-:S07]  /*3f90*/  LEA R30, R13, R12, 0x18 ;  /* 0x0000000c0d1e7211 */ /* 0x001fce00078ec0ff */
.L_x_483:
[----:B------:R-:W-:-:S05]  /*3fa0*/  IMAD.IADD R12, R38, 0x1, -R41 ;  /* 0x00000001260c7824 */ /* 0x000fca00078e0a29 */
[----:B------:R-:W-:-:S04]  /*3fb0*/  LEA.HI R12, R12, R12, RZ, 0x1 ;  /* 0x0000000c0c0c7211 */ /* 0x000fc800078f08ff */
[----:B------:R-:W-:-:S04]  /*3fc0*/  LEA.HI.SX32 R25, R12, R41, 0x1f ;  /* 0x000000290c197211 */ /* 0x000fc800078ffaff */
[----:B------:R-:W-:Y:S01]  /*3fd0*/  LOP3.LUT R13, RZ, R25, RZ, 0x33, !PT ;  /* 0x00000019ff0d7212 */ /* 0x000fe200078e33ff */
[----:B------:R-:W-:-:S04]  /*3fe0*/  IMAD.IADD R12, R24, 0x1, R25 ;  /* 0x00000001180c7824 */ /* 0x000fc800078e0219 */
[----:B------:R-:W-:Y:S02]  /*3ff0*/  IMAD.IADD R13, R28, 0x1, R13 ;  /* 0x000000011c0d7824 */ /* 0x000fe400078e020d */
[--C-:B------:R-:W-:Y:S02]  /*4000*/  IMAD R14, R12, 0x8, R30.reuse ;  /* 0x000000080c0e7824 */ /* 0x100fe400078e021e */
[----:B------:R-:W-:-:S04]  /*4010*/  IMAD R13, R13, 0x8, R30 ;  /* 0x000000080d0d7824 */ /* 0x000fc800078e021e */
        /* <DEDUP_REMOVED lines=8> */
.L_x_482:
[----:B------:R-:W-:Y:S05]  /*40a0*/  BSYNC.RECONVERGENT B0 ;  /* 0x0000000000007941 */ /* 0x000fea0003800200 */
.L_x_481:
[----:B------:R-:W1:Y:S01]  /*40b0*/  S2UR UR5, SR_CgaCtaId ;  /* 0x00000000000579c3 */ /* 0x000e620000008800 */
[----:B------:R-:W-:Y:S01]  /*40c0*/  UMOV UR4, 0x400 ;  /* 0x0000040000047882 */ /* 0x000fe20000000000 */
[----:B------:R-:W-:Y:S01]  /*40d0*/  IMAD.IADD R33, R24, 0x1, R41 ;  /* 0x0000000118217824 */ /* 0x000fe200078e0229 */
[----:B------:R-:W-:Y:S02]  /*40e0*/  IADD3 R30, PT, PT, -R41, R26, R39 ;  /* 0x0000001a291e7210 */ /* 0x000fe40007ffe127 */
[----:B------:R-:W-:Y:S01]  /*40f0*/  PLOP3.LUT P1, PT, PT, PT, PT, 0x8, 0x80 ;  /* 0x000000000080781c */ /* 0x000fe20003f2e170 */
[----:B------:R-:W-:Y:S01]  /*4100*/  VIADD R31, R33, 0x1 ;  /* 0x00000001211f7836 */ /* 0x000fe20000000000 */
[C---:B------:R-:W-:Y:S01]  /*4110*/  ISETP.GE.AND P2, PT, R30.reuse, R29, PT ;  /* 0x0000001d1e00720c */ /* 0x040fe20003f46270 */
[----:B------:R-:W-:Y:S01]  /*4120*/  VIADD R28, R30, 0x1 ;  /* 0x000000011e1c7836 */ /* 0x000fe20000000000 */
[C---:B------:R-:W-:Y:S01]  /*4130*/  ISETP.GE.U32.AND P3, PT, R23.reuse, 0x81, PT ;  /* 0x000000811700780c */ /* 0x040fe20003f66070 */
[----:B------:R-:W-:Y:S01]  /*4140*/  IMAD.SHL.U32 R23, R23, 0x2, RZ ;  /* 0x0000000217177824 */ /* 0x000fe200078e00ff */
[----:B-1----:R-:W-:-:S06]  /*4150*/  ULEA UR4, UR5, UR4, 0x18 ;  /* 0x0000000405047291 */ /* 0x002fcc000f8ec0ff */
[----:B------:R-:W-:Y:S02]  /*4160*/  LEA R32, R33, UR4, 0x3 ;  /* 0x0000000421207c11 */ /* 0x000fe4000f8e18ff */
[----:B------:R-:W-:-:S03]  /*4170*/  LEA R34, R30, UR4, 0x3 ;  /* 0x000000041e227c11 */ /* 0x000fc6000f8e18ff */
[----:B0-----:R-:W-:Y:S04]  /*4180*/  LDS.64 R14, [R32] ;  /* 0x00000000200e7984 */ /* 0x001fe80000000a00 */
[----:B------:R-:W0:Y:S02]  /*4190*/  LDS.64 R24, [R34] ;  /* 0x0000000022187984 */ /* 0x000e240000000a00 */
        /* <DEDUP_REMOVED lines=98> */
[----:B------:R-:W0:Y:S04]  /*47c0*/  @P1 LDS.64 R24, [R26] ;  /* 0x000000001a181984 */ /* 0x000e280000000a00 */
[----:B------:R-:W1:Y:S01]  /*47d0*/  @!P1 LDS.64 R14, [R45] ;  /* 0x000000002d0e9984 */ /* 0x000e620000000a00 */
[----:B------:R-:W-:Y:S01]  /*47e0*/  ISETP.GE.AND P1, PT, R32, R29, PT ;  /* 0x0000001d2000720c */ /* 0x000fe20003f26270 */
[----:B0-----:R-:W-:Y:S01]  /*47f0*/  IMAD.MOV.U32 R42, RZ, RZ, R25 ;  /* 0x000000ffff2a7224 */ /* 0x001fe200078e0019 */
[----:B-1----:R-:W-:-:S04]  /*4800*/  ISETP.LT.U32.AND P0, PT, R24, R14, PT ;  /* 0x0000000e1800720c */ /* 0x002fc80003f01070 */
[----:B------:R-:W-:-:S04]  /*4810*/  ISETP.LT.U32.AND.EX P0, PT, R42, R15, PT, P0 ;  /* 0x0000000f2a00720c */ /* 0x000fc80003f01100 */
[-C--:B------:R-:W-:Y:S02]  /*4820*/  @!P2 SEL R24, R24, R14.reuse, P0 ;  /* 0x0000000e1818a207 */ /* 0x080fe40000000000 */
[-C--:B------:R-:W-:Y:S02]  /*4830*/  @!P2 SEL R42, R42, R15.reuse, P0 ;  /* 0x0000000f2a2aa207 */ /* 0x080fe40000000000 */
[----:B------:R-:W-:Y:S02]  /*4840*/  SEL R25, R24, R14, !P1 ;  /* 0x0000000e18197207 */ /* 0x000fe40004800000 */
[----:B------:R-:W-:Y:S01]  /*4850*/  SEL R32, R42, R15, !P1 ;  /* 0x0000000f2a207207 */ /* 0x000fe20004800000 */
[----:B------:R-:W-:Y:S06]  /*4860*/  @!P3 BRA `(.L_x_484) ;  /* 0xfffffff4001cb947 */ /* 0x000fec000383ffff */
[----:B------:R-:W0:Y:S01]  /*4870*/  S2R R14, SR_TID.X ;  /* 0x00000000000e7919 */ /* 0x000e220000002100 */
[----:B------:R-:W1:Y:S02]  /*4880*/  LDCU.U8 UR5, c[0x0][0x380] ;  /* 0x00007000ff0577ac */ /* 0x000e640008000000 */
[----:B-1----:R-:W-:-:S04]  /*4890*/  UPRMT UR5, UR5, 0x8880, URZ ;  /* 0x0000888005057896 */ /* 0x002fc800080000ff */
[----:B------:R-:W-:Y:S01]  /*48a0*/  UISETP.NE.AND UP0, UPT, UR5, URZ, UPT ;  /* 0x000000ff0500728c */ /* 0x000fe2000bf05270 */
[----:B0-----:R-:W-:-:S05]  /*48b0*/  IMAD.SHL.U32 R15, R14, 0x8, RZ ;  /* 0x000000080e0f7824 */ /* 0x001fca00078e00ff */
[----:B------:R-:W-:-:S04]  /*48c0*/  LOP3.LUT R15, R15, 0x1f00, RZ, 0xc0, !PT ;  /* 0x00001f000f0f7812 */ /* 0x000fc800078ec0ff */
[----:B------:R-:W-:-:S05]  /*48d0*/  LOP3.LUT R14, R15, 0x1f, R14, 0xf8, !PT ;  /* 0x0000001f0f0e7812 */ /* 0x000fca00078ef80e */
[C---:B------:R-:W-:Y:S02]  /*48e0*/  VIADD R42, R14.reuse, 0x20 ;  /* 0x000000200e2a7836 */ /* 0x040fe40000000000 */
[C---:B------:R-:W-:Y:S02]  /*48f0*/  VIADD R41, R14.reuse, 0x40 ;  /* 0x000000400e297836 */ /* 0x040fe40000000000 */
[C---:B------:R-:W-:Y:S02]  /*4900*/  VIADD R29, R14.reuse, 0x60 ;  /* 0x000000600e1d7836 */ /* 0x040fe40000000000 */
[C---:B------:R-:W-:Y:S02]  /*4910*/  VIADD R26, R14.reuse, 0xa0 ;  /* 0x000000a00e1a7836 */ /* 0x040fe40000000000 */
[C---:B------:R-:W-:Y:S02]  /*4920*/  VIADD R27, R14.reuse, 0x80 ;  /* 0x000000800e1b7836 */ /* 0x040fe40000000000 */
[----:B------:R-:W-:-:S02]  /*4930*/  VIADD R23, R14, 0xe0 ;  /* 0x000000e00e177836 */ /* 0x000fc40000000000 */
[----:B------:R-:W-:Y:S01]  /*4940*/  VIADD R24, R14, 0xc0 ;  /* 0x000000c00e187836 */ /* 0x000fe20000000000 */
[----:B------:R-:W-:Y:S06]  /*4950*/  BAR.SYNC.DEFER_BLOCKING 0x0 ;  /* 0x0000000000007b1d */ /* 0x000fec0000010000 */
[----:B------:R-:W-:Y:S05]  /*4960*/  BRA.U !UP0, `(.L_x_485) ;  /* 0x0000000108e87547 */ /* 0x000fea000b800000 */
[----:B------:R-:W-:Y:S01]  /*4970*/  LOP3.LUT R39, R39, R38, RZ, 0x3c, !PT ;  /* 0x0000002627277212 */ /* 0x000fe200078e3cff */
[----:B------:R0:W-:Y:S01]  /*4980*/  STS.64 [R8], R12 ;  /* 0x0000000c08007388 */ /* 0x0001e20000000a00 */
[----:B------:R-:W-:Y:S01]  /*4990*/  LOP3.LUT R35, R35, R34, RZ, 0x3c, !PT ;  /* 0x0000002223237212 */ /* 0x000fe200078e3cff */
[----:B------:R-:W-:Y:S01]  /*49a0*/  IMAD.MOV.U32 R44, RZ, RZ, R25 ;  /* 0x000000ffff2c7224 */ /* 0x000fe200078e0019 */
[----:B------:R-:W-:Y:S01]  /*49b0*/  LOP3.LUT R38, R39, R38, RZ, 0x3c, !PT ;  /* 0x0000002627267212 */ /* 0x000fe200078e3cff */
[----:B------:R-:W-:Y:S01]  /*49c0*/  IMAD.MOV.U32 R45, RZ, RZ, R32 ;  /* 0x000000ffff2d7224 */ /* 0x000fe200078e0020 */
[----:B------:R-:W-:Y:S01]  /*49d0*/  LOP3.LUT R34, R35, R34, RZ, 0x3c, !PT ;  /* 0x0000002223227212 */ /* 0x000fe200078e3cff */
[----:B------:R-:W1:Y:S01]  /*49e0*/  S2R R25, SR_CTAID.X ;  /* 0x0000000000197919 */ /* 0x000e620000002500 */
[----:B------:R-:W-:Y:S01]  /*49f0*/  LOP3.LUT R39, R39, R38, RZ, 0x3c, !PT ;  /* 0x0000002627277212 */ /* 0x000fe200078e3cff */
[----:B------:R-:W-:Y:S01]  /*4a00*/  IMAD.MOV.U32 R15, RZ, RZ, RZ ;  /* 0x000000ffff0f7224 */ /* 0x000fe200078e00ff */
[----:B------:R-:W-:-:S02]  /*4a10*/  ISETP.NE.AND P0, PT, R22, RZ, PT ;  /* 0x000000ff1600720c */ /* 0x000fc40003f05270 */
[----:B------:R-:W-:Y:S01]  /*4a20*/  LOP3.LUT R35, R35, R34, RZ, 0x3c, !PT ;  /* 0x0000002223237212 */ /* 0x000fe200078e3cff */
[----:B0-----:R-:W-:Y:S01]  /*4a30*/  IMAD.MOV.U32 R12, RZ, RZ, R43 ;  /* 0x000000ffff0c7224 */ /* 0x001fe200078e002b */
[----:B------:R0:W-:Y:S01]  /*4a40*/  STS.64 [R7+0x8], R38 ;  /* 0x0000082607007388 */ /* 0x0001e20000000a00 */
[----:B------:R-:W-:-:S05]  /*4a50*/  IMAD.MOV.U32 R13, RZ, RZ, R40 ;  /* 0x000000ffff0d7224 */ /* 0x000fca00078e0028 */
[----:B------:R2:W-:Y:S04]  /*4a60*/  STS.64 [R6+0x10], R12 ;  /* 0x0000100c06007388 */ /* 0x0005e80000000a00 */
[----:B------:R-:W-:Y:S01]  /*4a70*/  STS.64 [R5+0x18], R36 ;  /* 0x0000182405007388 */ /* 0x000fe20000000a00 */
[----:B0-----:R-:W-:-:S03]  /*4a80*/  IMAD.MOV.U32 R7, RZ, RZ, R33 ;  /* 0x000000ffff077224 */ /* 0x001fc600078e0021 */
[----:B------:R-:W-:Y:S01]  /*4a90*/  STS.64 [R4+0x20], R34 ;  /* 0x0000202204007388 */ /* 0x000fe20000000a00 */
[----:B--2---:R-:W-:Y:S02]  /*4aa0*/  IMAD.MOV.U32 R6, RZ, RZ, R30 ;  /* 0x000000ffff067224 */ /* 0x004fe400078e001e */
[----:B------:R-:W-:-:S03]  /*4ab0*/  IMAD.MOV.U32 R30, RZ, RZ, R28 ;  /* 0x000000ffff1e7224 */ /* 0x000fc600078e001c */
[----:B------:R-:W-:Y:S04]  /*4ac0*/  STS.64 [R3+0x28], R6 ;  /* 0x0000280603007388 */ /* 0x000fe80000000a00 */
[----:B------:R-:W-:Y:S04]  /*4ad0*/  STS.64 [R2+0x30], R30 ;  /* 0x0000301e02007388 */ /* 0x000fe80000000a00 */
[----:B------:R-:W-:Y:S01]  /*4ae0*/  STS.64 [R0+0x38], R44 ;  /* 0x0000382c00007388 */ /* 0x000fe20000000a00 */
[----:B------:R-:W-:-:S03]  /*4af0*/  NOP ;  /* 0x0000000000007918 */ /* 0x000fc60000000000 */
[----:B------:R-:W-:Y:S04]  /*4b00*/  LDS.64 R12, [R20] ;  /* 0x00000000140c7984 */ /* 0x000fe80000000a00 */
[----:B------:R-:W-:Y:S04]  /*4b10*/  LDS.64 R32, [R19+0x100] ;  /* 0x0001000013207984 */ /* 0x000fe80000000a00 */
[----:B------:R1:W-:Y:S04]  /*4b20*/  LDS.64 R36, [R18+0x200] ;  /* 0x0002000012247984 */ /* 0x0003e80000000a00 */
[----:B------:R-:W-:Y:S04]  /*4b30*/  LDS.64 R4, [R17+0x300] ;  /* 0x0003000011047984 */ /* 0x000fe80000000a00 */
[----:B------:R-:W-:Y:S01]  /*4b40*/  LDS.64 R34, [R16+0x400] ;  /* 0x0004000010227984 */ /* 0x000fe20000000a00 */
[----:B-1----:R-:W-:-:S03]  /*4b50*/  IMAD.WIDE.U32 R18, R25, 0x800, R14 ;  /* 0x0000080019127825 */ /* 0x002fc600078e000e */
[----:B------:R-:W-:Y:S04]  /*4b60*/  LDS.64 R6, [R11+0x500] ;  /* 0x000500000b067984 */ /* 0x000fe80000000a00 */
[----:B------:R-:W-:Y:S04]  /*4b70*/  LDS.64 R38, [R10+0x600] ;  /* 0x000600000a267984 */ /* 0x000fe80000000a00 */
[----:B------:R-:W-:Y:S04]  /*4b80*/  LDS.64 R2, [R9+0x700] ;  /* 0x0007000009027984 */ /* 0x000fe80000000a00 */
[----:B------:R-:W-:Y:S01]  /*4b90*/  @!P0 STS [UR4+0x4200], R21 ;  /* 0x00420015ff008988 */ /* 0x000fe20008000804 */
[----:B------:R-:W-:Y:S06]  /*4ba0*/  BAR.SYNC.DEFER_BLOCKING 0x0 ;  /* 0x0000000000007b1d */ /* 0x000fec0000010000 */
[----:B------:R-:W0:Y:S01]  /*4bb0*/  LDS R0, [UR4+0x4200] ;  /* 0x00420004ff007984 */ /* 0x000e220008000800 */
[----:B------:R-:W1:Y:S02]  /*4bc0*/  LDCU.64 UR4, c[0x0][0x398] ;  /* 0x00007300ff0477ac */ /* 0x000e640008000a00 */
[----:B-1----:R-:W-:-:S04]  /*4bd0*/  LEA R30, P0, R18, UR4, 0x3 ;  /* 0x00000004121e7c11 */ /* 0x002fc8000f8018ff */
[----:B------:R-:W-:Y:S02]  /*4be0*/  LEA.HI.X R31, R18, UR5, R19, 0x3, P0 ;  /* 0x00000005121f7c11 */ /* 0x000fe400080f1c13 */
[-C--:B0-----:R-:W-:Y:S02]  /*4bf0*/  ISETP.GE.AND P0, PT, R14, R0.reuse, PT ;  /* 0x000000000e00720c */ /* 0x081fe40003f06270 */
[-C--:B------:R-:W-:Y:S02]  /*4c00*/  ISETP.GE.AND P1, PT, R42, R0.reuse, PT ;  /* 0x000000002a00720c */ /* 0x080fe40003f26270 */
[-C--:B------:R-:W-:Y:S02]  /*4c10*/  ISETP.GE.AND P2, PT, R41, R0.reuse, PT ;  /* 0x000000002900720c */ /* 0x080fe40003f46270 */
[-C--:B------:R-:W-:Y:S02]  /*4c20*/  ISETP.GE.AND P3, PT, R29, R0.reuse, PT ;  /* 0x000000001d00720c */ /* 0x080fe40003f66270 */
        /* <DEDUP_REMOVED lines=14> */
.L_x_485:
        /* <DEDUP_REMOVED lines=8> */
[----:B------:R-:W-:Y:S02]  /*4d90*/  LOP3.LUT R39, R39, R38, RZ, 0x3c, !PT ;  /* 0x0000002627277212 */ /* 0x000fe400078e3cff */
        /* <DEDUP_REMOVED lines=12> */
[----:B------:R0:W-:Y:S04]  /*4e60*/  STS.64 [R2+0x30], R30 ;  /* 0x0000301e02007388 */ /* 0x0001e80000000a00 */
[----:B------:R-:W-:Y:S01]  /*4e70*/  STS.64 [R0+0x38], R44 ;  /* 0x0000382c00007388 */ /* 0x000fe20000000a00 */
[----:B------:R-:W-:-:S03]  /*4e80*/  NOP ;  /* 0x0000000000007918 */ /* 0x000fc60000000000 */
[----:B------:R-:W-:Y:S01]  /*4e90*/  LDS.64 R12, [R20] ;  /* 0x00000000140c7984 */ /* 0x000fe20000000a00 */
[----:B0-----:R-:W-:Y:S02]  /*4ea0*/  IMAD.MOV.U32 R2, RZ, RZ, R14 ;  /* 0x000000ffff027224 */ /* 0x001fe400078e000e */
[----:B------:R-:W-:Y:S01]  /*4eb0*/  IMAD.MOV.U32 R3, RZ, RZ, RZ ;  /* 0x000000ffff037224 */ /* 0x000fe200078e00ff */
        /* <DEDUP_REMOVED lines=32> */
.L_x_486:
        /* <DEDUP_REMOVED lines=12> */
.L_x_708:


//--------------------- .text._ZN3cub18CUB_300001_SM_10006detail11EmptyKernelIvEEvv --------------------------
	.section	.text._ZN3cub18CUB_300001_SM_10006detail11EmptyKernelIvEEvv,"ax",@progbits
	.align	128
        .global         _ZN3cub18CUB_300001_SM_10006detail11EmptyKernelIvEEvv
        .type           _ZN3cub18CUB_300001_SM_10006detail11EmptyKernelIvEEvv,@function
        .size           _ZN3cub18CUB_300001_SM_10006detail11EmptyKernelIvEEvv,(.L_x_709 - _ZN3cub18CUB_300001_SM_10006detail11EmptyKernelIvEEvv)
        .other          _ZN3cub18CUB_300001_SM_10006detail11EmptyKernelIvEEvv,@"STO_CUDA_ENTRY STV_DEFAULT"
_ZN3cub18CUB_300001_SM_10006detail11EmptyKernelIvEEvv:
.text._ZN3cub18CUB_300001_SM_10006detail11EmptyKernelIvEEvv:
[----:B------:R-:W-:Y:S01]  /*0000*/  LDC R1, c[0x0][0x37c] ;  /* 0x0000df00ff017b82 */ /* 0x000fe20000000800 */
[----:B------:R-:W-:Y:S05]  /*0010*/  EXIT ;  /* 0x000000000000794d */ /* 0x000fea0003800000 */
.L_x_487:
        /* <DEDUP_REMOVED lines=14> */
.L_x_709:


//--------------------- .text._Z15sorting_col_idxPyS_S_y --------------------------
	.section	.text._Z15sorting_col_idxPyS_S_y,"ax",@progbits
	.align	128
        .global         _Z15sorting_col_idxPyS_S_y
        .type           _Z15sorting_col_idxPyS_S_y,@function
        .size           _Z15sorting_col_idxPyS_S_y,(.L_x_710 - _Z15sorting_col_idxPyS_S_y)
        .other          _Z15sorting_col_idxPyS_S_y,@"STO_CUDA_ENTRY STV_DEFAULT"
_Z15sorting_col_idxPyS_S_y:
.text._Z15sorting_col_idxPyS_S_y:
[----:B------:R-:W0:Y:S01]  /*0000*/  LDC R1, c[0x0][0x37c] ;  /* 0x0000df00ff017b82 */ /* 0x000e220000000800 */
[----:B------:R-:W1:Y:S01]  /*0010*/  S2R R26, SR_TID.X ;  /* 0x00000000001a7919 */ /* 0x000e620000002100 */
[----:B------:R-:W2:Y:S01]  /*0020*/  LDCU UR5, c[0x0][0x2fc] ;  /* 0x00005f80ff0577ac */ /* 0x000ea20008000800 */
[----:B0-----:R-:W-:Y:S01]  /*0030*/  VIADD R1, R1, 0xffffffe8 ;  /* 0xffffffe801017836 */ /* 0x001fe20000000000 */
[----:B------:R-:W1:Y:S01]  /*0040*/  S2R R27, SR_CTAID.X ;  /* 0x00000000001b7919 */ /* 0x000e620000002500 */
[----:B------:R-:W1:Y:S01]  /*0050*/  LDCU UR6, c[0x0][0x360] ;  /* 0x00006c00ff0677ac */ /* 0x000e620008000800 */
[----:B------:R-:W0:Y:S01]  /*0060*/  LDCU.64 UR8, c[0x0][0x398] ;  /* 0x00007300ff0877ac */ /* 0x000e220008000a00 */
[----:B------:R-:W3:Y:S02]  /*0070*/  LDCU UR4, c[0x0][0x2f8] ;  /* 0x00005f00ff0477ac */ /* 0x000ee40008000800 */
[----:B---3--:R-:W-:Y:S01]  /*0080*/  IADD3 R28, P1, PT, R1, UR4, RZ ;  /* 0x00000004011c7c10 */ /* 0x008fe2000ff3e0ff */
[----:B-1----:R-:W-:-:S04]  /*0090*/  IMAD R26, R27, UR6, R26 ;  /* 0x000000061b1a7c24 */ /* 0x002fc8000f8e021a */
[----:B--2---:R-:W-:Y:S01]  /*00a0*/  IMAD.X R29, RZ, RZ, UR5, P1 ;  /* 0x00000005ff1d7e24 */ /* 0x004fe200088e06ff */
[----:B0-----:R-:W-:-:S04]  /*00b0*/  ISETP.GE.U32.AND P0, PT, R26, UR8, PT ;  /* 0x000000081a007c0c */ /* 0x001fc8000bf06070 */
[----:B------:R-:W-:-:S13]  /*00c0*/  ISETP.GE.U32.AND.EX P0, PT, RZ, UR9, PT, P0 ;  /* 0x00000009ff007c0c */ /* 0x000fda000bf06100 */
[----:B------:R-:W-:Y:S05]  /*00d0*/  @P0 EXIT ;  /* 0x000000000000094d */ /* 0x000fea0003800000 */
[----:B------:R-:W0:Y:S01]  /*00e0*/  LDCU.64 UR4, c[0x0][0x380] ;  /* 0x00007000ff0477ac */ /* 0x000e220008000a00 */
[----:B------:R-:W1:Y:S01]  /*00f0*/  LDCU.64 UR36, c[0x0][0x358] ;  /* 0x00006b00ff2477ac */ /* 0x000e620008000a00 */
[----:B0-----:R-:W-:-:S04]  /*0100*/  LEA R2, P0, R26, UR4, 0x3 ;  /* 0x000000041a027c11 */ /* 0x001fc8000f8018ff */
[----:B------:R-:W-:-:S05]  /*0110*/  LEA.HI.X R3, R26, UR5, RZ, 0x3, P0 ;  /* 0x000000051a037c11 */ /* 0x000fca00080f1cff */
[----:B-1----:R-:W2:Y:S04]  /*0120*/  LDG.E.64 R24, desc[UR36][R2.64+0x8] ;  /* 0x0000082402187981 */ /* 0x002ea8000c1e1b00 */
[----:B------:R-:W2:Y:S02]  /*0130*/  LDG.E.64 R6, desc[UR36][R2.64] ;  /* 0x0000002402067981 */ /* 0x000ea4000c1e1b00 */
[----:B--2---:R-:W-:-:S04]  /*0140*/  ISETP.GE.U32.AND P0, PT, R6, R24, PT ;  /* 0x000000180600720c */ /* 0x004fc80003f06070 */
[----:B------:R-:W-:-:S13]  /*0150*/  ISETP.GE.U32.AND.EX P0, PT, R7, R25, PT, P0 ;  /* 0x000000190700720c */ /* 0x000fda0003f06100 */
[----:B------:R-:W-:Y:S05]  /*0160*/  @P0 EXIT ;  /* 0x000000000000094d */ /* 0x000fea0003800000 */
[----:B------:R-:W-:-:S04]  /*0170*/  IADD3 R30, P1, PT, R6, 0x1, RZ ;  /* 0x00000001061e7810 */ /* 0x000fc80007f3e0ff */
[----:B------:R-:W-:Y:S01]  /*0180*/  ISETP.GE.U32.AND P0, PT, R30, R24, PT ;  /* 0x000000181e00720c */ /* 0x000fe20003f06070 */
[----:B------:R-:W-:-:S05]  /*0190*/  IMAD.X R31, RZ, RZ, R7, P1 ;  /* 0x000000ffff1f7224 */ /* 0x000fca00008e0607 */
[----:B------:R-:W-:-:S13]  /*01a0*/  ISETP.GE.U32.AND.EX P0, PT, R31, R25, PT, P0 ;  /* 0x000000191f00720c */ /* 0x000fda0003f06100 */
[----:B------:R-:W-:Y:S05]  /*01b0*/  @P0 EXIT ;  /* 0x000000000000094d */ /* 0x000fea0003800000 */
[----:B------:R-:W-:Y:S02]  /*01c0*/  IMAD.MOV.U32 R0, RZ, RZ, R6 ;  /* 0x000000ffff007224 */ /* 0x000fe400078e0006 */
[----:B------:R-:W-:-:S07]  /*01d0*/  IMAD.MOV.U32 R27, RZ, RZ, RZ ;  /* 0x000000ffff1b7224 */ /* 0x000fce00078e00ff */
.L_x_492:
[----:B------:R-:W0:Y:S01]  /*01e0*/  LDC.64 R22, c[0x0][0x388] ;  /* 0x0000e200ff167b82 */ /* 0x000e220000000a00 */
[----:B------:R-:W1:Y:S01]  /*01f0*/  LDCU.64 UR4, c[0x0][0x390] ;  /* 0x00007200ff0477ac */ /* 0x000e620008000a00 */
[C---:B------:R-:W-:Y:S01]  /*0200*/  IMAD.SHL.U32 R17, R0.reuse, 0x8, RZ ;  /* 0x0000000800117824 */ /* 0x040fe200078e00ff */
[----:B------:R-:W-:Y:S01]  /*0210*/  SHF.L.U64.HI R0, R0, 0x3, R7 ;  /* 0x0000000300007819 */ /* 0x000fe20000010207 */
[----:B------:R-:W-:Y:S01]  /*0220*/  BSSY.RECONVERGENT B7, `(.L_x_488) ;  /* 0x0000027000077945 */ /* 0x000fe20003800200 */
[----:B------:R-:W-:Y:S02]  /*0230*/  IMAD.MOV.U32 R33, RZ, RZ, R30 ;  /* 0x000000ffff217224 */ /* 0x000fe400078e001e */
[----:B------:R-:W-:Y:S01]  /*0240*/  IMAD.MOV.U32 R35, RZ, RZ, R31 ;  /* 0x000000ffff237224 */ /* 0x000fe200078e001f */
[C---:B-1----:R-:W-:Y:S02]  /*0250*/  IADD3 R16, P1, PT, R17.reuse, UR4, RZ ;  /* 0x0000000411107c10 */ /* 0x042fe4000ff3e0ff */
[----:B0-----:R-:W-:-:S02]  /*0260*/  IADD3 R18, P0, PT, R17, R22, RZ ;  /* 0x0000001611127210 */ /* 0x001fc40007f1e0ff */
[----:B------:R-:W-:Y:S02]  /*0270*/  IADD3 R22, P2, P3, R17, 0x8, R22 ;  /* 0x0000000811167810 */ /* 0x000fe40007b5e016 */
[C---:B------:R-:W-:Y:S01]  /*0280*/  IADD3.X R17, PT, PT, R0.reuse, UR5, RZ, P1, !PT ;  /* 0x0000000500117c10 */ /* 0x040fe20008ffe4ff */
[C---:B------:R-:W-:Y:S01]  /*0290*/  IMAD.X R19, R0.reuse, 0x1, R23, P0 ;  /* 0x0000000100137824 */ /* 0x040fe200000e0617 */
[----:B------:R-:W-:-:S09]  /*02a0*/  IADD3.X R23, PT, PT, R0, R23, RZ, P2, P3 ;  /* 0x0000001700177210 */ /* 0x000fd200017e64ff */
.L_x_491:
[----:B------:R-:W2:Y:S04]  /*02b0*/  LDG.E.64 R2, desc[UR36][R18.64] ;  /* 0x0000002412027981 */ /* 0x000ea8000c1e1b00 */
[----:B------:R-:W2:Y:S01]  /*02c0*/  LDG.E.64 R10, desc[UR36][R22.64] ;  /* 0x00000024160a7981 */ /* 0x000ea2000c1e1b00 */
[----:B------:R-:W-:Y:S01]  /*02d0*/  IADD3 R33, P0, PT, R33, 0x1, RZ ;  /* 0x0000000121217810 */ /* 0x000fe20007f1e0ff */
[----:B------:R-:W-:Y:S03]  /*02e0*/  BSSY.RECONVERGENT B6, `(.L_x_489) ;  /* 0x0000016000067945 */ /* 0x000fe60003800200 */
[----:B------:R-:W-:Y:S01]  /*02f0*/  ISETP.GE.U32.AND P1, PT, R33, R24, PT ;  /* 0x000000182100720c */ /* 0x000fe20003f26070 */
[----:B------:R-:W-:-:S05]  /*0300*/  IMAD.X R35, RZ, RZ, R35, P0 ;  /* 0x000000ffff237224 */ /* 0x000fca00000e0623 */
[----:B------:R-:W-:-:S04]  /*0310*/  ISETP.GE.U32.AND.EX P1, PT, R35, R25, PT, P1 ;  /* 0x000000192300720c */ /* 0x000fc80003f26110 */
[----:B------:R-:W-:Y:S02]  /*0320*/  P2R R32, PR, RZ, 0x2 ;  /* 0x00000002ff207803 */ /* 0x000fe40000000000 */
[----:B--2---:R-:W-:-:S04]  /*0330*/  ISETP.GE.U32.AND P0, PT, R10, R2, PT ;  /* 0x000000020a00720c */ /* 0x004fc80003f06070 */
[----:B------:R-:W-:-:S13]  /*0340*/  ISETP.GE.U32.AND.EX P0, PT, R11, R3, PT, P0 ;  /* 0x000000030b00720c */ /* 0x000fda0003f06100 */
[----:B------:R-:W-:Y:S05]  /*0350*/  @P0 BRA `(.L_x_490) ;  /* 0x0000000000380947 */ /* 0x000fea0003800000 */
[----:B------:R0:W-:Y:S01]  /*0360*/  STG.E.64 desc[UR36][R16.64], R10 ;  /* 0x0000000a10007986 */ /* 0x0001e2000c101b24 */
[----:B------:R-:W-:Y:S01]  /*0370*/  MOV R2, 0x148 ;  /* 0x0000014800027802 */ /* 0x000fe20000000f00 */
[----:B------:R-:W1:Y:S02]  /*0380*/  LDCU.64 UR4, c[0x4][0x140] ;  /* 0x01002800ff0477ac */ /* 0x000e640008000a00 */
[----:B------:R-:W2:Y:S01]  /*0390*/  LDG.E.64 R8, desc[UR36][R22.64] ;  /* 0x0000002416087981 */ /* 0x000ea2000c1e1b00 */
[----:B------:R-:W-:Y:S02]  /*03a0*/  IMAD.MOV.U32 R6, RZ, RZ, R28 ;  /* 0x000000ffff067224 */ /* 0x000fe400078e001c */
[----:B------:R-:W3:Y:S01]  /*03b0*/  LDC.64 R2, c[0x4][R2] ;  /* 0x0100000002027b82 */ /* 0x000ee20000000a00 */
[----:B------:R0:W-:Y:S01]  /*03c0*/  STL.64 [R1+0x8], R10 ;  /* 0x0000080a01007387 */ /* 0x0001e20000100a00 */
[----:B------:R-:W-:-:S03]  /*03d0*/  IMAD.MOV.U32 R7, RZ, RZ, R29 ;  /* 0x000000ffff077224 */ /* 0x000fc600078e001d */
[----:B------:R0:W-:Y:S01]  /*03e0*/  STL.64 [R1], R26 ;  /* 0x0000001a01007387 */ /* 0x0001e20000100a00 */
[----:B-1----:R-:W-:Y:S02]  /*03f0*/  IMAD.U32 R4, RZ, RZ, UR4 ;  /* 0x00000004ff047e24 */ /* 0x002fe4000f8e00ff */
[----:B------:R-:W-:Y:S01]  /*0400*/  IMAD.U32 R5, RZ, RZ, UR5 ;  /* 0x00000005ff057e24 */ /* 0x000fe2000f8e00ff */
[----:B--23--:R0:W-:Y:S06]  /*0410*/  STL.64 [R1+0x10], R8 ;  /* 0x0000100801007387 */ /* 0x00c1ec0000100a00 */
[----:B------:R-:W-:-:S07]  /*0420*/  LEPC R20, `(.L_x_490) ;  /* 0x000000001014794e */ /* 0x000fce0000000000 */
[----:B0-----:R-:W-:Y:S05]  /*0430*/  CALL.ABS.NOINC R2 ;  /* 0x0000000002007343 */ /* 0x001fea0003c00000 */
.L_x_490:
[----:B------:R-:W-:Y:S05]  /*0440*/  BSYNC.RECONVERGENT B6 ;  /* 0x0000000000067941 */ /* 0x000fea0003800200 */
.L_x_489:
[----:B------:R-:W-:Y:S02]  /*0450*/  ISETP.NE.AND P6, PT, R32, RZ, PT ;  /* 0x000000ff2000720c */ /* 0x000fe40003fc5270 */
[----:B------:R-:W-:-:S05]  /*0460*/  IADD3 R22, P0, PT, R22, 0x8, RZ ;  /* 0x0000000816167810 */ /* 0x000fca0007f1e0ff */
[----:B------:R-:W-:-:S06]  /*0470*/  IMAD.X R23, RZ, RZ, R23, P0 ;  /* 0x000000ffff177224 */ /* 0x000fcc00000e0617 */
[----:B------:R-:W-:Y:S05]  /*0480*/  @!P6 BRA `(.L_x_491) ;  /* 0xfffffffc0088e947 */ /* 0x000fea000383ffff */
[----:B------:R-:W-:Y:S05]  /*0490*/  BSYNC.RECONVERGENT B7 ;  /* 0x0000000000077941 */ /* 0x000fea0003800200 */
.L_x_488:
[----:B------:R-:W-:Y:S01]  /*04a0*/  IADD3 R3, P1, PT, R30, 0x1, RZ ;  /* 0x000000011e037810 */ /* 0x000fe20007f3e0ff */
[----:B------:R-:W-:Y:S02]  /*04b0*/  IMAD.MOV.U32 R0, RZ, RZ, R30 ;  /* 0x000000ffff007224 */ /* 0x000fe400078e001e */
[--C-:B------:R-:W-:Y:S01]  /*04c0*/  IMAD.MOV.U32 R7, RZ, RZ, R31.reuse ;  /* 0x000000ffff077224 */ /* 0x100fe200078e001f */
[----:B------:R-:W-:Y:S01]  /*04d0*/  ISETP.GE.U32.AND P0, PT, R3, R24, PT ;  /* 0x000000180300720c */ /* 0x000fe20003f06070 */
[----:B------:R-:W-:Y:S02]  /*04e0*/  IMAD.X R5, RZ, RZ, R31, P1 ;  /* 0x000000ffff057224 */ /* 0x000fe400008e061f */
[----:B------:R-:W-:Y:S02]  /*04f0*/  IMAD.MOV.U32 R30, RZ, RZ, R3 ;  /* 0x000000ffff1e7224 */ /* 0x000fe400078e0003 */
[----:B------:R-:W-:Y:S01]  /*0500*/  IMAD.MOV.U32 R31, RZ, RZ, R5 ;  /* 0x000000ffff1f7224 */ /* 0x000fe200078e0005 */
[----:B------:R-:W-:-:S13]  /*0510*/  ISETP.GE.U32.AND.EX P0, PT, R5, R25, PT, P0 ;  /* 0x000000190500720c */ /* 0x000fda0003f06100 */
[----:B------:R-:W-:Y:S05]  /*0520*/  @!P0 BRA `(.L_x_492) ;  /* 0xfffffffc002c8947 */ /* 0x000fea000383ffff */
[----:B------:R-:W-:Y:S05]  /*0530*/  EXIT ;  /* 0x000000000000794d */ /* 0x000fea0003800000 */
.L_x_493:
        /* <DEDUP_REMOVED lines=12> */
.L_x_710:


//--------------------- .text._Z14clean_subgraphPyS_S_S_S_S_S_y --------------------------
	.section	.text._Z14clean_subgraphPyS_S_S_S_S_S_y,"ax",@progbits
	.align	128
        .global         _Z14clean_subgraphPyS_S_S_S_S_S_y
        .type           _Z14clean_subgraphPyS_S_S_S_S_S_y,@function
        .size           _Z14clean_subgraphPyS_S_S_S_S_S_y,(.L_x_711 - _Z14clean_subgraphPyS_S_S_S_S_S_y)
        .other          _Z14clean_subgraphPyS_S_S_S_S_S_y,@"STO_CUDA_ENTRY STV_DEFAULT"
_Z14clean_subgraphPyS_S_S_S_S_S_y:
.text._Z14clean_subgraphPyS_S_S_S_S_S_y:
[----:B------:R-:W-:Y:S01]  /*0000*/  LDC R1, c[0x0][0x37c] ;  /* 0x0000df00ff017b82 */ /* 0x000fe20000000800 */
[----:B------:R-:W0:Y:S07]  /*0010*/  S2R R9, SR_TID.X ;  /* 0x0000000000097919 */ /* 0x000e2e0000002100 */
[----:B------:R-:W0:Y:S01]  /*0020*/  S2UR UR4, SR_CTAID.X ;  /* 0x00000000000479c3 */ /* 0x000e220000002500 */
[----:B------:R-:W1:Y:S07]  /*0030*/  LDCU.64 UR6, c[0x0][0x3b8] ;  /* 0x00007700ff0677ac */ /* 0x000e6e0008000a00 */
[----:B------:R-:W0:Y:S02]  /*0040*/  LDC R0, c[0x0][0x360] ;  /* 0x0000d800ff007b82 */ /* 0x000e240000000800 */
[----:B0-----:R-:W-:-:S05]  /*0050*/  IMAD R9, R0, UR4, R9 ;  /* 0x0000000400097c24 */ /* 0x001fca000f8e0209 */
[----:B-1----:R-:W-:-:S04]  /*0060*/  ISETP.GE.U32.AND P0, PT, R9, UR6, PT ;  /* 0x0000000609007c0c */ /* 0x002fc8000bf06070 */
[----:B------:R-:W-:-:S13]  /*0070*/  ISETP.GE.U32.AND.EX P0, PT, RZ, UR7, PT, P0 ;  /* 0x00000007ff007c0c */ /* 0x000fda000bf06100 */
[----:B------:R-:W-:Y:S05]  /*0080*/  @P0 EXIT ;  /* 0x000000000000094d */ /* 0x000fea0003800000 */
[C---:B------:R-:W-:Y:S01]  /*0090*/  ISETP.NE.AND P0, PT, R9.reuse, RZ, PT ;  /* 0x000000ff0900720c */ /* 0x040fe20003f05270 */
[----:B------:R-:W0:Y:S01]  /*00a0*/  LDCU.64 UR4, c[0x0][0x358] ;  /* 0x00006b00ff0477ac */ /* 0x000e220008000a00 */
[----:B------:R-:W-:Y:S01]  /*00b0*/  IMAD.SHL.U32 R0, R9, 0x8, RZ ;  /* 0x0000000809007824 */ /* 0x000fe200078e00ff */
[----:B------:R-:W-:Y:S01]  /*00c0*/  SHF.R.U32.HI R16, RZ, 0x1d, R9 ;  /* 0x0000001dff107819 */ /* 0x000fe20000011609 */
[----:B------:R-:W1:Y:S01]  /*00d0*/  LDCU.64 UR6, c[0x0][0x3a8] ;  /* 0x00007500ff0677ac */ /* 0x000e620008000a00 */
[----:B------:R-:W2:Y:S08]  /*00e0*/  LDCU.64 UR8, c[0x0][0x3b0] ;  /* 0x00007600ff0877ac */ /* 0x000eb00008000a00 */
[----:B------:R-:W0:Y:S01]  /*00f0*/  @!P0 LDC.64 R4, c[0x0][0x388] ;  /* 0x0000e200ff048b82 */ /* 0x000e220000000a00 */
[----:B------:R-:W3:Y:S01]  /*0100*/  LDCU.64 UR10, c[0x0][0x390] ;  /* 0x00007200ff0a77ac */ /* 0x000ee20008000a00 */
[----:B-1----:R-:W-:-:S04]  /*0110*/  IADD3 R10, P1, PT, R0, UR6, RZ ;  /* 0x00000006000a7c10 */ /* 0x002fc8000ff3e0ff */
[----:B------:R-:W-:Y:S01]  /*0120*/  IADD3.X R11, PT, PT, R16, UR7, RZ, P1, !PT ;  /* 0x00000007100b7c10 */ /* 0x000fe20008ffe4ff */
[----:B------:R-:W1:Y:S01]  /*0130*/  LDCU.64 UR6, c[0x0][0x398] ;  /* 0x00007300ff0677ac */ /* 0x000e620008000a00 */
[----:B0-----:R0:W-:Y:S01]  /*0140*/  @!P0 STG.E.64 desc[UR4][R4.64], RZ ;  /* 0x000000ff04008986 */ /* 0x0011e2000c101b04 */
[----:B------:R-:W-:Y:S06]  /*0150*/  BAR.SYNC.DEFER_BLOCKING 0x0 ;  /* 0x0000000000007b1d */ /* 0x000fec0000010000 */
[----:B------:R-:W1:Y:S02]  /*0160*/  LDG.E.64 R6, desc[UR4][R10.64] ;  /* 0x000000040a067981 */ /* 0x000e64000c1e1b00 */
[----:B-1----:R-:W-:-:S04]  /*0170*/  LEA R2, P0, R6, UR6, 0x3 ;  /* 0x0000000606027c11 */ /* 0x002fc8000f8018ff */
[----:B------:R-:W-:Y:S02]  /*0180*/  LEA.HI.X R3, R6, UR7, R7, 0x3, P0 ;  /* 0x0000000706037c11 */ /* 0x000fe400080f1c07 */
[----:B0-----:R-:W-:Y:S01]  /*0190*/  CS2R R4, SRZ ;  /* 0x0000000000047805 */ /* 0x001fe2000001ff00 */
[----:B------:R-:W0:Y:S02]  /*01a0*/  LDCU.64 UR6, c[0x0][0x3a0] ;  /* 0x00007400ff0677ac */ /* 0x000e240008000a00 */
[----:B------:R-:W4:Y:S04]  /*01b0*/  LDG.E.64 R6, desc[UR4][R2.64+0x8] ;  /* 0x0000080402067981 */ /* 0x000f28000c1e1b00 */
[----:B------:R-:W4:Y:S01]  /*01c0*/  LDG.E.64 R14, desc[UR4][R2.64] ;  /* 0x00000004020e7981 */ /* 0x000f22000c1e1b00 */
[----:B------:R-:W-:-:S13]  /*01d0*/  ISETP.NE.AND P0, PT, R9, RZ, PT ;  /* 0x000000ff0900720c */ /* 0x000fda0003f05270 */
[----:B------:R-:W1:Y:S02]  /*01e0*/  @P0 LDC.64 R12, c[0x0][0x380] ;  /* 0x0000e000ff0c0b82 */ /* 0x000e640000000a00 */
[----:B-1----:R-:W-:-:S04]  /*01f0*/  @P0 LEA R8, P1, R9, R12, 0x3 ;  /* 0x0000000c09080211 */ /* 0x002fc800078218ff */
[----:B------:R-:W-:-:S05]  /*0200*/  @P0 LEA.HI.X R9, R9, R13, RZ, 0x3, P1 ;  /* 0x0000000d09090211 */ /* 0x000fca00008f1cff */
[----:B------:R1:W5:Y:S01]  /*0210*/  @P0 LDG.E.64 R4, desc[UR4][R8.64+-0x8] ;  /* 0xfffff80408040981 */ /* 0x000362000c1e1b00 */
[----:B------:R-:W-:Y:S01]  /*0220*/  BSSY.RECONVERGENT B0, `(.L_x_494) ;  /* 0x0000017000007945 */ /* 0x000fe20003800200 */
[----:B----4-:R-:W-:-:S04]  /*0230*/  ISETP.GE.U32.AND P0, PT, R14, R6, PT ;  /* 0x000000060e00720c */ /* 0x010fc80003f06070 */
[----:B------:R-:W-:-:S13]  /*0240*/  ISETP.GE.U32.AND.EX P0, PT, R15, R7, PT, P0 ;  /* 0x000000070f00720c */ /* 0x000fda0003f06100 */
[----:B0123--:R-:W-:Y:S05]  /*0250*/  @P0 BRA `(.L_x_495) ;  /* 0x00000000004c0947 */ /* 0x00ffea0003800000 */
[----:B------:R-:W-:Y:S02]  /*0260*/  IMAD.MOV.U32 R17, RZ, RZ, R14 ;  /* 0x000000ffff117224 */ /* 0x000fe400078e000e */
[----:B------:R-:W-:-:S07]  /*0270*/  IMAD.MOV.U32 R18, RZ, RZ, R15 ;  /* 0x000000ffff127224 */ /* 0x000fce00078e000f */
.L_x_496:
[----:B------:R-:W-:-:S04]  /*0280*/  LEA R10, P0, R17, UR6, 0x3 ;  /* 0x00000006110a7c11 */ /* 0x000fc8000f8018ff */
[----:B------:R-:W-:-:S05]  /*0290*/  LEA.HI.X R11, R17, UR7, R18, 0x3, P0 ;  /* 0x00000007110b7c11 */ /* 0x000fca00080f1c12 */
[----:B------:R-:W2:Y:S02]  /*02a0*/  LDG.E.64 R6, desc[UR4][R10.64] ;  /* 0x000000040a067981 */ /* 0x000ea4000c1e1b00 */
[----:B--2---:R-:W-:-:S04]  /*02b0*/  LEA R12, P0, R6, UR8, 0x3 ;  /* 0x00000008060c7c11 */ /* 0x004fc8000f8018ff */
[----:B------:R-:W-:-:S05]  /*02c0*/  LEA.HI.X R13, R6, UR9, R7, 0x3, P0 ;  /* 0x00000009060d7c11 */ /* 0x000fca00080f1c07 */
[----:B------:R-:W2:Y:S01]  /*02d0*/  LDG.E.64 R6, desc[UR4][R12.64] ;  /* 0x000000040c067981 */ /* 0x000ea2000c1e1b00 */
[----:B-----5:R-:W-:-:S04]  /*02e0*/  LEA R14, P0, R4, UR10, 0x3 ;  /* 0x0000000a040e7c11 */ /* 0x020fc8000f8018ff */
[----:B------:R-:W-:-:S05]  /*02f0*/  LEA.HI.X R15, R4, UR11, R5, 0x3, P0 ;  /* 0x0000000b040f7c11 */ /* 0x000fca00080f1c05 */
[----:B--2---:R0:W-:Y:S04]  /*0300*/  STG.E.64 desc[UR4][R14.64], R6 ;  /* 0x000000060e007986 */ /* 0x0041e8000c101b04 */
[----:B------:R-:W2:Y:S01]  /*0310*/  LDG.E.64 R8, desc[UR4][R2.64+0x8] ;  /* 0x0000080402087981 */ /* 0x000ea2000c1e1b00 */
[----:B------:R-:W-:Y:S02]  /*0320*/  IADD3 R17, P0, PT, R17, 0x1, RZ ;  /* 0x0000000111117810 */ /* 0x000fe40007f1e0ff */
[----:B------:R-:W-:-:S03]  /*0330*/  IADD3 R4, P1, PT, R4, 0x1, RZ ;  /* 0x0000000104047810 */ /* 0x000fc60007f3e0ff */
[----:B------:R-:W-:Y:S02]  /*0340*/  IMAD.X R18, RZ, RZ, R18, P0 ;  /* 0x000000ffff127224 */ /* 0x000fe400000e0612 */
[----:B------:R-:W-:Y:S01]  /*0350*/  IMAD.X R5, RZ, RZ, R5, P1 ;  /* 0x000000ffff057224 */ /* 0x000fe200008e0605 */
[----:B--2---:R-:W-:-:S04]  /*0360*/  ISETP.GE.U32.AND P0, PT, R17, R8, PT ;  /* 0x000000081100720c */ /* 0x004fc80003f06070 */
[----:B------:R-:W-:-:S13]  /*0370*/  ISETP.GE.U32.AND.EX P0, PT, R18, R9, PT, P0 ;  /* 0x000000091200720c */ /* 0x000fda0003f06100 */
[----:B0-----:R-:W-:Y:S05]  /*0380*/  @!P0 BRA `(.L_x_496) ;  /* 0xfffffffc00bc8947 */ /* 0x001fea000383ffff */
.L_x_495:
[----:B------:R-:W-:Y:S05]  /*0390*/  BSYNC.RECONVERGENT B0 ;  /* 0x0000000000007941 */ /* 0x000fea0003800200 */
.L_x_494:
[----:B------:R-:W0:Y:S02]  /*03a0*/  LDCU.64 UR12, c[0x0][0x388] ;  /* 0x00007100ff0c77ac */ /* 0x000e240008000a00 */
[----:B0-----:R-:W-:-:S04]  /*03b0*/  IADD3 R2, P0, PT, R0, UR12, RZ ;  /* 0x0000000c00027c10 */ /* 0x001fc8000ff1e0ff */
[----:B------:R-:W-:-:S05]  /*03c0*/  IADD3.X R3, PT, PT, R16, UR13, RZ, P0, !PT ;  /* 0x0000000d10037c10 */ /* 0x000fca00087fe4ff */
[----:B-----5:R-:W-:Y:S01]  /*03d0*/  STG.E.64 desc[UR4][R2.64+0x8], R4 ;  /* 0x0000080402007986 */ /* 0x020fe2000c101b04 */
[----:B------:R-:W-:Y:S05]  /*03e0*/  EXIT ;  /* 0x000000000000794d */ /* 0x000fea0003800000 */
.L_x_497:
        /* <DEDUP_REMOVED lines=9> */
.L_x_711:


//--------------------- .text._Z15clean_Find_sizePyS_S_S_y --------------------------
	.section	.text._Z15clean_Find_sizePyS_S_S_y,"ax",@progbits
	.align	128
        .global         _Z15clean_Find_sizePyS_S_S_y
        .type           _Z15clean_Find_sizePyS_S_S_y,@function
        .size           _Z15clean_Find_sizePyS_S_S_y,(.L_x_712 - _Z15clean_Find_sizePyS_S_S_y)
        .other          _Z15clean_Find_sizePyS_S_S_y,@"STO_CUDA_ENTRY STV_DEFAULT"
_Z15clean_Find_sizePyS_S_S_y:
.text._Z15clean_Find_sizePyS_S_S_y:
        /* <DEDUP_REMOVED lines=9> */
[----:B------:R-:W0:Y:S01]  /*0090*/  LDCU.64 UR6, c[0x0][0x398] ;  /* 0x00007300ff0677ac */ /* 0x000e220008000a00 */
[----:B------:R-:W-:Y:S01]  /*00a0*/  IMAD.SHL.U32 R10, R0, 0x8, RZ ;  /* 0x00000008000a7824 */ /* 0x000fe200078e00ff */
[----:B------:R-:W-:Y:S01]  /*00b0*/  SHF.R.U32.HI R0, RZ, 0x1d, R0 ;  /* 0x0000001dff007819 */ /* 0x000fe20000011600 */
[----:B------:R-:W1:Y:S01]  /*00c0*/  LDCU.64 UR4, c[0x0][0x358] ;  /* 0x00006b00ff0477ac */ /* 0x000e620008000a00 */
[----:B------:R-:W2:Y:S02]  /*00d0*/  LDCU.128 UR8, c[0x0][0x380] ;  /* 0x00007000ff0877ac */ /* 0x000ea40008000c00 */
[----:B0-----:R-:W-:-:S04]  /*00e0*/  IADD3 R8, P0, PT, R10, UR6, RZ ;  /* 0x000000060a087c10 */ /* 0x001fc8000ff1e0ff */
[----:B------:R-:W-:-:S05]  /*00f0*/  IADD3.X R9, PT, PT, R0, UR7, RZ, P0, !PT ;  /* 0x0000000700097c10 */ /* 0x000fca00087fe4ff */
[----:B-1----:R-:W2:Y:S02]  /*0100*/  LDG.E.64 R2, desc[UR4][R8.64] ;  /* 0x0000000408027981 */ /* 0x002ea4000c1e1b00 */
[----:B--2---:R-:W-:-:S04]  /*0110*/  LEA R4, P0, R2, UR10, 0x3 ;  /* 0x0000000a02047c11 */ /* 0x004fc8000f8018ff */
[----:B------:R-:W-:-:S05]  /*0120*/  LEA.HI.X R5, R2, UR11, R3, 0x3, P0 ;  /* 0x0000000b02057c11 */ /* 0x000fca00080f1c03 */
[----:B------:R-:W2:Y:S04]  /*0130*/  LDG.E.64 R2, desc[UR4][R4.64] ;  /* 0x0000000404027981 */ /* 0x000ea8000c1e1b00 */
[----:B------:R-:W3:Y:S01]  /*0140*/  LDG.E.64 R6, desc[UR4][R4.64+0x8] ;  /* 0x0000080404067981 */ /* 0x000ee2000c1e1b00 */
[----:B--2---:R-:W-:-:S04]  /*0150*/  IADD3 R11, P0, PT, R2, 0x1, RZ ;  /* 0x00000001020b7810 */ /* 0x004fc80007f1e0ff */
[----:B---3--:R-:W-:Y:S01]  /*0160*/  ISETP.GT.U32.AND P1, PT, R6, R11, PT ;  /* 0x0000000b0600720c */ /* 0x008fe20003f24070 */
[----:B------:R-:W-:Y:S01]  /*0170*/  IMAD.X R13, RZ, RZ, R3, P0 ;  /* 0x000000ffff0d7224 */ /* 0x000fe200000e0603 */
[----:B------:R-:W-:-:S04]  /*0180*/  ISETP.GE.U32.AND P0, PT, R2, R6, PT ;  /* 0x000000060200720c */ /* 0x000fc80003f06070 */
[----:B------:R-:W-:Y:S02]  /*0190*/  ISETP.GT.U32.AND.EX P1, PT, R7, R13, PT, P1 ;  /* 0x0000000d0700720c */ /* 0x000fe40003f24110 */
[----:B------:R-:W-:Y:S02]  /*01a0*/  ISETP.GE.U32.AND.EX P0, PT, R3, R7, PT, P0 ;  /* 0x000000070300720c */ /* 0x000fe40003f06100 */
[----:B------:R-:W-:Y:S02]  /*01b0*/  SEL R11, R6, R11, P1 ;  /* 0x0000000b060b7207 */ /* 0x000fe40000800000 */
[----:B------:R-:W-:Y:S02]  /*01c0*/  SEL R9, R7, R13, P1 ;  /* 0x0000000d07097207 */ /* 0x000fe40000800000 */
[----:B------:R-:W-:Y:S02]  /*01d0*/  IADD3 R2, P2, PT, -R2, R11, RZ ;  /* 0x0000000b02027210 */ /* 0x000fe40007f5e1ff */
[----:B------:R-:W-:-:S02]  /*01e0*/  IADD3 R6, P1, PT, R10, UR8, RZ ;  /* 0x000000080a067c10 */ /* 0x000fc4000ff3e0ff */
[----:B------:R-:W-:Y:S01]  /*01f0*/  SEL R2, R2, RZ, !P0 ;  /* 0x000000ff02027207 */ /* 0x000fe20004000000 */
[----:B------:R-:W-:Y:S01]  /*0200*/  IMAD.X R3, R9, 0x1, ~R3, P2 ;  /* 0x0000000109037824 */ /* 0x000fe200010e0e03 */
[----:B------:R-:W-:-:S04]  /*0210*/  IADD3.X R7, PT, PT, R0, UR9, RZ, P1, !PT ;  /* 0x0000000900077c10 */ /* 0x000fc80008ffe4ff */
[----:B------:R-:W-:-:S05]  /*0220*/  SEL R3, R3, RZ, !P0 ;  /* 0x000000ff03037207 */ /* 0x000fca0004000000 */
[----:B------:R-:W-:Y:S01]  /*0230*/  STG.E.64 desc[UR4][R6.64], R2 ;  /* 0x0000000206007986 */ /* 0x000fe2000c101b04 */
[----:B------:R-:W-:Y:S05]  /*0240*/  EXIT ;  /* 0x000000000000794d */ /* 0x000fea0003800000 */
.L_x_498:
        /* <DEDUP_REMOVED lines=11> */
.L_x_712:


//--------------------- .text._Z7ConvertPyS_S_S_S_S_S_yyyyS_S_yS_yS_ --------------------------
	.section	.text._Z7ConvertPyS_S_S_S_S_S_yyyyS_S_yS_yS_,"ax",@progbits
	.align	128
        .global         _Z7ConvertPyS_S_S_S_S_S_yyyyS_S_yS_yS_
        .type           _Z7ConvertPyS_S_S_S_S_S_yyyyS_S_yS_yS_,@function
        .size           _Z7ConvertPyS_S_S_S_S_S_yyyyS_S_yS_yS_,(.L_x_713 - _Z7ConvertPyS_S_S_S_S_S_yyyyS_S_yS_yS_)
        .other          _Z7ConvertPyS_S_S_S_S_S_yyyyS_S_yS_yS_,@"STO_CUDA_ENTRY STV_DEFAULT"
_Z7ConvertPyS_S_S_S_S_S_yyyyS_S_yS_yS_:
.text._Z7ConvertPyS_S_S_S_S_S_yyyyS_S_yS_yS_:
[----:B------:R-:W-:Y:S01]  /*0000*/  LDC R1, c[0x0][0x37c] ;  /* 0x0000df00ff017b82 */ /* 0x000fe20000000800 */
[----:B------:R-:W0:Y:S01]  /*0010*/  S2R R3, SR_CTAID.X ;  /* 0x0000000000037919 */ /* 0x000e220000002500 */
[----:B------:R-:W0:Y:S02]  /*0020*/  LDCU.64 UR4, c[0x0][0x3c8] ;  /* 0x00007900ff0477ac */ /* 0x000e240008000a00 */
[----:B0-----:R-:W-:-:S04]  /*0030*/  ISETP.GE.U32.AND P0, PT, R3, UR4, PT ;  /* 0x0000000403007c0c */ /* 0x001fc8000bf06070 */
[----:B------:R-:W-:-:S13]  /*0040*/  ISETP.GE.U32.AND.EX P0, PT, RZ, UR5, PT, P0 ;  /* 0x00000005ff007c0c */ /* 0x000fda000bf06100 */
[----:B------:R-:W-:Y:S05]  /*0050*/  @P0 EXIT ;  /* 0x000000000000094d */ /* 0x000fea0003800000 */
[----:B------:R-:W0:Y:S01]  /*0060*/  LDC.64 R8, c[0x0][0x3f8] ;  /* 0x0000fe00ff087b82 */ /* 0x000e220000000a00 */
[----:B------:R-:W-:Y:S01]  /*0070*/  ISETP.NE.AND P1, PT, R3, RZ, PT ;  /* 0x000000ff0300720c */ /* 0x000fe20003f25270 */
[----:B------:R-:W1:Y:S01]  /*0080*/  LDCU.64 UR10, c[0x0][0x358] ;  /* 0x00006b00ff0a77ac */ /* 0x000e620008000a00 */
[----:B------:R-:W2:Y:S01]  /*0090*/  LDCU.64 UR4, c[0x0][0x390] ;  /* 0x00007200ff0477ac */ /* 0x000ea20008000a00 */
[----:B------:R-:W3:Y:S10]  /*00a0*/  LDCU.64 UR8, c[0x0][0x380] ;  /* 0x00007000ff0877ac */ /* 0x000ef40008000a00 */
[----:B------:R-:W4:Y:S01]  /*00b0*/  @!P1 S2R R7, SR_CgaCtaId ;  /* 0x0000000000079919 */ /* 0x000f220000008800 */
[----:B------:R-:W1:Y:S01]  /*00c0*/  @!P1 LDC.64 R4, c[0x0][0x3a8] ;  /* 0x0000ea00ff049b82 */ /* 0x000e620000000a00 */
[----:B------:R-:W-:-:S02]  /*00d0*/  @!P1 MOV R0, 0x400 ;  /* 0x0000040000009802 */ /* 0x000fc40000000f00 */
[----:B0-----:R-:W-:-:S04]  /*00e0*/  ISETP.GE.U32.AND P0, PT, R3, R8, PT ;  /* 0x000000080300720c */ /* 0x001fc80003f06070 */
[----:B------:R-:W-:Y:S01]  /*00f0*/  ISETP.GE.U32.AND.EX P0, PT, RZ, R9, PT, P0 ;  /* 0x00000009ff00720c */ /* 0x000fe20003f06100 */
[----:B-1----:R0:W-:-:S12]  /*0100*/  @!P1 STG.E.64 desc[UR10][R4.64], RZ ;  /* 0x000000ff04009986 */ /* 0x0021d8000c101b0a */
[----:B------:R-:W1:Y:S01]  /*0110*/  @!P0 LDC.64 R10, c[0x0][0x388] ;  /* 0x0000e200ff0a8b82 */ /* 0x000e620000000a00 */
[----:B----4-:R-:W-:-:S07]  /*0120*/  @!P1 LEA R0, R7, R0, 0x18 ;  /* 0x0000000007009211 */ /* 0x010fce00078ec0ff */
[----:B------:R-:W4:Y:S01]  /*0130*/  @P0 LDC.64 R12, c[0x0][0x3e0] ;  /* 0x0000f800ff0c0b82 */ /* 0x000f220000000a00 */
[----:B------:R5:W-:Y:S07]  /*0140*/  @!P1 STS.64 [R0], RZ ;  /* 0x000000ff00009388 */ /* 0x000bee0000000a00 */
[----:B------:R-:W-:Y:S01]  /*0150*/  BAR.SYNC.DEFER_BLOCKING 0x0 ;  /* 0x0000000000007b1d */ /* 0x000fe20000010000 */
[----:B-1----:R-:W-:-:S04]  /*0160*/  @!P0 LEA R6, P2, R3, R10, 0x3 ;  /* 0x0000000a03068211 */ /* 0x002fc800078418ff */
[C---:B------:R-:W-:Y:S02]  /*0170*/  @!P0 LEA.HI.X R7, R3.reuse, R11, RZ, 0x3, P2 ;  /* 0x0000000b03078211 */ /* 0x040fe400010f1cff */
[----:B----4-:R-:W-:-:S04]  /*0180*/  @P0 LEA R10, P3, R3, R12, 0x3 ;  /* 0x0000000c030a0211 */ /* 0x010fc800078618ff */
[----:B------:R-:W-:Y:S01]  /*0190*/  @P0 LEA.HI.X R11, R3, R13, RZ, 0x3, P3 ;  /* 0x0000000d030b0211 */ /* 0x000fe200018f1cff */
[----:B------:R-:W4:Y:S05]  /*01a0*/  @!P0 LDG.E.64 R6, desc[UR10][R6.64] ;  /* 0x0000000a06068981 */ /* 0x000f2a000c1e1b00 */
[----:B------:R-:W2:Y:S01]  /*01b0*/  @P0 LDG.E.64 R10, desc[UR10][R10.64] ;  /* 0x0000000a0a0a0981 */ /* 0x000ea2000c1e1b00 */
[----:B----4-:R-:W-:Y:S02]  /*01c0*/  @!P0 R2UR UR12, R6 ;  /* 0x00000000060c82ca */ /* 0x010fe400000e0000 */
[----:B------:R-:W-:Y:S02]  /*01d0*/  @!P0 R2UR UR13, R7 ;  /* 0x00000000070d82ca */ /* 0x000fe400000e0000 */
[----:B--2---:R-:W-:-:S02]  /*01e0*/  @P0 R2UR UR12, R10 ;  /* 0x000000000a0c02ca */ /* 0x004fc400000e0000 */
[----:B------:R-:W-:Y:S02]  /*01f0*/  @P0 R2UR UR13, R11 ;  /* 0x000000000b0d02ca */ /* 0x000fe400000e0000 */
[----:B------:R-:W-:-:S09]  /*0200*/  ISETP.NE.AND P0, PT, R3, RZ, PT ;  /* 0x000000ff0300720c */ /* 0x000fd20003f05270 */
[----:B------:R-:W-:Y:S02]  /*0210*/  USHF.L.U32 UR6, UR12, 0x3, URZ ;  /* 0x000000030c067899 */ /* 0x000fe400080006ff */
[----:B------:R-:W-:Y:S02]  /*0220*/  USHF.L.U64.HI UR7, UR12, 0x3, UR13 ;  /* 0x000000030c077899 */ /* 0x000fe4000801020d */
[----:B------:R-:W-:Y:S01]  /*0230*/  UIADD3 UR4, UP0, UPT, UR6, UR4, URZ ;  /* 0x0000000406047290 */ /* 0x000fe2000ff1e0ff */
[----:B------:R-:W0:Y:S03]  /*0240*/  @P0 LDC.64 R12, c[0x0][0x3a0] ;  /* 0x0000e800ff0c0b82 */ /* 0x000e260000000a00 */
[----:B------:R-:W-:Y:S02]  /*0250*/  UIADD3.X UR5, UPT, UPT, UR7, UR5, URZ, UP0, !UPT ;  /* 0x0000000507057290 */ /* 0x000fe400087fe4ff */
[----:B------:R-:W-:-:S04]  /*0260*/  IMAD.U32 R6, RZ, RZ, UR4 ;  /* 0x00000004ff067e24 */ /* 0x000fc8000f8e00ff */
[----:B------:R-:W-:-:S05]  /*0270*/  IMAD.U32 R7, RZ, RZ, UR5 ;  /* 0x00000005ff077e24 */ /* 0x000fca000f8e00ff */
[----:B------:R-:W2:Y:S04]  /*0280*/  LDG.E.64 R14, desc[UR10][R6.64] ;  /* 0x0000000a060e7981 */ /* 0x000ea8000c1e1b00 */
[----:B------:R-:W4:Y:S01]  /*0290*/  LDG.E.64 R10, desc[UR10][R6.64+0x8] ;  /* 0x0000080a060a7981 */ /* 0x000f22000c1e1b00 */
[----:B0-----:R-:W-:-:S04]  /*02a0*/  @P0 LEA R4, P1, R3, R12, 0x3 ;  /* 0x0000000c03040211 */ /* 0x001fc800078218ff */
[----:B------:R-:W-:-:S06]  /*02b0*/  @P0 LEA.HI.X R5, R3, R13, RZ, 0x3, P1 ;  /* 0x0000000d03050211 */ /* 0x000fcc00008f1cff */
[----:B------:R-:W3:Y:S01]  /*02c0*/  @P0 LDG.E.64 R4, desc[UR10][R4.64+-0x8] ;  /* 0xfffff80a04040981 */ /* 0x000ee2000c1e1b00 */
[----:B------:R-:W-:Y:S01]  /*02d0*/  @P0 MOV R2, 0x400 ;  /* 0x0000040000020802 */ /* 0x000fe20000000f00 */
[----:B------:R-:W-:Y:S01]  /*02e0*/  BSSY.RECONVERGENT B0, `(.L_x_499) ;  /* 0x0000380000007945 */ /* 0x000fe20003800200 */
[----:B------:R-:W0:Y:S01]  /*02f0*/  @P0 S2R R13, SR_CgaCtaId ;  /* 0x00000000000d0919 */ /* 0x000e220000008800 */
[----:B-----5:R-:W1:Y:S01]  /*0300*/  S2R R0, SR_TID.X ;  /* 0x0000000000007919 */ /* 0x020e620000002100 */
[----:B0-----:R-:W-:Y:S02]  /*0310*/  @P0 LEA R13, R13, R2, 0x18 ;  /* 0x000000020d0d0211 */ /* 0x001fe400078ec0ff */
[----:B--2---:R-:W-:Y:S02]  /*0320*/  R2UR UR14, R14 ;  /* 0x000000000e0e72ca */ /* 0x004fe400000e0000 */
[----:B------:R-:W-:Y:S02]  /*0330*/  R2UR UR15, R15 ;  /* 0x000000000f0f72ca */ /* 0x000fe400000e0000 */
[----:B----4-:R-:W-:-:S02]  /*0340*/  R2UR UR4, R10 ;  /* 0x000000000a0472ca */ /* 0x010fc400000e0000 */
[----:B------:R-:W-:-:S11]  /*0350*/  R2UR UR5, R11 ;  /* 0x000000000b0572ca */ /* 0x000fd600000e0000 */
[----:B------:R-:W-:Y:S01]  /*0360*/  UIADD3 UR16, UP0, UPT, -UR14, UR4, URZ ;  /* 0x000000040e107290 */ /* 0x000fe2000ff1e1ff */
[----:B---3--:R0:W-:Y:S03]  /*0370*/  @P0 STS.64 [R13], R4 ;  /* 0x000000040d000388 */ /* 0x0081e60000000a00 */
[----:B------:R-:W-:Y:S02]  /*0380*/  UIADD3.X UR5, UPT, UPT, ~UR15, UR5, URZ, UP0, !UPT ;  /* 0x000000050f057290 */ /* 0x000fe400087fe5ff */
[----:B-1----:R-:W-:Y:S01]  /*0390*/  ISETP.LT.U32.AND P0, PT, R0, UR16, PT ;  /* 0x0000001000007c0c */ /* 0x002fe2000bf01070 */
[----:B------:R-:W-:-:S03]  /*03a0*/  UIADD3 UR4, UP0, UPT, UR6, UR8, URZ ;  /* 0x0000000806047290 */ /* 0x000fc6000ff1e0ff */
[----:B------:R-:W-:Y:S01]  /*03b0*/  IMAD.U32 R2, RZ, RZ, UR5 ;  /* 0x00000005ff027e24 */ /* 0x000fe2000f8e00ff */
[----:B------:R-:W-:Y:S02]  /*03c0*/  UIADD3.X UR6, UPT, UPT, UR7, UR9, URZ, UP0, !UPT ;  /* 0x0000000907067290 */ /* 0x000fe400087fe4ff */
[----:B------:R-:W-:Y:S02]  /*03d0*/  IMAD.U32 R10, RZ, RZ, UR4 ;  /* 0x00000004ff0a7e24 */ /* 0x000fe4000f8e00ff */
[----:B------:R-:W-:Y:S02]  /*03e0*/  ISETP.GT.U32.AND.EX P0, PT, R2, RZ, PT, P0 ;  /* 0x000000ff0200720c */ /* 0x000fe40003f04100 */
[----:B------:R-:W-:-:S11]  /*03f0*/  IMAD.U32 R11, RZ, RZ, UR6 ;  /* 0x00000006ff0b7e24 */ /* 0x000fd6000f8e00ff */
[----:B0-----:R-:W-:Y:S05]  /*0400*/  @!P0 BRA `(.L_x_500) ;  /* 0x0000003400b48947 */ /* 0x001fea0003800000 */
[----:B------:R0:W5:Y:S01]  /*0410*/  LDG.E.64 R4, desc[UR10][R10.64] ;  /* 0x0000000a0a047981 */ /* 0x000162000c1e1b00 */
[----:B------:R-:W1:Y:S08]  /*0420*/  LDC.64 R18, c[0x0][0x3e8] ;  /* 0x0000fa00ff127b82 */ /* 0x000e700000000a00 */
[----:B------:R-:W2:Y:S08]  /*0430*/  LDC.64 R6, c[0x0][0x3e0] ;  /* 0x0000f800ff067b82 */ /* 0x000eb00000000a00 */
[----:B------:R-:W3:Y:S01]  /*0440*/  LDC.64 R12, c[0x0][0x3f0] ;  /* 0x0000fc00ff0c7b82 */ /* 0x000ee20000000a00 */
[----:B-1----:R-:W-:-:S04]  /*0450*/  IADD3 R16, P1, PT, R18, -0x2, RZ ;  /* 0xfffffffe12107810 */ /* 0x002fc80007f3e0ff */
[----:B------:R-:W-:Y:S02]  /*0460*/  ISETP.NE.U32.AND P0, PT, R16, RZ, PT ;  /* 0x000000ff1000720c */ /* 0x000fe40003f05070 */
[----:B------:R-:W-:Y:S02]  /*0470*/  IADD3.X R15, PT, PT, R19, -0x1, RZ, P1, !PT ;  /* 0xffffffff130f7810 */ /* 0x000fe40000ffe4ff */
[----:B------:R-:W-:Y:S02]  /*0480*/  IADD3 R14, P1, PT, R8, -0x2, RZ ;  /* 0xfffffffe080e7810 */ /* 0x000fe40007f3e0ff */
[----:B------:R-:W-:Y:S02]  /*0490*/  ISETP.NE.AND.EX P0, PT, R15, RZ, PT, P0 ;  /* 0x000000ff0f00720c */ /* 0x000fe40003f05300 */
[----:B--2---:R-:W-:Y:S02]  /*04a0*/  LEA R6, P3, R18, R6, 0x3 ;  /* 0x0000000612067211 */ /* 0x004fe400078618ff */
[----:B------:R-:W-:-:S02]  /*04b0*/  IADD3.X R2, PT, PT, R9, -0x1, RZ, P1, !PT ;  /* 0xffffffff09027810 */ /* 0x000fc40000ffe4ff */
[----:B---3--:R-:W-:Y:S02]  /*04c0*/  LEA R12, P2, R8, R12, 0x3 ;  /* 0x0000000c080c7211 */ /* 0x008fe400078418ff */
[----:B------:R-:W-:Y:S02]  /*04d0*/  LEA.HI.X R7, R18, R7, R19, 0x3, P3 ;  /* 0x0000000712077211 */ /* 0x000fe400018f1c13 */
[----:B------:R-:W-:-:S03]  /*04e0*/  LEA.HI.X R13, R8, R13, R9, 0x3, P2 ;  /* 0x0000000d080d7211 */ /* 0x000fc600010f1c09 */
[----:B0-----:R-:W-:Y:S06]  /*04f0*/  @P0 BRA `(.L_x_501) ;  /* 0x0000001000500947 */ /* 0x001fec0003800000 */
[----:B------:R-:W-:Y:S01]  /*0500*/  CS2R R10, SRZ ;  /* 0x00000000000a7805 */ /* 0x000fe2000001ff00 */
[----:B------:R-:W-:Y:S02]  /*0510*/  IMAD.MOV.U32 R16, RZ, RZ, R0 ;  /* 0x000000ffff107224 */ /* 0x000fe400078e0000 */
[----:B------:R-:W-:-:S07]  /*0520*/  IMAD.MOV.U32 R15, RZ, RZ, RZ ;  /* 0x000000ffff0f7224 */ /* 0x000fce00078e00ff */
.L_x_529:
[----:B0-----:R-:W0:Y:S01]  /*0530*/  LDCU.64 UR6, c[0x0][0x398] ;  /* 0x00007300ff0677ac */ /* 0x001e220008000a00 */
[----:B-1----:R-:W-:-:S04]  /*0540*/  IADD3 R9, P0, PT, R16, UR14, RZ ;  /* 0x0000000e10097c10 */ /* 0x002fc8000ff1e0ff */
[----:B------:R-:W-:Y:S02]  /*0550*/  IADD3.X R18, PT, PT, R15, UR15, RZ, P0, !PT ;  /* 0x0000000f0f127c10 */ /* 0x000fe400087fe4ff */
[----:B0-----:R-:W-:-:S04]  /*0560*/  LEA R8, P0, R9, UR6, 0x3 ;  /* 0x0000000609087c11 */ /* 0x001fc8000f8018ff */
[----:B------:R-:W-:Y:S01]  /*0570*/  LEA.HI.X R9, R9, UR7, R18, 0x3, P0 ;  /* 0x0000000709097c11 */ /* 0x000fe200080f1c12 */
[----:B------:R-:W0:Y:S05]  /*0580*/  LDCU.64 UR6, c[0x0][0x380] ;  /* 0x00007000ff0677ac */ /* 0x000e2a0008000a00 */
[----:B------:R-:W0:Y:S02]  /*0590*/  LDG.E.64 R8, desc[UR10][R8.64] ;  /* 0x0000000a08087981 */ /* 0x000e24000c1e1b00 */
[----:B0-----:R-:W-:-:S04]  /*05a0*/  LEA R18, P0, R8, UR6, 0x3 ;  /* 0x0000000608127c11 */ /* 0x001fc8000f8018ff */
[----:B------:R-:W-:-:S06]  /*05b0*/  LEA.HI.X R19, R8, UR7, R9, 0x3, P0 ;  /* 0x0000000708137c11 */ /* 0x000fcc00080f1c09 */
[----:B------:R-:W2:Y:S01]  /*05c0*/  LDG.E.64 R18, desc[UR10][R18.64] ;  /* 0x0000000a12127981 */ /* 0x000ea2000c1e1b00 */
[----:B------:R-:W-:Y:S01]  /*05d0*/  IADD3 R16, P0, PT, R16, 0x100, RZ ;  /* 0x0000010010107810 */ /* 0x000fe20007f1e0ff */
[----:B------:R-:W-:Y:S03]  /*05e0*/  BSSY.RECONVERGENT B1, `(.L_x_502) ;  /* 0x0000103000017945 */ /* 0x000fe60003800200 */
[----:B------:R-:W-:Y:S01]  /*05f0*/  ISETP.GE.U32.AND P1, PT, R16, UR16, PT ;  /* 0x0000001010007c0c */ /* 0x000fe2000bf26070 */
[----:B------:R-:W-:-:S05]  /*0600*/  IMAD.X R15, RZ, RZ, R15, P0 ;  /* 0x000000ffff0f7224 */ /* 0x000fca00000e060f */
[----:B------:R-:W-:Y:S02]  /*0610*/  ISETP.GE.U32.AND.EX P1, PT, R15, UR5, PT, P1 ;  /* 0x000000050f007c0c */ /* 0x000fe4000bf26110 */
[----:B--2--5:R-:W-:-:S04]  /*0620*/  ISETP.GE.U32.AND P0, PT, R4, R18, PT ;  /* 0x000000120400720c */ /* 0x024fc80003f06070 */
[----:B------:R-:W-:-:S13]  /*0630*/  ISETP.GE.U32.AND.EX P0, PT, R5, R19, PT, P0 ;  /* 0x000000130500720c */ /* 0x000fda0003f06100 */
[----:B------:R-:W-:Y:S05]  /*0640*/  @!P0 BRA `(.L_x_503) ;  /* 0x0000000800048947 */ /* 0x000fea0003800000 */
[----:B------:R-:W-:Y:S02]  /*0650*/  ISETP.NE.U32.AND P0, PT, R4, R18, PT ;  /* 0x000000120400720c */ /* 0x000fe40003f05070 */
[----:B------:R-:W-:Y:S02]  /*0660*/  ISETP.GE.U32.AND P2, PT, R8, UR12, PT ;  /* 0x0000000c08007c0c */ /* 0x000fe4000bf46070 */
[----:B------:R-:W-:-:S04]  /*0670*/  ISETP.NE.AND.EX P0, PT, R5, R19, PT, P0 ;  /* 0x000000130500720c */ /* 0x000fc80003f05300 */
[----:B------:R-:W-:-:S13]  /*0680*/  ISETP.GE.U32.OR.EX P0, PT, R9, UR13, P0, P2 ;  /* 0x0000000d09007c0c */ /* 0x000fda0008706520 */
[----:B------:R-:W-:Y:S05]  /*0690*/  @P0 BRA `(.L_x_504) ;  /* 0x0000000c00dc0947 */ /* 0x000fea0003800000 */
[----:B------:R-:W0:Y:S02]  /*06a0*/  LDC.64 R18, c[0x0][0x3e0] ;  /* 0x0000f800ff127b82 */ /* 0x000e240000000a00 */
[----:B0-----:R-:W2:Y:S01]  /*06b0*/  LDG.E.64 R18, desc[UR10][R18.64] ;  /* 0x0000000a12127981 */ /* 0x001ea2000c1e1b00 */
[----:B------:R-:W-:Y:S04]  /*06c0*/  BSSY.RECONVERGENT B2, `(.L_x_505) ;  /* 0x000004e000027945 */ /* 0x000fe80003800200 */
[----:B------:R-:W-:Y:S01]  /*06d0*/  BSSY.RELIABLE B3, `(.L_x_506) ;  /* 0x0000011000037945 */ /* 0x000fe20003800100 */
[----:B--2---:R-:W-:-:S04]  /*06e0*/  ISETP.GE.U32.AND P0, PT, R8, R18, PT ;  /* 0x000000120800720c */ /* 0x004fc80003f06070 */
[----:B------:R-:W-:-:S13]  /*06f0*/  ISETP.GE.U32.AND.EX P0, PT, R9, R19, PT, P0 ;  /* 0x000000130900720c */ /* 0x000fda0003f06100 */
[----:B------:R-:W-:Y:S05]  /*0700*/  @!P0 BRA `(.L_x_507) ;  /* 0x0000000000348947 */ /* 0x000fea0003800000 */
[----:B------:R-:W2:Y:S02]  /*0710*/  LDG.E.64 R20, desc[UR10][R6.64+-0x8] ;  /* 0xfffff80a06147981 */ /* 0x000ea4000c1e1b00 */
[----:B--2---:R-:W-:-:S04]  /*0720*/  ISETP.GT.U32.AND P0, PT, R8, R20, PT ;  /* 0x000000140800720c */ /* 0x004fc80003f04070 */
[----:B------:R-:W-:-:S13]  /*0730*/  ISETP.GT.U32.AND.EX P0, PT, R9, R21, PT, P0 ;  /* 0x000000150900720c */ /* 0x000fda0003f04100 */
[----:B------:R-:W-:Y:S05]  /*0740*/  @P0 BRA `(.L_x_507) ;  /* 0x0000000000240947 */ /* 0x000fea0003800000 */
[C---:B------:R-:W-:Y:S01]  /*0750*/  ISETP.NE.U32.AND P3, PT, R8.reuse, R20, PT ;  /* 0x000000140800720c */ /* 0x040fe20003f65070 */
[----:B------:R-:W-:Y:S01]  /*0760*/  IMAD.MOV.U32 R23, RZ, RZ, R11 ;  /* 0x000000ffff177224 */ /* 0x000fe200078e000b */
[----:B------:R-:W-:Y:S01]  /*0770*/  ISETP.EQ.U32.AND P2, PT, R8, R18, PT ;  /* 0x000000120800720c */ /* 0x000fe20003f42070 */
[----:B------:R-:W-:Y:S01]  /*0780*/  IMAD.MOV.U32 R22, RZ, RZ, R10 ;  /* 0x000000ffff167224 */ /* 0x000fe200078e000a */
[C---:B------:R-:W-:Y:S02]  /*0790*/  ISETP.NE.AND.EX P3, PT, R9.reuse, R21, PT, P3 ;  /* 0x000000150900720c */ /* 0x040fe40003f65330 */
[----:B------:R-:W-:Y:S02]  /*07a0*/  PLOP3.LUT P0, PT, PT, PT, PT, 0x80, 0x8 ;  /* 0x000000000008781c */ /* 0x000fe40003f0f070 */
[----:B------:R-:W-:-:S13]  /*07b0*/  ISETP.EQ.OR.EX P2, PT, R9, R19, !P3, P2 ;  /* 0x000000130900720c */ /* 0x000fda0005f42720 */
[----:B------:R-:W-:Y:S05]  /*07c0*/  @P2 BREAK.RELIABLE B3 ;  /* 0x0000000000032942 */ /* 0x000fea0003800100 */
[----:B------:R-:W-:Y:S05]  /*07d0*/  @P2 BRA `(.L_x_508) ;  /* 0x0000000000f02947 */ /* 0x000fea0003800000 */
.L_x_507:
[----:B------:R-:W-:Y:S05]  /*07e0*/  BSYNC.RELIABLE B3 ;  /* 0x0000000000037941 */ /* 0x000fea0003800100 */
.L_x_506:
[----:B------:R-:W0:Y:S02]  /*07f0*/  LDC.64 R10, c[0x0][0x3f0] ;  /* 0x0000fc00ff0a7b82 */ /* 0x000e240000000a00 */
[----:B0-----:R-:W2:Y:S01]  /*0800*/  LDG.E.64 R10, desc[UR10][R10.64] ;  /* 0x0000000a0a0a7981 */ /* 0x001ea2000c1e1b00 */
[----:B------:R-:W-:Y:S02]  /*0810*/  PLOP3.LUT P0, PT, PT, PT, PT, 0x8, 0x80 ;  /* 0x000000000080781c */ /* 0x000fe40003f0e170 */
[----:B------:R-:W-:Y:S02]  /*0820*/  CS2R R22, SRZ ;  /* 0x0000000000167805 */ /* 0x000fe4000001ff00 */
[----:B--2---:R-:W-:-:S04]  /*0830*/  ISETP.GE.U32.AND P2, PT, R8, R10, PT ;  /* 0x0000000a0800720c */ /* 0x004fc80003f46070 */
[----:B------:R-:W-:-:S13]  /*0840*/  ISETP.GE.U32.AND.EX P2, PT, R9, R11, PT, P2 ;  /* 0x0000000b0900720c */ /* 0x000fda0003f46120 */
[----:B------:R-:W-:Y:S05]  /*0850*/  @!P2 BRA `(.L_x_508) ;  /* 0x0000000000d0a947 */ /* 0x000fea0003800000 */
[----:B------:R-:W2:Y:S02]  /*0860*/  LDG.E.64 R18, desc[UR10][R12.64+-0x8] ;  /* 0xfffff80a0c127981 */ /* 0x000ea4000c1e1b00 */
[----:B--2---:R-:W-:-:S04]  /*0870*/  ISETP.GT.U32.AND P2, PT, R8, R18, PT ;  /* 0x000000120800720c */ /* 0x004fc80003f44070 */
[----:B------:R-:W-:-:S13]  /*0880*/  ISETP.GT.U32.AND.EX P2, PT, R9, R19, PT, P2 ;  /* 0x000000130900720c */ /* 0x000fda0003f44120 */
[----:B------:R-:W-:Y:S05]  /*0890*/  @P2 BRA `(.L_x_508) ;  /* 0x0000000000c02947 */ /* 0x000fea0003800000 */
[----:B------:R-:W-:Y:S01]  /*08a0*/  ISETP.NE.U32.AND P2, PT, R8, R10, PT ;  /* 0x0000000a0800720c */ /* 0x000fe20003f45070 */
[----:B------:R-:W-:Y:S02]  /*08b0*/  IMAD.MOV.U32 R23, RZ, RZ, 0x1 ;  /* 0x00000001ff177424 */ /* 0x000fe400078e00ff */
[----:B------:R-:W-:Y:S01]  /*08c0*/  IMAD.MOV.U32 R22, RZ, RZ, RZ ;  /* 0x000000ffff167224 */ /* 0x000fe200078e00ff */
[----:B------:R-:W-:-:S13]  /*08d0*/  ISETP.NE.AND.EX P2, PT, R9, R11, PT, P2 ;  /* 0x0000000b0900720c */ /* 0x000fda0003f45320 */
[----:B------:R-:W-:Y:S05]  /*08e0*/  @!P2 BRA `(.L_x_508) ;  /* 0x0000000000aca947 */ /* 0x000fea0003800000 */
[----:B------:R-:W-:Y:S01]  /*08f0*/  ISETP.NE.U32.AND P2, PT, R8, R18, PT ;  /* 0x000000120800720c */ /* 0x000fe20003f45070 */
[----:B------:R-:W-:Y:S01]  /*0900*/  IMAD.MOV.U32 R22, RZ, RZ, RZ ;  /* 0x000000ffff167224 */ /* 0x000fe200078e00ff */
[----:B------:R-:W-:Y:S02]  /*0910*/  ISETP.EQ.U32.AND P3, PT, R14, RZ, PT ;  /* 0x000000ff0e00720c */ /* 0x000fe40003f62070 */
[----:B------:R-:W-:-:S04]  /*0920*/  ISETP.NE.AND.EX P2, PT, R9, R19, PT, P2 ;  /* 0x000000130900720c */ /* 0x000fc80003f45320 */
[----:B------:R-:W-:Y:S02]  /*0930*/  ISETP.EQ.OR.EX P3, PT, R2, RZ, !P2, P3 ;  /* 0x000000ff0200720c */ /* 0x000fe40005762730 */
[----:B------:R-:W-:-:S11]  /*0940*/  SEL R23, RZ, 0x1, P2 ;  /* 0x00000001ff177807 */ /* 0x000fd60001000000 */
[----:B------:R-:W-:Y:S05]  /*0950*/  @P3 BRA `(.L_x_508) ;  /* 0x0000000000903947 */ /* 0x000fea0003800000 */
[----:B------:R-:W-:Y:S02]  /*0960*/  IMAD.MOV.U32 R20, RZ, RZ, 0x1 ;  /* 0x00000001ff147424 */ /* 0x000fe400078e00ff */
[----:B------:R-:W-:Y:S02]  /*0970*/  IMAD.MOV.U32 R19, RZ, RZ, RZ ;  /* 0x000000ffff137224 */ /* 0x000fe400078e00ff */
[----:B------:R-:W-:Y:S02]  /*0980*/  IMAD.MOV.U32 R17, RZ, RZ, R14 ;  /* 0x000000ffff117224 */ /* 0x000fe400078e000e */
[----:B------:R-:W-:-:S07]  /*0990*/  IMAD.MOV.U32 R18, RZ, RZ, R2 ;  /* 0x000000ffff127224 */ /* 0x000fce00078e0002 */
.L_x_513:
[----:B------:R-:W0:Y:S01]  /*09a0*/  LDCU.64 UR6, c[0x0][0x3f0] ;  /* 0x00007e00ff0677ac */ /* 0x000e220008000a00 */
[----:B------:R-:W-:-:S05]  /*09b0*/  IADD3 R10, P2, PT, R17, R20, RZ ;  /* 0x00000014110a7210 */ /* 0x000fca0007f5e0ff */
[----:B------:R-:W-:-:S05]  /*09c0*/  IMAD.X R11, R18, 0x1, R19, P2 ;  /* 0x00000001120b7824 */ /* 0x000fca00010e0613 */
[--C-:B------:R-:W-:Y:S02]  /*09d0*/  SHF.R.U64 R21, R10, 0x1, R11.reuse ;  /* 0x000000010a157819 */ /* 0x100fe4000000120b */
[----:B------:R-:W-:Y:S02]  /*09e0*/  SHF.R.U32.HI R22, RZ, 0x1, R11 ;  /* 0x00000001ff167819 */ /* 0x000fe4000001160b */
[----:B0-----:R-:W-:-:S04]  /*09f0*/  LEA R10, P2, R21, UR6, 0x3 ;  /* 0x00000006150a7c11 */ /* 0x001fc8000f8418ff */
[----:B------:R-:W-:-:S06]  /*0a00*/  LEA.HI.X R11, R21, UR7, R22, 0x3, P2 ;  /* 0x00000007150b7c11 */ /* 0x000fcc00090f1c16 */
[----:B------:R-:W2:Y:S01]  /*0a10*/  LDG.E.64 R10, desc[UR10][R10.64] ;  /* 0x0000000a0a0a7981 */ /* 0x000ea2000c1e1b00 */
[----:B------:R-:W-:Y:S01]  /*0a20*/  BSSY.RELIABLE B3, `(.L_x_509) ;  /* 0x0000013000037945 */ /* 0x000fe20003800100 */
[----:B--2---:R-:W-:-:S04]  /*0a30*/  ISETP.GE.U32.AND P2, PT, R10, R8, PT ;  /* 0x000000080a00720c */ /* 0x004fc80003f46070 */
[----:B------:R-:W-:-:S13]  /*0a40*/  ISETP.GE.U32.AND.EX P2, PT, R11, R9, PT, P2 ;  /* 0x000000090b00720c */ /* 0x000fda0003f46120 */
[----:B------:R-:W-:Y:S05]  /*0a50*/  @!P2 BRA `(.L_x_510) ;  /* 0x000000000034a947 */ /* 0x000fea0003800000 */
[----:B------:R-:W-:-:S04]  /*0a60*/  ISETP.GT.U32.AND P2, PT, R10, R8, PT ;  /* 0x000000080a00720c */ /* 0x000fc80003f44070 */
[----:B------:R-:W-:-:S13]  /*0a70*/  ISETP.GT.U32.AND.EX P2, PT, R11, R9, PT, P2 ;  /* 0x000000090b00720c */ /* 0x000fda0003f44120 */
[----:B------:R-:W-:Y:S05]  /*0a80*/  @P2 BRA `(.L_x_511) ;  /* 0x00000000001c2947 */ /* 0x000fea0003800000 */
[----:B------:R-:W-:Y:S01]  /*0a90*/  ISETP.NE.U32.AND P2, PT, R10, R8, PT ;  /* 0x000000080a00720c */ /* 0x000fe20003f45070 */
[----:B------:R-:W-:Y:S02]  /*0aa0*/  IMAD.MOV.U32 R23, RZ, RZ, 0x1 ;  /* 0x00000001ff177424 */ /* 0x000fe400078e00ff */
[----:B------:R-:W-:Y:S01]  /*0ab0*/  IMAD.MOV.U32 R22, RZ, RZ, RZ ;  /* 0x000000ffff167224 */ /* 0x000fe200078e00ff */
[----:B------:R-:W-:-:S13]  /*0ac0*/  ISETP.NE.AND.EX P2, PT, R11, R9, PT, P2 ;  /* 0x000000090b00720c */ /* 0x000fda0003f45320 */
[----:B------:R-:W-:Y:S05]  /*0ad0*/  @!P2 BREAK.RELIABLE B3 ;  /* 0x000000000003a942 */ /* 0x000fea0003800100 */
[----:B------:R-:W-:Y:S05]  /*0ae0*/  @!P2 BRA `(.L_x_508) ;  /* 0x00000000002ca947 */ /* 0x000fea0003800000 */
[----:B------:R-:W-:Y:S05]  /*0af0*/  BRA `(.L_x_512) ;  /* 0x0000000000147947 */ /* 0x000fea0003800000 */
.L_x_511:
[----:B------:R-:W-:-:S04]  /*0b00*/  IADD3 R17, P2, PT, R21, -0x1, RZ ;  /* 0xffffffff15117810 */ /* 0x000fc80007f5e0ff */
[----:B------:R-:W-:Y:S01]  /*0b10*/  IADD3.X R18, PT, PT, R22, -0x1, RZ, P2, !PT ;  /* 0xffffffff16127810 */ /* 0x000fe200017fe4ff */
[----:B------:R-:W-:Y:S08]  /*0b20*/  BRA `(.L_x_512) ;  /* 0x0000000000087947 */ /* 0x000ff00003800000 */
.L_x_510:
[----:B------:R-:W-:-:S05]  /*0b30*/  IADD3 R20, P2, PT, R21, 0x1, RZ ;  /* 0x0000000115147810 */ /* 0x000fca0007f5e0ff */
[----:B------:R-:W-:-:S08]  /*0b40*/  IMAD.X R19, RZ, RZ, R22, P2 ;  /* 0x000000ffff137224 */ /* 0x000fd000010e0616 */
.L_x_512:
[----:B------:R-:W-:Y:S05]  /*0b50*/  BSYNC.RELIABLE B3 ;  /* 0x0000000000037941 */ /* 0x000fea0003800100 */
.L_x_509:
[----:B------:R-:W-:-:S04]  /*0b60*/  ISETP.GT.U32.AND P2, PT, R20, R17, PT ;  /* 0x000000111400720c */ /* 0x000fc80003f44070 */
[----:B------:R-:W-:-:S13]  /*0b70*/  ISETP.GT.U32.AND.EX P2, PT, R19, R18, PT, P2 ;  /* 0x000000121300720c */ /* 0x000fda0003f44120 */
[----:B------:R-:W-:Y:S05]  /*0b80*/  @!P2 BRA `(.L_x_513) ;  /* 0xfffffffc0084a947 */ /* 0x000fea000383ffff */
[----:B------:R-:W-:-:S07]  /*0b90*/  CS2R R22, SRZ ;  /* 0x0000000000167805 */ /* 0x000fce000001ff00 */
.L_x_508:
[----:B------:R-:W-:Y:S05]  /*0ba0*/  BSYNC.RECONVERGENT B2 ;  /* 0x0000000000027941 */ /* 0x000fea0003800200 */
.L_x_505:
[----:B------:R-:W-:Y:S02]  /*0bb0*/  ISETP.NE.U32.AND P2, PT, R23, 0x1, PT ;  /* 0x000000011700780c */ /* 0x000fe40003f45070 */
[----:B------:R-:W-:Y:S02]  /*0bc0*/  CS2R R10, SRZ ;  /* 0x00000000000a7805 */ /* 0x000fe4000001ff00 */
[----:B------:R-:W-:-:S13]  /*0bd0*/  ISETP.NE.AND.EX P2, PT, R22, RZ, PT, P2 ;  /* 0x000000ff1600720c */ /* 0x000fda0003f45320 */
[----:B------:R-:W-:Y:S05]  /*0be0*/  @!P0 BRA P2, `(.L_x_504) ;  /* 0x0000000800888947 */ /* 0x000fea0001000000 */
[----:B------:R-:W0:Y:S01]  /*0bf0*/  LDCU.64 UR6, c[0x0][0x3d8] ;  /* 0x00007b00ff0677ac */ /* 0x000e220008000a00 */
[C---:B------:R-:W-:Y:S01]  /*0c00*/  IMAD.SHL.U32 R21, R8.reuse, 0x8, RZ ;  /* 0x0000000808157824 */ /* 0x040fe200078e00ff */
[----:B------:R-:W-:Y:S01]  /*0c10*/  SHF.L.U64.HI R20, R8, 0x3, R9 ;  /* 0x0000000308147819 */ /* 0x000fe20000010209 */
[----:B------:R-:W1:Y:S01]  /*0c20*/  S2R R10, SR_CgaCtaId ;  /* 0x00000000000a7919 */ /* 0x000e620000008800 */
[----:B------:R-:W-:Y:S01]  /*0c30*/  MOV R17, 0x400 ;  /* 0x0000040000117802 */ /* 0x000fe20000000f00 */
[----:B------:R-:W2:Y:S01]  /*0c40*/  LDC.64 R18, c[0x0][0x3b0] ;  /* 0x0000ec00ff127b82 */ /* 0x000ea20000000a00 */
[----:B0-----:R-:W-:-:S04]  /*0c50*/  IADD3 R8, P0, PT, R21, UR6, RZ ;  /* 0x0000000615087c10 */ /* 0x001fc8000ff1e0ff */
[----:B------:R-:W-:-:S06]  /*0c60*/  IADD3.X R9, PT, PT, R20, UR7, RZ, P0, !PT ;  /* 0x0000000714097c10 */ /* 0x000fcc00087fe4ff */
[----:B------:R-:W3:Y:S01]  /*0c70*/  LDG.E.64 R8, desc[UR10][R8.64] ;  /* 0x0000000a08087981 */ /* 0x000ee2000c1e1b00 */
[----:B------:R-:W-:Y:S01]  /*0c80*/  VOTEU.ANY UR4, UPT, PT ;  /* 0x0000000000047886 */ /* 0x000fe200038e0100 */
[----:B------:R-:W-:Y:S01]  /*0c90*/  BSSY.RECONVERGENT B2, `(.L_x_514) ;  /* 0x0000013000027945 */ /* 0x000fe20003800200 */
[----:B------:R-:W-:Y:S01]  /*0ca0*/  UFLO.U32 UR6, UR4 ;  /* 0x00000004000672bd */ /* 0x000fe200080e0000 */
[----:B------:R-:W0:Y:S01]  /*0cb0*/  S2R R24, SR_LANEID ;  /* 0x0000000000187919 */ /* 0x000e220000000000 */
[----:B-1----:R-:W-:-:S05]  /*0cc0*/  LEA R17, R10, R17, 0x18 ;  /* 0x000000110a117211 */ /* 0x002fca00078ec0ff */
[----:B------:R-:W2:Y:S02]  /*0cd0*/  LDS.64 R10, [R17] ;  /* 0x00000000110a7984 */ /* 0x000ea40000000a00 */
[----:B--2---:R-:W-:-:S04]  /*0ce0*/  LEA R18, P0, R10, R18, 0x3 ;  /* 0x000000120a127211 */ /* 0x004fc800078018ff */
[----:B------:R-:W-:Y:S02]  /*0cf0*/  LEA.HI.X R19, R10, R19, R11, 0x3, P0 ;  /* 0x000000130a137211 */ /* 0x000fe400000f1c0b */
[----:B0-----:R-:W-:Y:S01]  /*0d00*/  ISETP.EQ.U32.AND P0, PT, R24, UR6, PT ;  /* 0x0000000618007c0c */ /* 0x001fe2000bf02070 */
[----:B------:R-:W0:Y:S02]  /*0d10*/  POPC R10, UR4 ;  /* 0x00000004000a7d09 */ /* 0x000e240008000000 */
[----:B---3--:R1:W-:Y:S10]  /*0d20*/  STG.E.64 desc[UR10][R18.64], R8 ;  /* 0x0000000812007986 */ /* 0x0083f4000c101b0a */
[----:B0-----:R-:W-:Y:S05]  /*0d30*/  @!P0 BRA `(.L_x_515) ;  /* 0x0000000000208947 */ /* 0x001fea0003800000 */
[----:B-1----:R-:W-:Y:S01]  /*0d40*/  IMAD.WIDE.U32 R18, R10, 0x1, RZ ;  /* 0x000000010a127825 */ /* 0x002fe200078e00ff */
[----:B------:R-:W-:-:S03]  /*0d50*/  UMOV UR4, URZ ;  /* 0x000000ff00047c82 */ /* 0x000fc60008000000 */
[----:B------:R-:W-:-:S07]  /*0d60*/  VIADD R25, R19, UR4 ;  /* 0x0000000413197c36 */ /* 0x000fce0008000000 */
.L_x_516:
[----:B------:R-:W0:Y:S02]  /*0d70*/  LDS.64 R8, [R17] ;  /* 0x0000000011087984 */ /* 0x000e240000000a00 */
[----:B0-----:R-:W-:-:S05]  /*0d80*/  IADD3 R10, P0, PT, R8, R18, RZ ;  /* 0x00000012080a7210 */ /* 0x001fca0007f1e0ff */
[----:B------:R-:W-:-:S07]  /*0d90*/  IMAD.X R11, R9, 0x1, R25, P0 ;  /* 0x00000001090b7824 */ /* 0x000fce00000e0619 */
[----:B------:R-:W0:Y:S02]  /*0da0*/  ATOMS.CAST.SPIN.64 P0, [R17], R8, R10 ;  /* 0x000000081100758d */ /* 0x000e24000180040a */
[----:B0-----:R-:W-:Y:S05]  /*0db0*/  @!P0 BRA `(.L_x_516) ;  /* 0xfffffffc00ec8947 */ /* 0x001fea000383ffff */
.L_x_515:
[----:B------:R-:W-:Y:S05]  /*0dc0*/  BSYNC.RECONVERGENT B2 ;  /* 0x0000000000027941 */ /* 0x000fea0003800200 */
.L_x_514:
[----:B------:R-:W0:Y:S01]  /*0dd0*/  LDCU.64 UR6, c[0x0][0x400] ;  /* 0x00008000ff0677ac */ /* 0x000e220008000a00 */
[----:B-1----:R-:W-:Y:S02]  /*0de0*/  IMAD.MOV.U32 R18, RZ, RZ, 0x1 ;  /* 0x00000001ff127424 */ /* 0x002fe400078e00ff */
[----:B------:R-:W-:Y:S01]  /*0df0*/  IMAD.MOV.U32 R19, RZ, RZ, 0x0 ;  /* 0x00000000ff137424 */ /* 0x000fe200078e00ff */
[----:B0-----:R-:W-:-:S04]  /*0e00*/  IADD3 R8, P0, PT, R21, UR6, RZ ;  /* 0x0000000615087c10 */ /* 0x001fc8000ff1e0ff */
[----:B------:R-:W-:-:S05]  /*0e10*/  IADD3.X R9, PT, PT, R20, UR7, RZ, P0, !PT ;  /* 0x0000000714097c10 */ /* 0x000fca00087fe4ff */
[----:B------:R1:W-:Y:S01]  /*0e20*/  REDG.E.ADD.64.STRONG.GPU desc[UR10][R8.64], R18 ;  /* 0x000000120800798e */ /* 0x0003e2000c12e50a */
[----:B------:R-:W-:Y:S02]  /*0e30*/  IMAD.MOV.U32 R11, RZ, RZ, R23 ;  /* 0x000000ffff0b7224 */ /* 0x000fe400078e0017 */
[----:B------:R-:W-:Y:S01]  /*0e40*/  IMAD.MOV.U32 R10, RZ, RZ, R22 ;  /* 0x000000ffff0a7224 */ /* 0x000fe200078e0016 */
[----:B------:R-:W-:Y:S06]  /*0e50*/  BRA `(.L_x_504) ;  /* 0x0000000400ec7947 */ /* 0x000fec0003800000 */
.L_x_503:
        /* <DEDUP_REMOVED lines=20> */
.L_x_519:
[----:B------:R-:W-:Y:S05]  /*0fa0*/  BSYNC.RELIABLE B3 ;  /* 0x0000000000037941 */ /* 0x000fea0003800100 */
.L_x_518:
        /* <DEDUP_REMOVED lines=27> */
.L_x_525:
        /* <DEDUP_REMOVED lines=22> */
.L_x_523:
[----:B------:R-:W-:-:S04]  /*12c0*/  IADD3 R17, P2, PT, R21, -0x1, RZ ;  /* 0xffffffff15117810 */ /* 0x000fc80007f5e0ff */
[----:B------:R-:W-:Y:S01]  /*12d0*/  IADD3.X R18, PT, PT, R22, -0x1, RZ, P2, !PT ;  /* 0xffffffff16127810 */ /* 0x000fe200017fe4ff */
[----:B------:R-:W-:Y:S08]  /*12e0*/  BRA `(.L_x_524) ;  /* 0x0000000000087947 */ /* 0x000ff00003800000 */
.L_x_522:
[----:B------:R-:W-:-:S05]  /*12f0*/  IADD3 R20, P2, PT, R21, 0x1, RZ ;  /* 0x0000000115147810 */ /* 0x000fca0007f5e0ff */
[----:B------:R-:W-:-:S08]  /*1300*/  IMAD.X R19, RZ, RZ, R22, P2 ;  /* 0x000000ffff137224 */ /* 0x000fd000010e0616 */
.L_x_524:
[----:B------:R-:W-:Y:S05]  /*1310*/  BSYNC.RELIABLE B3 ;  /* 0x0000000000037941 */ /* 0x000fea0003800100 */
.L_x_521:
[----:B------:R-:W-:-:S04]  /*1320*/  ISETP.GT.U32.AND P2, PT, R20, R17, PT ;  /* 0x000000111400720c */ /* 0x000fc80003f44070 */
[----:B------:R-:W-:-:S13]  /*1330*/  ISETP.GT.U32.AND.EX P2, PT, R19, R18, PT, P2 ;  /* 0x000000121300720c */ /* 0x000fda0003f44120 */
[----:B------:R-:W-:Y:S05]  /*1340*/  @!P2 BRA `(.L_x_525) ;  /* 0xfffffffc0084a947 */ /* 0x000fea000383ffff */
[----:B------:R-:W-:-:S07]  /*1350*/  CS2R R22, SRZ ;  /* 0x0000000000167805 */ /* 0x000fce000001ff00 */
.L_x_520:
[----:B------:R-:W-:Y:S05]  /*1360*/  BSYNC.RECONVERGENT B2 ;  /* 0x0000000000027941 */ /* 0x000fea0003800200 */
.L_x_517:
        /* <DEDUP_REMOVED lines=28> */
.L_x_528:
[----:B------:R-:W0:Y:S02]  /*1530*/  LDS.64 R8, [R17] ;  /* 0x0000000011087984 */ /* 0x000e240000000a00 */
[----:B0-----:R-:W-:-:S05]  /*1540*/  IADD3 R10, P0, PT, R8, R18, RZ ;  /* 0x00000012080a7210 */ /* 0x001fca0007f1e0ff */
[----:B------:R-:W-:-:S07]  /*1550*/  IMAD.X R11, R9, 0x1, R25, P0 ;  /* 0x00000001090b7824 */ /* 0x000fce00000e0619 */
[----:B------:R-:W0:Y:S02]  /*1560*/  ATOMS.CAST.SPIN.64 P0, [R17], R8, R10 ;  /* 0x000000081100758d */ /* 0x000e24000180040a */
[----:B0-----:R-:W-:Y:S05]  /*1570*/  @!P0 BRA `(.L_x_528) ;  /* 0xfffffffc00ec8947 */ /* 0x001fea000383ffff */
.L_x_527:
[----:B------:R-:W-:Y:S05]  /*1580*/  BSYNC.RECONVERGENT B2 ;  /* 0x0000000000027941 */ /* 0x000fea0003800200 */
.L_x_526:
[----:B------:R-:W0:Y:S01]  /*1590*/  LDCU.64 UR6, c[0x0][0x400] ;  /* 0x00008000ff0677ac */ /* 0x000e220008000a00 */
[----:B-1----:R-:W-:Y:S02]  /*15a0*/  IMAD.MOV.U32 R18, RZ, RZ, 0x1 ;  /* 0x00000001ff127424 */ /* 0x002fe400078e00ff */
[----:B------:R-:W-:Y:S01]  /*15b0*/  IMAD.MOV.U32 R19, RZ, RZ, 0x0 ;  /* 0x00000000ff137424 */ /* 0x000fe200078e00ff */
[----:B0-----:R-:W-:-:S04]  /*15c0*/  IADD3 R8, P0, PT, R21, UR6, RZ ;  /* 0x0000000615087c10 */ /* 0x001fc8000ff1e0ff */
[----:B------:R-:W-:-:S05]  /*15d0*/  IADD3.X R9, PT, PT, R20, UR7, RZ, P0, !PT ;  /* 0x0000000714097c10 */ /* 0x000fca00087fe4ff */
[----:B------:R0:W-:Y:S01]  /*15e0*/  REDG.E.ADD.64.STRONG.GPU desc[UR10][R8.64], R18 ;  /* 0x000000120800798e */ /* 0x0001e2000c12e50a */
[----:B------:R-:W-:Y:S02]  /*15f0*/  IMAD.MOV.U32 R11, RZ, RZ, R23 ;  /* 0x000000ffff0b7224 */ /* 0x000fe400078e0017 */
[----:B------:R-:W-:-:S07]  /*1600*/  IMAD.MOV.U32 R10, RZ, RZ, R22 ;  /* 0x000000ffff0a7224 */ /* 0x000fce00078e0016 */
.L_x_504:
[----:B------:R-:W-:Y:S05]  /*1610*/  BSYNC.RECONVERGENT B1 ;  /* 0x0000000000017941 */ /* 0x000fea0003800200 */
.L_x_502:
[----:B------:R-:W-:Y:S05]  /*1620*/  @!P1 BRA `(.L_x_529) ;  /* 0xffffffec00c09947 */ /* 0x000fea000383ffff */
[----:B------:R-:W-:Y:S05]  /*1630*/  BRA `(.L_x_500) ;  /* 0x0000002400287947 */ /* 0x000fea0003800000 */
.L_x_501:
[----:B------:R-:W-:-:S04]  /*1640*/  ISETP.NE.U32.AND P0, PT, R14, RZ, PT ;  /* 0x000000ff0e00720c */ /* 0x000fc80003f05070 */
[----:B------:R-:W-:-:S13]  /*1650*/  ISETP.NE.AND.EX P0, PT, R2, RZ, PT, P0 ;  /* 0x000000ff0200720c */ /* 0x000fda0003f05300 */
[----:B------:R-:W-:Y:S05]  /*1660*/  @!P0 BRA `(.L_x_530) ;  /* 0x0000001400148947 */ /* 0x000fea0003800000 */
[----:B------:R-:W-:Y:S02]  /*1670*/  IMAD.MOV.U32 R21, RZ, RZ, RZ ;  /* 0x000000ffff157224 */ /* 0x000fe400078e00ff */
[----:B------:R-:W-:Y:S02]  /*1680*/  IMAD.MOV.U32 R24, RZ, RZ, RZ ;  /* 0x000000ffff187224 */ /* 0x000fe400078e00ff */
[----:B------:R-:W-:Y:S02]  /*1690*/  IMAD.MOV.U32 R17, RZ, RZ, R0 ;  /* 0x000000ffff117224 */ /* 0x000fe400078e0000 */
[----:B------:R-:W-:-:S07]  /*16a0*/  IMAD.MOV.U32 R18, RZ, RZ, RZ ;  /* 0x000000ffff127224 */ /* 0x000fce00078e00ff */
.L_x_558:
        /* <DEDUP_REMOVED lines=11> */
[----:B------:R-:W-:Y:S01]  /*1760*/  BSSY.RECONVERGENT B1, `(.L_x_531) ;  /* 0x0000133000017945 */ /* 0x000fe20003800200 */
[----:B------:R-:W-:Y:S02]  /*1770*/  IMAD.MOV.U32 R19, RZ, RZ, R21 ;  /* 0x000000ffff137224 */ /* 0x000fe400078e0015 */
[----:B------:R-:W-:Y:S01]  /*1780*/  ISETP.GE.U32.AND P1, PT, R17, UR16, PT ;  /* 0x0000001011007c0c */ /* 0x000fe2000bf26070 */
[----:B------:R-:W-:Y:S02]  /*1790*/  IMAD.X R18, RZ, RZ, R18, P0 ;  /* 0x000000ffff127224 */ /* 0x000fe400000e0612 */
[----:B------:R-:W-:-:S03]  /*17a0*/  IMAD.MOV.U32 R20, RZ, RZ, R24 ;  /* 0x000000ffff147224 */ /* 0x000fc600078e0018 */
[----:B------:R-:W-:Y:S02]  /*17b0*/  ISETP.GE.U32.AND.EX P1, PT, R18, UR5, PT, P1 ;  /* 0x0000000512007c0c */ /* 0x000fe4000bf26110 */
[----:B--2--5:R-:W-:-:S04]  /*17c0*/  ISETP.GE.U32.AND P0, PT, R4, R10, PT ;  /* 0x0000000a0400720c */ /* 0x024fc80003f06070 */
[----:B------:R-:W-:-:S13]  /*17d0*/  ISETP.GE.U32.AND.EX P0, PT, R5, R11, PT, P0 ;  /* 0x0000000b0500720c */ /* 0x000fda0003f06100 */
[----:B------:R-:W-:Y:S05]  /*17e0*/  @P0 BRA `(.L_x_532) ;  /* 0x0000000800480947 */ /* 0x000fea0003800000 */
[----:B------:R-:W0:Y:S02]  /*17f0*/  LDC.64 R22, c[0x0][0x3e0] ;  /* 0x0000f800ff167b82 */ /* 0x000e240000000a00 */
[----:B0-----:R-:W2:Y:S01]  /*1800*/  LDG.E.64 R22, desc[UR10][R22.64] ;  /* 0x0000000a16167981 */ /* 0x001ea2000c1e1b00 */
[----:B------:R-:W-:Y:S01]  /*1810*/  BSSY.RECONVERGENT B2, `(.L_x_533) ;  /* 0x0000063000027945 */ /* 0x000fe20003800200 */
[----:B--2---:R-:W-:-:S04]  /*1820*/  ISETP.GE.U32.AND P0, PT, R8, R22, PT ;  /* 0x000000160800720c */ /* 0x004fc80003f06070 */
[----:B------:R-:W-:-:S13]  /*1830*/  ISETP.GE.U32.AND.EX P0, PT, R9, R23, PT, P0 ;  /* 0x000000170900720c */ /* 0x000fda0003f06100 */
[----:B------:R-:W-:Y:S05]  /*1840*/  @!P0 BRA `(.L_x_534) ;  /* 0x0000000000a48947 */ /* 0x000fea0003800000 */
[----:B------:R-:W2:Y:S02]  /*1850*/  LDG.E.64 R10, desc[UR10][R6.64+-0x8] ;  /* 0xfffff80a060a7981 */ /* 0x000ea4000c1e1b00 */
[----:B--2---:R-:W-:-:S04]  /*1860*/  ISETP.GT.U32.AND P0, PT, R8, R10, PT ;  /* 0x0000000a0800720c */ /* 0x004fc80003f04070 */
[----:B------:R-:W-:-:S13]  /*1870*/  ISETP.GT.U32.AND.EX P0, PT, R9, R11, PT, P0 ;  /* 0x0000000b0900720c */ /* 0x000fda0003f04100 */
[----:B------:R-:W-:Y:S05]  /*1880*/  @P0 BRA `(.L_x_534) ;  /* 0x0000000000940947 */ /* 0x000fea0003800000 */
[C---:B------:R-:W-:Y:S02]  /*1890*/  ISETP.NE.U32.AND P3, PT, R8.reuse, R10, PT ;  /* 0x0000000a0800720c */ /* 0x040fe40003f65070 */
[----:B------:R-:W-:Y:S02]  /*18a0*/  ISETP.EQ.U32.AND P2, PT, R8, R22, PT ;  /* 0x000000160800720c */ /* 0x000fe40003f42070 */
[C---:B------:R-:W-:Y:S02]  /*18b0*/  ISETP.NE.AND.EX P3, PT, R9.reuse, R11, PT, P3 ;  /* 0x0000000b0900720c */ /* 0x040fe40003f65330 */
[----:B------:R-:W-:Y:S02]  /*18c0*/  PLOP3.LUT P0, PT, PT, PT, PT, 0x80, 0x8 ;  /* 0x000000000008781c */ /* 0x000fe40003f0f070 */
[----:B------:R-:W-:-:S13]  /*18d0*/  ISETP.EQ.OR.EX P2, PT, R9, R23, !P3, P2 ;  /* 0x000000170900720c */ /* 0x000fda0005f42720 */
[----:B------:R-:W-:Y:S05]  /*18e0*/  @P2 BRA `(.L_x_535) ;  /* 0x0000000400542947 */ /* 0x000fea0003800000 */
[----:B------:R-:W-:Y:S02]  /*18f0*/  IMAD.MOV.U32 R23, RZ, RZ, 0x1 ;  /* 0x00000001ff177424 */ /* 0x000fe400078e00ff */
[----:B------:R-:W-:Y:S02]  /*1900*/  IMAD.MOV.U32 R24, RZ, RZ, RZ ;  /* 0x000000ffff187224 */ /* 0x000fe400078e00ff */
[----:B------:R-:W-:Y:S02]  /*1910*/  IMAD.MOV.U32 R22, RZ, RZ, R16 ;  /* 0x000000ffff167224 */ /* 0x000fe400078e0010 */
[----:B------:R-:W-:-:S07]  /*1920*/  IMAD.MOV.U32 R21, RZ, RZ, R15 ;  /* 0x000000ffff157224 */ /* 0x000fce00078e000f */
.L_x_538:
        /* <DEDUP_REMOVED lines=11> */
[----:B------:R-:W-:-:S05]  /*19e0*/  @!P2 IADD3 R23, P3, PT, R25, 0x1, RZ ;  /* 0x000000011917a810 */ /* 0x000fca0007f7e0ff */
[----:B------:R-:W-:Y:S01]  /*19f0*/  @!P2 IMAD.X R24, RZ, RZ, R26, P3 ;  /* 0x000000ffff18a224 */ /* 0x000fe200018e061a */
[----:B------:R-:W-:Y:S07]  /*1a00*/  @!P2 BRA `(.L_x_537) ;  /* 0x000000000024a947 */ /* 0x000fee0003800000 */
[----:B------:R-:W-:-:S04]  /*1a10*/  ISETP.GT.U32.AND P2, PT, R10, R8, PT ;  /* 0x000000080a00720c */ /* 0x000fc80003f44070 */
[----:B------:R-:W-:-:S13]  /*1a20*/  ISETP.GT.U32.AND.EX P2, PT, R11, R9, PT, P2 ;  /* 0x000000090b00720c */ /* 0x000fda0003f44120 */
[----:B------:R-:W-:-:S04]  /*1a30*/  @P2 IADD3 R22, P3, PT, R25, -0x1, RZ ;  /* 0xffffffff19162810 */ /* 0x000fc80007f7e0ff */
[----:B------:R-:W-:Y:S01]  /*1a40*/  @P2 IADD3.X R21, PT, PT, R26, -0x1, RZ, P3, !PT ;  /* 0xffffffff1a152810 */ /* 0x000fe20001ffe4ff */
[----:B------:R-:W-:Y:S08]  /*1a50*/  @P2 BRA `(.L_x_537) ;  /* 0x0000000000102947 */ /* 0x000ff00003800000 */
[----:B------:R-:W-:-:S04]  /*1a60*/  ISETP.NE.U32.AND P2, PT, R10, R8, PT ;  /* 0x000000080a00720c */ /* 0x000fc80003f45070 */
[----:B------:R-:W-:-:S13]  /*1a70*/  ISETP.NE.AND.EX P2, PT, R11, R9, PT, P2 ;  /* 0x000000090b00720c */ /* 0x000fda0003f45320 */
[----:B------:R-:W-:Y:S05]  /*1a80*/  @!P2 BREAK.RELIABLE B3 ;  /* 0x000000000003a942 */ /* 0x000fea0003800100 */
[----:B------:R-:W-:Y:S05]  /*1a90*/  @!P2 BRA `(.L_x_535) ;  /* 0x0000000000e8a947 */ /* 0x000fea0003800000 */
.L_x_537:
[----:B------:R-:W-:Y:S05]  /*1aa0*/  BSYNC.RELIABLE B3 ;  /* 0x0000000000037941 */ /* 0x000fea0003800100 */
.L_x_536:
[----:B------:R-:W-:-:S04]  /*1ab0*/  ISETP.GT.U32.AND P2, PT, R23, R22, PT ;  /* 0x000000161700720c */ /* 0x000fc80003f44070 */
[----:B------:R-:W-:-:S13]  /*1ac0*/  ISETP.GT.U32.AND.EX P2, PT, R24, R21, PT, P2 ;  /* 0x000000151800720c */ /* 0x000fda0003f44120 */
[----:B------:R-:W-:Y:S05]  /*1ad0*/  @!P2 BRA `(.L_x_538) ;  /* 0xfffffffc0094a947 */ /* 0x000fea000383ffff */
.L_x_534:
[----:B------:R-:W0:Y:S02]  /*1ae0*/  LDC.64 R22, c[0x0][0x3f0] ;  /* 0x0000fc00ff167b82 */ /* 0x000e240000000a00 */
[----:B0-----:R-:W2:Y:S01]  /*1af0*/  LDG.E.64 R22, desc[UR10][R22.64] ;  /* 0x0000000a16167981 */ /* 0x001ea2000c1e1b00 */
[----:B------:R-:W-:Y:S01]  /*1b00*/  PLOP3.LUT P0, PT, PT, PT, PT, 0x8, 0x80 ;  /* 0x000000000080781c */ /* 0x000fe20003f0e170 */
[----:B------:R-:W-:Y:S02]  /*1b10*/  IMAD.MOV.U32 R19, RZ, RZ, RZ ;  /* 0x000000ffff137224 */ /* 0x000fe400078e00ff */
[----:B------:R-:W-:Y:S01]  /*1b20*/  IMAD.MOV.U32 R20, RZ, RZ, RZ ;  /* 0x000000ffff147224 */ /* 0x000fe200078e00ff */
        /* <DEDUP_REMOVED lines=8> */
[----:B------:R-:W-:Y:S01]  /*1bb0*/  IMAD.MOV.U32 R19, RZ, RZ, 0x1 ;  /* 0x00000001ff137424 */ /* 0x000fe200078e00ff */
[----:B------:R-:W-:Y:S01]  /*1bc0*/  ISETP.EQ.U32.AND P2, PT, R8, R22, PT ;  /* 0x000000160800720c */ /* 0x000fe20003f42070 */
[----:B------:R-:W-:Y:S01]  /*1bd0*/  IMAD.MOV.U32 R20, RZ, RZ, RZ ;  /* 0x000000ffff147224 */ /* 0x000fe200078e00ff */
[----:B------:R-:W-:-:S04]  /*1be0*/  ISETP.NE.AND.EX P3, PT, R9, R11, PT, P3 ;  /* 0x0000000b0900720c */ /* 0x000fc80003f65330 */
[----:B------:R-:W-:-:S13]  /*1bf0*/  ISETP.EQ.OR.EX P2, PT, R9, R23, !P3, P2 ;  /* 0x000000170900720c */ /* 0x000fda0005f42720 */
[----:B------:R-:W-:Y:S05]  /*1c00*/  @P2 BRA `(.L_x_535) ;  /* 0x00000000008c2947 */ /* 0x000fea0003800000 */
[----:B------:R-:W-:Y:S02]  /*1c10*/  IMAD.MOV.U32 R23, RZ, RZ, 0x1 ;  /* 0x00000001ff177424 */ /* 0x000fe400078e00ff */
[----:B------:R-:W-:Y:S02]  /*1c20*/  IMAD.MOV.U32 R24, RZ, RZ, RZ ;  /* 0x000000ffff187224 */ /* 0x000fe400078e00ff */
[----:B------:R-:W-:Y:S02]  /*1c30*/  IMAD.MOV.U32 R22, RZ, RZ, R14 ;  /* 0x000000ffff167224 */ /* 0x000fe400078e000e */
[----:B------:R-:W-:-:S07]  /*1c40*/  IMAD.MOV.U32 R21, RZ, RZ, R2 ;  /* 0x000000ffff157224 */ /* 0x000fce00078e0002 */
.L_x_541:
        /* <DEDUP_REMOVED lines=19> */
[----:B------:R-:W-:Y:S01]  /*1d80*/  ISETP.NE.U32.AND P2, PT, R10, R8, PT ;  /* 0x000000080a00720c */ /* 0x000fe20003f45070 */
[----:B------:R-:W-:Y:S02]  /*1d90*/  IMAD.MOV.U32 R19, RZ, RZ, 0x1 ;  /* 0x00000001ff137424 */ /* 0x000fe400078e00ff */
[----:B------:R-:W-:Y:S01]  /*1da0*/  IMAD.MOV.U32 R20, RZ, RZ, RZ ;  /* 0x000000ffff147224 */ /* 0x000fe200078e00ff */
[----:B------:R-:W-:-:S13]  /*1db0*/  ISETP.NE.AND.EX P2, PT, R11, R9, PT, P2 ;  /* 0x000000090b00720c */ /* 0x000fda0003f45320 */
[----:B------:R-:W-:Y:S05]  /*1dc0*/  @!P2 BREAK.RELIABLE B3 ;  /* 0x000000000003a942 */ /* 0x000fea0003800100 */
[----:B------:R-:W-:Y:S05]  /*1dd0*/  @!P2 BRA `(.L_x_535) ;  /* 0x000000000018a947 */ /* 0x000fea0003800000 */
.L_x_540:
[----:B------:R-:W-:Y:S05]  /*1de0*/  BSYNC.RELIABLE B3 ;  /* 0x0000000000037941 */ /* 0x000fea0003800100 */
.L_x_539:
[----:B------:R-:W-:-:S04]  /*1df0*/  ISETP.GT.U32.AND P2, PT, R23, R22, PT ;  /* 0x000000161700720c */ /* 0x000fc80003f44070 */
[----:B------:R-:W-:-:S13]  /*1e00*/  ISETP.GT.U32.AND.EX P2, PT, R24, R21, PT, P2 ;  /* 0x000000151800720c */ /* 0x000fda0003f44120 */
[----:B------:R-:W-:Y:S05]  /*1e10*/  @!P2 BRA `(.L_x_541) ;  /* 0xfffffffc008ca947 */ /* 0x000fea000383ffff */
[----:B------:R-:W-:Y:S02]  /*1e20*/  IMAD.MOV.U32 R19, RZ, RZ, RZ ;  /* 0x000000ffff137224 */ /* 0x000fe400078e00ff */
[----:B------:R-:W-:-:S07]  /*1e30*/  IMAD.MOV.U32 R20, RZ, RZ, RZ ;  /* 0x000000ffff147224 */ /* 0x000fce00078e00ff */
.L_x_535:
[----:B------:R-:W-:Y:S05]  /*1e40*/  BSYNC.RECONVERGENT B2 ;  /* 0x0000000000027941 */ /* 0x000fea0003800200 */
.L_x_533:
[----:B------:R-:W-:Y:S01]  /*1e50*/  ISETP.NE.U32.AND P2, PT, R19, 0x1, PT ;  /* 0x000000011300780c */ /* 0x000fe20003f45070 */
[----:B------:R-:W-:Y:S02]  /*1e60*/  IMAD.MOV.U32 R21, RZ, RZ, RZ ;  /* 0x000000ffff157224 */ /* 0x000fe400078e00ff */
[----:B------:R-:W-:Y:S01]  /*1e70*/  IMAD.MOV.U32 R24, RZ, RZ, RZ ;  /* 0x000000ffff187224 */ /* 0x000fe200078e00ff */
[----:B------:R-:W-:-:S13]  /*1e80*/  ISETP.NE.AND.EX P2, PT, R20, RZ, PT, P2 ;  /* 0x000000ff1400720c */ /* 0x000fda0003f45320 */
[----:B------:R-:W-:Y:S05]  /*1e90*/  @!P0 BRA P2, `(.L_x_542) ;  /* 0x0000000800fc8947 */ /* 0x000fea0001000000 */
[----:B------:R-:W0:Y:S01]  /*1ea0*/  LDCU.64 UR6, c[0x0][0x3d8] ;  /* 0x00007b00ff0677ac */ /* 0x000e220008000a00 */
[C---:B------:R-:W-:Y:S01]  /*1eb0*/  IMAD.SHL.U32 R22, R8.reuse, 0x8, RZ ;  /* 0x0000000808167824 */ /* 0x040fe200078e00ff */
[----:B------:R-:W-:-:S04]  /*1ec0*/  SHF.L.U64.HI R23, R8, 0x3, R9 ;  /* 0x0000000308177819 */ /* 0x000fc80000010209 */
[----:B0-----:R-:W-:-:S04]  /*1ed0*/  IADD3 R24, P0, PT, R22, UR6, RZ ;  /* 0x0000000616187c10 */ /* 0x001fc8000ff1e0ff */
[----:B------:R-:W-:-:S06]  /*1ee0*/  IADD3.X R25, PT, PT, R23, UR7, RZ, P0, !PT ;  /* 0x0000000717197c10 */ /* 0x000fcc00087fe4ff */
[----:B------:R-:W2:Y:S01]  /*1ef0*/  LDG.E.64 R24, desc[UR10][R24.64] ;  /* 0x0000000a18187981 */ /* 0x000ea2000c1e1b00 */
[----:B------:R-:W-:Y:S01]  /*1f00*/  MOV R21, 0x400 ;  /* 0x0000040000157802 */ /* 0x000fe20000000f00 */
[----:B------:R-:W-:Y:S01]  /*1f10*/  VOTEU.ANY UR4, UPT, PT ;  /* 0x0000000000047886 */ /* 0x000fe200038e0100 */
[----:B------:R-:W-:Y:S01]  /*1f20*/  BSSY.RECONVERGENT B2, `(.L_x_543) ;  /* 0x0000015000027945 */ /* 0x000fe20003800200 */
[----:B------:R-:W0:Y:S01]  /*1f30*/  S2R R8, SR_CgaCtaId ;  /* 0x0000000000087919 */ /* 0x000e220000008800 */
[----:B------:R-:W-:Y:S01]  /*1f40*/  UFLO.U32 UR6, UR4 ;  /* 0x00000004000672bd */ /* 0x000fe200080e0000 */
[----:B------:R-:W1:Y:S01]  /*1f50*/  S2R R26, SR_LANEID ;  /* 0x00000000001a7919 */ /* 0x000e620000000000 */
[----:B0-----:R-:W-:Y:S02]  /*1f60*/  LEA R21, R8, R21, 0x18 ;  /* 0x0000001508157211 */ /* 0x001fe400078ec0ff */
[----:B------:R-:W0:Y:S03]  /*1f70*/  LDC.64 R8, c[0x0][0x3b0] ;  /* 0x0000ec00ff087b82 */ /* 0x000e260000000a00 */
[----:B------:R-:W0:Y:S02]  /*1f80*/  LDS.64 R10, [R21] ;  /* 0x00000000150a7984 */ /* 0x000e240000000a00 */
[----:B0-----:R-:W-:-:S04]  /*1f90*/  LEA R8, P0, R10, R8, 0x3 ;  /* 0x000000080a087211 */ /* 0x001fc800078018ff */
[----:B------:R-:W-:Y:S02]  /*1fa0*/  LEA.HI.X R9, R10, R9, R11, 0x3, P0 ;  /* 0x000000090a097211 */ /* 0x000fe400000f1c0b */
[----:B-1----:R-:W-:Y:S01]  /*1fb0*/  ISETP.EQ.U32.AND P0, PT, R26, UR6, PT ;  /* 0x000000061a007c0c */ /* 0x002fe2000bf02070 */
[----:B------:R-:W0:Y:S02]  /*1fc0*/  POPC R10, UR4 ;  /* 0x00000004000a7d09 */ /* 0x000e240008000000 */
[----:B--2---:R1:W-:Y:S10]  /*1fd0*/  STG.E.64 desc[UR10][R8.64], R24 ;  /* 0x0000001808007986 */ /* 0x0043f4000c101b0a */
[----:B0-----:R-:W-:Y:S05]  /*1fe0*/  @!P0 BRA `(.L_x_544) ;  /* 0x0000000000208947 */ /* 0x001fea0003800000 */
[----:B-1----:R-:W-:Y:S01]  /*1ff0*/  IMAD.WIDE.U32 R24, R10, 0x1, RZ ;  /* 0x000000010a187825 */ /* 0x002fe200078e00ff */
[----:B------:R-:W-:-:S03]  /*2000*/  UMOV UR4, URZ ;  /* 0x000000ff00047c82 */ /* 0x000fc60008000000 */
[----:B------:R-:W-:-:S07]  /*2010*/  VIADD R27, R25, UR4 ;  /* 0x00000004191b7c36 */ /* 0x000fce0008000000 */
.L_x_545:
[----:B------:R-:W0:Y:S02]  /*2020*/  LDS.64 R8, [R21] ;  /* 0x0000000015087984 */ /* 0x000e240000000a00 */
[----:B0-----:R-:W-:-:S05]  /*2030*/  IADD3 R10, P0, PT, R8, R24, RZ ;  /* 0x00000018080a7210 */ /* 0x001fca0007f1e0ff */
[----:B------:R-:W-:-:S07]  /*2040*/  IMAD.X R11, R9, 0x1, R27, P0 ;  /* 0x00000001090b7824 */ /* 0x000fce00000e061b */
[----:B------:R-:W0:Y:S02]  /*2050*/  ATOMS.CAST.SPIN.64 P0, [R21], R8, R10 ;  /* 0x000000081500758d */ /* 0x000e24000180040a */
[----:B0-----:R-:W-:Y:S05]  /*2060*/  @!P0 BRA `(.L_x_545) ;  /* 0xfffffffc00ec8947 */ /* 0x001fea000383ffff */
.L_x_544:
[----:B------:R-:W-:Y:S05]  /*2070*/  BSYNC.RECONVERGENT B2 ;  /* 0x0000000000027941 */ /* 0x000fea0003800200 */
.L_x_543:
        /* <DEDUP_REMOVED lines=9> */
.L_x_532:
[----:B------:R-:W-:Y:S01]  /*2110*/  ISETP.NE.U32.AND P0, PT, R4, R10, PT ;  /* 0x0000000a0400720c */ /* 0x000fe20003f05070 */
[----:B------:R-:W-:Y:S01]  /*2120*/  IMAD.MOV.U32 R21, RZ, RZ, R19 ;  /* 0x000000ffff157224 */ /* 0x000fe200078e0013 */
[----:B------:R-:W-:Y:S01]  /*2130*/  ISETP.GE.U32.AND P2, PT, R8, UR12, PT ;  /* 0x0000000c08007c0c */ /* 0x000fe2000bf46070 */
[----:B------:R-:W-:Y:S01]  /*2140*/  IMAD.MOV.U32 R24, RZ, RZ, R20 ;  /* 0x000000ffff187224 */ /* 0x000fe200078e0014 */
[----:B------:R-:W-:-:S04]  /*2150*/  ISETP.NE.AND.EX P0, PT, R5, R11, PT, P0 ;  /* 0x0000000b0500720c */ /* 0x000fc80003f05300 */
[----:B------:R-:W-:-:S13]  /*2160*/  ISETP.GE.U32.OR.EX P0, PT, R9, UR13, P0, P2 ;  /* 0x0000000d09007c0c */ /* 0x000fda0008706520 */
        /* <DEDUP_REMOVED lines=21> */
.L_x_551:
        /* <DEDUP_REMOVED lines=23> */
.L_x_550:
[----:B------:R-:W-:Y:S05]  /*2430*/  BSYNC.RELIABLE B3 ;  /* 0x0000000000037941 */ /* 0x000fea0003800100 */
.L_x_549:
[----:B------:R-:W-:-:S04]  /*2440*/  ISETP.GT.U32.AND P2, PT, R23, R22, PT ;  /* 0x000000161700720c */ /* 0x000fc80003f44070 */
[----:B------:R-:W-:-:S13]  /*2450*/  ISETP.GT.U32.AND.EX P2, PT, R24, R21, PT, P2 ;  /* 0x000000151800720c */ /* 0x000fda0003f44120 */
[----:B------:R-:W-:Y:S05]  /*2460*/  @!P2 BRA `(.L_x_551) ;  /* 0xfffffffc0094a947 */ /* 0x000fea000383ffff */
.L_x_547:
        /* <DEDUP_REMOVED lines=23> */
.L_x_554:
        /* <DEDUP_REMOVED lines=25> */
.L_x_553:
[----:B------:R-:W-:Y:S05]  /*2770*/  BSYNC.RELIABLE B3 ;  /* 0x0000000000037941 */ /* 0x000fea0003800100 */
.L_x_552:
[----:B------:R-:W-:-:S04]  /*2780*/  ISETP.GT.U32.AND P2, PT, R23, R22, PT ;  /* 0x000000161700720c */ /* 0x000fc80003f44070 */
[----:B------:R-:W-:-:S13]  /*2790*/  ISETP.GT.U32.AND.EX P2, PT, R24, R21, PT, P2 ;  /* 0x000000151800720c */ /* 0x000fda0003f44120 */
[----:B------:R-:W-:Y:S05]  /*27a0*/  @!P2 BRA `(.L_x_554) ;  /* 0xfffffffc008ca947 */ /* 0x000fea000383ffff */
[----:B------:R-:W-:Y:S02]  /*27b0*/  IMAD.MOV.U32 R19, RZ, RZ, RZ ;  /* 0x000000ffff137224 */ /* 0x000fe400078e00ff */
[----:B------:R-:W-:-:S07]  /*27c0*/  IMAD.MOV.U32 R20, RZ, RZ, RZ ;  /* 0x000000ffff147224 */ /* 0x000fce00078e00ff */
.L_x_548:
[----:B------:R-:W-:Y:S05]  /*27d0*/  BSYNC.RECONVERGENT B2 ;  /* 0x0000000000027941 */ /* 0x000fea0003800200 */
.L_x_546:
        /* <DEDUP_REMOVED lines=29> */
.L_x_557:
[----:B------:R-:W0:Y:S02]  /*29b0*/  LDS.64 R8, [R21] ;  /* 0x0000000015087984 */ /* 0x000e240000000a00 */
[----:B0-----:R-:W-:-:S05]  /*29c0*/  IADD3 R10, P0, PT, R8, R24, RZ ;  /* 0x00000018080a7210 */ /* 0x001fca0007f1e0ff */
[----:B------:R-:W-:-:S07]  /*29d0*/  IMAD.X R11, R9, 0x1, R27, P0 ;  /* 0x00000001090b7824 */ /* 0x000fce00000e061b */
[----:B------:R-:W0:Y:S02]  /*29e0*/  ATOMS.CAST.SPIN.64 P0, [R21], R8, R10 ;  /* 0x000000081500758d */ /* 0x000e24000180040a */
[----:B0-----:R-:W-:Y:S05]  /*29f0*/  @!P0 BRA `(.L_x_557) ;  /* 0xfffffffc00ec8947 */ /* 0x001fea000383ffff */
.L_x_556:
[----:B------:R-:W-:Y:S05]  /*2a00*/  BSYNC.RECONVERGENT B2 ;  /* 0x0000000000027941 */ /* 0x000fea0003800200 */
.L_x_555:
        /* <DEDUP_REMOVED lines=8> */
.L_x_542:
[----:B------:R-:W-:Y:S05]  /*2a90*/  BSYNC.RECONVERGENT B1 ;  /* 0x0000000000017941 */ /* 0x000fea0003800200 */
.L_x_531:
[----:B------:R-:W-:Y:S05]  /*2aa0*/  @!P1 BRA `(.L_x_558) ;  /* 0xffffffec00009947 */ /* 0x000fea000383ffff */
[----:B------:R-:W-:Y:S05]  /*2ab0*/  BRA `(.L_x_500) ;  /* 0x0000001000087947 */ /* 0x000fea0003800000 */
.L_x_530:
[----:B------:R-:W-:Y:S02]  /*2ac0*/  IMAD.MOV.U32 R19, RZ, RZ, RZ ;  /* 0x000000ffff137224 */ /* 0x000fe400078e00ff */
[----:B------:R-:W-:Y:S02]  /*2ad0*/  IMAD.MOV.U32 R20, RZ, RZ, RZ ;  /* 0x000000ffff147224 */ /* 0x000fe400078e00ff */
[----:B------:R-:W-:Y:S02]  /*2ae0*/  IMAD.MOV.U32 R2, RZ, RZ, R0 ;  /* 0x000000ffff027224 */ /* 0x000fe400078e0000 */
[----:B------:R-:W-:-:S07]  /*2af0*/  IMAD.MOV.U32 R14, RZ, RZ, RZ ;  /* 0x000000ffff0e7224 */ /* 0x000fce00078e00ff */
.L_x_584:
        /* <DEDUP_REMOVED lines=19> */
[----:B------:R-:W-:Y:S05]  /*2c30*/  @!P0 BRA `(.L_x_560) ;  /* 0x0000000400e08947 */ /* 0x000fea0003800000 */
        /* <DEDUP_REMOVED lines=27> */
.L_x_569:
        /* <DEDUP_REMOVED lines=15> */
[----:B------:R-:W-:-:S04]  /*2ee0*/  ISETP.NE.U32.AND P2, PT, R10, R8, PT ;  /* 0x000000080a00720c */ /* 0x000fc80003f45070 */
[----:B------:R-:W-:-:S13]  /*2ef0*/  ISETP.NE.AND.EX P2, PT, R11, R9, PT, P2 ;  /* 0x000000090b00720c */ /* 0x000fda0003f45320 */
[----:B------:R-:W-:Y:S05]  /*2f00*/  @!P2 BREAK.RELIABLE B3 ;  /* 0x000000000003a942 */ /* 0x000fea0003800100 */
[----:B------:R-:W-:Y:S05]  /*2f10*/  @!P2 BRA `(.L_x_564) ;  /* 0x000000000074a947 */ /* 0x000fea0003800000 */
[----:B------:R-:W-:Y:S05]  /*2f20*/  BRA `(.L_x_568) ;  /* 0x0000000000147947 */ /* 0x000fea0003800000 */
.L_x_567:
[----:B------:R-:W-:-:S04]  /*2f30*/  IADD3 R19, P2, PT, R23, -0x1, RZ ;  /* 0xffffffff17137810 */ /* 0x000fc80007f5e0ff */
[----:B------:R-:W-:Y:S01]  /*2f40*/  IADD3.X R20, PT, PT, R24, -0x1, RZ, P2, !PT ;  /* 0xffffffff18147810 */ /* 0x000fe200017fe4ff */
[----:B------:R-:W-:Y:S08]  /*2f50*/  BRA `(.L_x_568) ;  /* 0x0000000000087947 */ /* 0x000ff00003800000 */
.L_x_566:
[----:B------:R-:W-:-:S05]  /*2f60*/  IADD3 R22, P2, PT, R23, 0x1, RZ ;  /* 0x0000000117167810 */ /* 0x000fca0007f5e0ff */
[----:B------:R-:W-:-:S08]  /*2f70*/  IMAD.X R21, RZ, RZ, R24, P2 ;  /* 0x000000ffff157224 */ /* 0x000fd000010e0618 */
.L_x_568:
[----:B------:R-:W-:Y:S05]  /*2f80*/  BSYNC.RELIABLE B3 ;  /* 0x0000000000037941 */ /* 0x000fea0003800100 */
.L_x_565:
[----:B------:R-:W-:-:S04]  /*2f90*/  ISETP.GT.U32.AND P2, PT, R22, R19, PT ;  /* 0x000000131600720c */ /* 0x000fc80003f44070 */
[----:B------:R-:W-:-:S13]  /*2fa0*/  ISETP.GT.U32.AND.EX P2, PT, R21, R20, PT, P2 ;  /* 0x000000141500720c */ /* 0x000fda0003f44120 */
[----:B------:R-:W-:Y:S05]  /*2fb0*/  @!P2 BRA `(.L_x_569) ;  /* 0xfffffffc008ca947 */ /* 0x000fea000383ffff */
.L_x_563:
        /* <DEDUP_REMOVED lines=16> */
[----:B------:R-:W-:-:S04]  /*30c0*/  @P2 ISETP.NE.U32.AND P3, PT, R8, R20, PT ;  /* 0x000000140800220c */ /* 0x000fc80003f65070 */
[----:B------:R-:W-:-:S04]  /*30d0*/  @P2 ISETP.NE.AND.EX P3, PT, R9, R21, PT, P3 ;  /* 0x000000150900220c */ /* 0x000fc80003f65330 */
[----:B------:R-:W-:-:S09]  /*30e0*/  @P2 SEL R17, RZ, 0x1, P3 ;  /* 0x00000001ff112807 */ /* 0x000fd20001800000 */
.L_x_564:
[----:B------:R-:W-:Y:S05]  /*30f0*/  BSYNC.RECONVERGENT B2 ;  /* 0x0000000000027941 */ /* 0x000fea0003800200 */
.L_x_562:
[----:B------:R-:W-:Y:S01]  /*3100*/  ISETP.NE.U32.AND P2, PT, R17, 0x1, PT ;  /* 0x000000011100780c */ /* 0x000fe20003f45070 */
[----:B------:R-:W-:Y:S02]  /*3110*/  IMAD.MOV.U32 R19, RZ, RZ, RZ ;  /* 0x000000ffff137224 */ /* 0x000fe400078e00ff */
[----:B------:R-:W-:Y:S01]  /*3120*/  IMAD.MOV.U32 R20, RZ, RZ, RZ ;  /* 0x000000ffff147224 */ /* 0x000fe200078e00ff */
[----:B------:R-:W-:-:S13]  /*3130*/  ISETP.NE.AND.EX P2, PT, R18, RZ, PT, P2 ;  /* 0x000000ff1200720c */ /* 0x000fda0003f45320 */
[----:B------:R-:W-:Y:S05]  /*3140*/  @!P0 BRA P2, `(.L_x_561) ;  /* 0x00000008005c8947 */ /* 0x000fea0001000000 */
[----:B------:R-:W0:Y:S01]  /*3150*/  LDCU.64 UR6, c[0x0][0x3d8] ;  /* 0x00007b00ff0677ac */ /* 0x000e220008000a00 */
[C---:B------:R-:W-:Y:S01]  /*3160*/  IMAD.SHL.U32 R23, R8.reuse, 0x8, RZ ;  /* 0x0000000808177824 */ /* 0x040fe200078e00ff */
[----:B------:R-:W-:Y:S01]  /*3170*/  SHF.L.U64.HI R22, R8, 0x3, R9 ;  /* 0x0000000308167819 */ /* 0x000fe20000010209 */
[----:B------:R-:W1:Y:S03]  /*3180*/  LDC.64 R10, c[0x0][0x3b0] ;  /* 0x0000ec00ff0a7b82 */ /* 0x000e660000000a00 */
        /* <DEDUP_REMOVED lines=8> */
[----:B------:R-:W3:Y:S01]  /*3210*/  S2R R24, SR_LANEID ;  /* 0x0000000000187919 */ /* 0x000ee20000000000 */
[----:B0-----:R-:W-:-:S05]  /*3220*/  LEA R19, R8, R19, 0x18 ;  /* 0x0000001308137211 */ /* 0x001fca00078ec0ff */
[----:B------:R-:W1:Y:S02]  /*3230*/  LDS.64 R8, [R19] ;  /* 0x0000000013087984 */ /* 0x000e640000000a00 */
[----:B-1----:R-:W-:-:S04]  /*3240*/  LEA R10, P0, R8, R10, 0x3 ;  /* 0x0000000a080a7211 */ /* 0x002fc800078018ff */
[----:B------:R-:W-:Y:S02]  /*3250*/  LEA.HI.X R11, R8, R11, R9, 0x3, P0 ;  /* 0x0000000b080b7211 */ /* 0x000fe400000f1c09 */
[----:B---3--:R-:W-:Y:S01]  /*3260*/  ISETP.EQ.U32.AND P0, PT, R24, UR6, PT ;  /* 0x0000000618007c0c */ /* 0x008fe2000bf02070 */
[----:B------:R-:W0:Y:S02]  /*3270*/  POPC R8, UR4 ;  /* 0x0000000400087d09 */ /* 0x000e240008000000 */
[----:B--2---:R1:W-:Y:S10]  /*3280*/  STG.E.64 desc[UR10][R10.64], R20 ;  /* 0x000000140a007986 */ /* 0x0043f4000c101b0a */
[----:B0-----:R-:W-:Y:S05]  /*3290*/  @!P0 BRA `(.L_x_571) ;  /* 0x0000000000208947 */ /* 0x001fea0003800000 */
[----:B-1----:R-:W-:Y:S01]  /*32a0*/  IMAD.WIDE.U32 R20, R8, 0x1, RZ ;  /* 0x0000000108147825 */ /* 0x002fe200078e00ff */
[----:B------:R-:W-:-:S03]  /*32b0*/  UMOV UR4, URZ ;  /* 0x000000ff00047c82 */ /* 0x000fc60008000000 */
[----:B------:R-:W-:-:S07]  /*32c0*/  VIADD R25, R21, UR4 ;  /* 0x0000000415197c36 */ /* 0x000fce0008000000 */
.L_x_572:
[----:B------:R-:W0:Y:S02]  /*32d0*/  LDS.64 R8, [R19] ;  /* 0x0000000013087984 */ /* 0x000e240000000a00 */
[----:B0-----:R-:W-:-:S05]  /*32e0*/  IADD3 R10, P0, PT, R8, R20, RZ ;  /* 0x00000014080a7210 */ /* 0x001fca0007f1e0ff */
[----:B------:R-:W-:-:S07]  /*32f0*/  IMAD.X R11, R9, 0x1, R25, P0 ;  /* 0x00000001090b7824 */ /* 0x000fce00000e0619 */
[----:B------:R-:W0:Y:S02]  /*3300*/  ATOMS.CAST.SPIN.64 P0, [R19], R8, R10 ;  /* 0x000000081300758d */ /* 0x000e24000180040a */
[----:B0-----:R-:W-:Y:S05]  /*3310*/  @!P0 BRA `(.L_x_572) ;  /* 0xfffffffc00ec8947 */ /* 0x001fea000383ffff */
.L_x_571:
[----:B------:R-:W-:Y:S05]  /*3320*/  BSYNC.RECONVERGENT B2 ;  /* 0x0000000000027941 */ /* 0x000fea0003800200 */
.L_x_570:
        /* <DEDUP_REMOVED lines=9> */
.L_x_560:
        /* <DEDUP_REMOVED lines=20> */
.L_x_580:
        /* <DEDUP_REMOVED lines=20> */
.L_x_578:
[----:B------:R-:W-:-:S04]  /*3640*/  IADD3 R19, P2, PT, R23, -0x1, RZ ;  /* 0xffffffff17137810 */ /* 0x000fc80007f5e0ff */
[----:B------:R-:W-:Y:S01]  /*3650*/  IADD3.X R20, PT, PT, R24, -0x1, RZ, P2, !PT ;  /* 0xffffffff18147810 */ /* 0x000fe200017fe4ff */
[----:B------:R-:W-:Y:S08]  /*3660*/  BRA `(.L_x_579) ;  /* 0x0000000000087947 */ /* 0x000ff00003800000 */
.L_x_577:
[----:B------:R-:W-:-:S05]  /*3670*/  IADD3 R22, P2, PT, R23, 0x1, RZ ;  /* 0x0000000117167810 */ /* 0x000fca0007f5e0ff */
[----:B------:R-:W-:-:S08]  /*3680*/  IMAD.X R21, RZ, RZ, R24, P2 ;  /* 0x000000ffff157224 */ /* 0x000fd000010e0618 */
.L_x_579:
[----:B------:R-:W-:Y:S05]  /*3690*/  BSYNC.RELIABLE B3 ;  /* 0x0000000000037941 */ /* 0x000fea0003800100 */
.L_x_576:
[----:B------:R-:W-:-:S04]  /*36a0*/  ISETP.GT.U32.AND P2, PT, R22, R19, PT ;  /* 0x000000131600720c */ /* 0x000fc80003f44070 */
[----:B------:R-:W-:-:S13]  /*36b0*/  ISETP.GT.U32.AND.EX P2, PT, R21, R20, PT, P2 ;  /* 0x000000141500720c */ /* 0x000fda0003f44120 */
[----:B------:R-:W-:Y:S05]  /*36c0*/  @!P2 BRA `(.L_x_580) ;  /* 0xfffffffc008ca947 */ /* 0x000fea000383ffff */
.L_x_574:
        /* <DEDUP_REMOVED lines=19> */
.L_x_575:
[----:B------:R-:W-:Y:S05]  /*3800*/  BSYNC.RECONVERGENT B2 ;  /* 0x0000000000027941 */ /* 0x000fea0003800200 */
.L_x_573:
        /* <DEDUP_REMOVED lines=29> */
.L_x_583:
[----:B------:R-:W0:Y:S02]  /*39e0*/  LDS.64 R8, [R19] ;  /* 0x0000000013087984 */ /* 0x000e240000000a00 */
[----:B0-----:R-:W-:-:S05]  /*39f0*/  IADD3 R10, P0, PT, R8, R20, RZ ;  /* 0x00000014080a7210 */ /* 0x001fca0007f1e0ff */
[----:B------:R-:W-:-:S07]  /*3a00*/  IMAD.X R11, R9, 0x1, R25, P0 ;  /* 0x00000001090b7824 */ /* 0x000fce00000e0619 */
[----:B------:R-:W0:Y:S02]  /*3a10*/  ATOMS.CAST.SPIN.64 P0, [R19], R8, R10 ;  /* 0x000000081300758d */ /* 0x000e24000180040a */
[----:B0-----:R-:W-:Y:S05]  /*3a20*/  @!P0 BRA `(.L_x_583) ;  /* 0xfffffffc00ec8947 */ /* 0x001fea000383ffff */
.L_x_582:
[----:B------:R-:W-:Y:S05]  /*3a30*/  BSYNC.RECONVERGENT B2 ;  /* 0x0000000000027941 */ /* 0x000fea0003800200 */
.L_x_581:
        /* <DEDUP_REMOVED lines=8> */
.L_x_561:
[----:B------:R-:W-:Y:S05]  /*3ac0*/  BSYNC.RECONVERGENT B1 ;  /* 0x0000000000017941 */ /* 0x000fea0003800200 */
.L_x_559:
[----:B------:R-:W-:Y:S05]  /*3ad0*/  @!P1 BRA `(.L_x_584) ;  /* 0xfffffff000089947 */ /* 0x000fea000383ffff */
.L_x_500:
[----:B------:R-:W-:Y:S05]  /*3ae0*/  BSYNC.RECONVERGENT B0 ;  /* 0x0000000000007941 */ /* 0x000fea0003800200 */
.L_x_499:
[----:B------:R-:W-:Y:S05]  /*3af0*/  WARPSYNC.ALL ;  /* 0x0000000000007948 */ /* 0x000fea0003800000 */
[----:B------:R-:W-:Y:S01]  /*3b00*/  BAR.SYNC.DEFER_BLOCKING 0x0 ;  /* 0x0000000000007b1d */ /* 0x000fe20000010000 */
[----:B------:R-:W-:-:S13]  /*3b10*/  ISETP.NE.AND P0, PT, R0, RZ, PT ;  /* 0x000000ff0000720c */ /* 0x000fda0003f05270 */
[----:B------:R-:W-:Y:S05]  /*3b20*/  @P0 EXIT ;  /* 0x000000000000094d */ /* 0x000fea0003800000 */
[----:B------:R-:W2:Y:S01]  /*3b30*/  S2UR UR5, SR_CgaCtaId ;  /* 0x00000000000579c3 */ /* 0x000ea20000008800 */
[----:B------:R-:W-:-:S07]  /*3b40*/  UMOV UR4, 0x400 ;  /* 0x0000040000047882 */ /* 0x000fce0000000000 */
[----:B------:R-:W3:Y:S01]  /*3b50*/  LDC.64 R6, c[0x0][0x3a8] ;  /* 0x0000ea00ff067b82 */ /* 0x000ee20000000a00 */
[----:B--2---:R-:W-:Y:S01]  /*3b60*/  ULEA UR4, UR5, UR4, 0x18 ;  /* 0x0000000405047291 */ /* 0x004fe2000f8ec0ff */
[----:B---3--:R-:W-:-:S08]  /*3b70*/  LEA R2, P0, R3, R6, 0x3 ;  /* 0x0000000603027211 */ /* 0x008fd000078018ff */
[----:B------:R-:W2:Y:S01]  /*3b80*/  LDS.64 R4, [UR4] ;  /* 0x00000004ff047984 */ /* 0x000ea20008000a00 */
[----:B------:R-:W-:-:S05]  /*3b90*/  LEA.HI.X R3, R3, R7, RZ, 0x3, P0 ;  /* 0x0000000703037211 */ /* 0x000fca00000f1cff */
[----:B--2---:R-:W-:Y:S01]  /*3ba0*/  STG.E.64 desc[UR10][R2.64+0x8], R4 ;  /* 0x0000080402007986 */ /* 0x004fe2000c101b0a */
[----:B------:R-:W-:Y:S05]  /*3bb0*/  EXIT ;  /* 0x000000000000794d */ /* 0x000fea0003800000 */
.L_x_585:
        /* <DEDUP_REMOVED lines=12> */
.L_x_713:


//--------------------- .text._Z9Find_sizePyS_S_S_S_yyyyS_yS_y --------------------------
	.section	.text._Z9Find_sizePyS_S_S_S_yyyyS_yS_y,"ax",@progbits
	.align	128
        .global         _Z9Find_sizePyS_S_S_S_yyyyS_yS_y
        .type           _Z9Find_sizePyS_S_S_S_yyyyS_yS_y,@function
        .size           _Z9Find_sizePyS_S_S_S_yyyyS_yS_y,(.L_x_714 - _Z9Find_sizePyS_S_S_S_yyyyS_yS_y)
        .other          _Z9Find_sizePyS_S_S_S_yyyyS_yS_y,@"STO_CUDA_ENTRY STV_DEFAULT"
_Z9Find_sizePyS_S_S_S_yyyyS_yS_y:
.text._Z9Find_sizePyS_S_S_S_yyyyS_yS_y:
[----:B------:R-:W-:Y:S08]  /*0000*/  LDC R1, c[0x0][0x37c] ;  /* 0x0000df00ff017b82 */ /* 0x000ff00000000800 */
[----:B------:R-:W0:Y:S08]  /*0010*/  S2UR UR18, SR_CTAID.X ;  /* 0x00000000001279c3 */ /* 0x000e300000002500 */
[----:B------:R-:W0:Y:S02]  /*0020*/  LDC.64 R2, c[0x0][0x3b0] ;  /* 0x0000ec00ff027b82 */ /* 0x000e240000000a00 */
[----:B0-----:R-:W-:-:S04]  /*0030*/  ISETP.LE.U32.AND P0, PT, R2, UR18, PT ;  /* 0x0000001202007c0c */ /* 0x001fc8000bf03070 */
[----:B------:R-:W-:-:S13]  /*0040*/  ISETP.GE.U32.AND.EX P0, PT, RZ, R3, PT, P0 ;  /* 0x00000003ff00720c */ /* 0x000fda0003f06100 */
[----:B------:R-:W-:Y:S05]  /*0050*/  @P0 EXIT ;  /* 0x000000000000094d */ /* 0x000fea0003800000 */
[----:B------:R-:W0:Y:S01]  /*0060*/  LDCU.128 UR4, c[0x0][0x380] ;  /* 0x00007000ff0477ac */ /* 0x000e220008000c00 */
[----:B------:R-:W1:Y:S01]  /*0070*/  LDCU.64 UR12, c[0x0][0x358] ;  /* 0x00006b00ff0c77ac */ /* 0x000e620008000a00 */
[----:B0-----:R-:W-:-:S04]  /*0080*/  ULEA UR6, UP0, UR18, UR6, 0x3 ;  /* 0x0000000612067291 */ /* 0x001fc8000f8018ff */
[----:B------:R-:W-:Y:S02]  /*0090*/  ULEA.HI.X UR7, UR18, UR7, URZ, 0x3, UP0 ;  /* 0x0000000712077291 */ /* 0x000fe400080f1cff */
[----:B------:R-:W-:-:S04]  /*00a0*/  IMAD.U32 R4, RZ, RZ, UR6 ;  /* 0x00000006ff047e24 */ /* 0x000fc8000f8e00ff */
[----:B------:R-:W-:-:S05]  /*00b0*/  IMAD.U32 R5, RZ, RZ, UR7 ;  /* 0x00000007ff057e24 */ /* 0x000fca000f8e00ff */
[----:B------:R-:W0:Y:S01]  /*00c0*/  LDCU.64 UR6, c[0x0][0x390] ;  /* 0x00007200ff0677ac */ /* 0x000e220008000a00 */
[----:B-1----:R-:W2:Y:S02]  /*00d0*/  LDG.E.64 R4, desc[UR12][R4.64] ;  /* 0x0000000c04047981 */ /* 0x002ea4000c1e1b00 */
[----:B--2---:R-:W-:Y:S02]  /*00e0*/  R2UR UR14, R4 ;  /* 0x00000000040e72ca */ /* 0x004fe400000e0000 */
[----:B------:R-:W-:-:S11]  /*00f0*/  R2UR UR15, R5 ;  /* 0x00000000050f72ca */ /* 0x000fd600000e0000 */
[----:B------:R-:W-:Y:S02]  /*0100*/  USHF.L.U32 UR10, UR14, 0x3, URZ ;  /* 0x000000030e0a7899 */ /* 0x000fe400080006ff */
[----:B------:R-:W-:Y:S02]  /*0110*/  USHF.L.U64.HI UR11, UR14, 0x3, UR15 ;  /* 0x000000030e0b7899 */ /* 0x000fe4000801020f */
[----:B0-----:R-:W-:-:S04]  /*0120*/  UIADD3 UR6, UP0, UPT, UR10, UR6, URZ ;  /* 0x000000060a067290 */ /* 0x001fc8000ff1e0ff */
[----:B------:R-:W-:Y:S02]  /*0130*/  UIADD3.X UR7, UPT, UPT, UR11, UR7, URZ, UP0, !UPT ;  /* 0x000000070b077290 */ /* 0x000fe400087fe4ff */
[----:B------:R-:W-:-:S04]  /*0140*/  IMAD.U32 R2, RZ, RZ, UR6 ;  /* 0x00000006ff027e24 */ /* 0x000fc8000f8e00ff */
[----:B------:R-:W-:-:S05]  /*0150*/  IMAD.U32 R3, RZ, RZ, UR7 ;  /* 0x00000007ff037e24 */ /* 0x000fca000f8e00ff */
[----:B------:R-:W2:Y:S04]  /*0160*/  LDG.E.64 R6, desc[UR12][R2.64] ;  /* 0x0000000c02067981 */ /* 0x000ea8000c1e1b00 */
[----:B------:R-:W3:Y:S01]  /*0170*/  LDG.E.64 R8, desc[UR12][R2.64+0x8] ;  /* 0x0000080c02087981 */ /* 0x000ee2000c1e1b00 */
[----:B------:R-:W0:Y:S01]  /*0180*/  S2UR UR9, SR_CgaCtaId ;  /* 0x00000000000979c3 */ /* 0x000e220000008800 */
[----:B------:R-:W-:Y:S01]  /*0190*/  UMOV UR8, 0x400 ;  /* 0x0000040000087882 */ /* 0x000fe20000000000 */
[----:B------:R-:W-:Y:S01]  /*01a0*/  BSSY.RECONVERGENT B0, `(.L_x_586) ;  /* 0x00002bd000007945 */ /* 0x000fe20003800200 */
[----:B------:R-:W1:Y:S01]  /*01b0*/  S2R R0, SR_TID.X ;  /* 0x0000000000007919 */ /* 0x000e620000002100 */
[----:B0-----:R-:W-:-:S09]  /*01c0*/  ULEA UR8, UR9, UR8, 0x18 ;  /* 0x0000000809087291 */ /* 0x001fd2000f8ec0ff */
[----:B------:R-:W-:Y:S01]  /*01d0*/  STS.64 [UR8], RZ ;  /* 0x000000ffff007988 */ /* 0x000fe20008000a08 */
[----:B--2---:R-:W-:Y:S02]  /*01e0*/  R2UR UR16, R6 ;  /* 0x00000000061072ca */ /* 0x004fe400000e0000 */
[----:B------:R-:W-:Y:S02]  /*01f0*/  R2UR UR17, R7 ;  /* 0x00000000071172ca */ /* 0x000fe400000e0000 */
[----:B---3--:R-:W-:Y:S02]  /*0200*/  R2UR UR6, R8 ;  /* 0x00000000080672ca */ /* 0x008fe400000e0000 */
[----:B------:R-:W-:-:S11]  /*0210*/  R2UR UR7, R9 ;  /* 0x00000000090772ca */ /* 0x000fd600000e0000 */
[----:B------:R-:W-:-:S04]  /*0220*/  UIADD3 UR9, UP0, UPT, -UR16, UR6, URZ ;  /* 0x0000000610097290 */ /* 0x000fc8000ff1e1ff */
[----:B------:R-:W-:Y:S02]  /*0230*/  UIADD3.X UR6, UPT, UPT, ~UR17, UR7, URZ, UP0, !UPT ;  /* 0x0000000711067290 */ /* 0x000fe400087fe5ff */
[----:B-1----:R-:W-:Y:S01]  /*0240*/  ISETP.LT.U32.AND P0, PT, R0, UR9, PT ;  /* 0x0000000900007c0c */ /* 0x002fe2000bf01070 */
[----:B------:R-:W-:-:S03]  /*0250*/  UIADD3 UR4, UP0, UPT, UR10, UR4, URZ ;  /* 0x000000040a047290 */ /* 0x000fc6000ff1e0ff */
[----:B------:R-:W-:Y:S01]  /*0260*/  IMAD.U32 R2, RZ, RZ, UR6 ;  /* 0x00000006ff027e24 */ /* 0x000fe2000f8e00ff */
[----:B------:R-:W-:-:S04]  /*0270*/  UIADD3.X UR5, UPT, UPT, UR11, UR5, URZ, UP0, !UPT ;  /* 0x000000050b057290 */ /* 0x000fc800087fe4ff */
[----:B------:R-:W-:Y:S01]  /*0280*/  ISETP.GT.U32.AND.EX P0, PT, R2, RZ, PT, P0 ;  /* 0x000000ff0200720c */ /* 0x000fe20003f04100 */
[----:B------:R-:W-:Y:S02]  /*0290*/  IMAD.U32 R2, RZ, RZ, UR4 ;  /* 0x00000004ff027e24 */ /* 0x000fe4000f8e00ff */
[----:B------:R-:W-:-:S10]  /*02a0*/  IMAD.U32 R3, RZ, RZ, UR5 ;  /* 0x00000005ff037e24 */ /* 0x000fd4000f8e00ff */
[----:B------:R-:W-:Y:S05]  /*02b0*/  @!P0 BRA `(.L_x_587) ;  /* 0x0000002800ac8947 */ /* 0x000fea0003800000 */
[----:B------:R-:W5:Y:S01]  /*02c0*/  LDG.E.64 R2, desc[UR12][R2.64] ;  /* 0x0000000c02027981 */ /* 0x000f62000c1e1b00 */
[----:B------:R-:W0:Y:S08]  /*02d0*/  LDC.64 R10, c[0x0][0x3e0] ;  /* 0x0000f800ff0a7b82 */ /* 0x000e300000000a00 */
[----:B------:R-:W1:Y:S08]  /*02e0*/  LDC.64 R8, c[0x0][0x3d0] ;  /* 0x0000f400ff087b82 */ /* 0x000e700000000a00 */
[----:B------:R-:W2:Y:S08]  /*02f0*/  LDC.64 R4, c[0x0][0x3c8] ;  /* 0x0000f200ff047b82 */ /* 0x000eb00000000a00 */
[----:B------:R-:W3:Y:S01]  /*0300*/  LDC.64 R6, c[0x0][0x3d8] ;  /* 0x0000f600ff067b82 */ /* 0x000ee20000000a00 */
[----:B0-----:R-:W-:-:S04]  /*0310*/  IADD3 R15, P1, PT, R10, -0x2, RZ ;  /* 0xfffffffe0a0f7810 */ /* 0x001fc80007f3e0ff */
[----:B------:R-:W-:Y:S02]  /*0320*/  ISETP.NE.U32.AND P0, PT, R15, RZ, PT ;  /* 0x000000ff0f00720c */ /* 0x000fe40003f05070 */
[----:B------:R-:W-:Y:S02]  /*0330*/  IADD3.X R14, PT, PT, R11, -0x1, RZ, P1, !PT ;  /* 0xffffffff0b0e7810 */ /* 0x000fe40000ffe4ff */
[----:B-1----:R-:W-:Y:S02]  /*0340*/  IADD3 R13, P2, PT, R8, -0x2, RZ ;  /* 0xfffffffe080d7810 */ /* 0x002fe40007f5e0ff */
[----:B------:R-:W-:Y:S02]  /*0350*/  ISETP.NE.AND.EX P0, PT, R14, RZ, PT, P0 ;  /* 0x000000ff0e00720c */ /* 0x000fe40003f05300 */
[----:B------:R-:W-:Y:S02]  /*0360*/  IADD3.X R12, PT, PT, R9, -0x1, RZ, P2, !PT ;  /* 0xffffffff090c7810 */ /* 0x000fe400017fe4ff */
[----:B--2---:R-:W-:-:S04]  /*0370*/  LEA R4, P1, R8, R4, 0x3 ;  /* 0x0000000408047211 */ /* 0x004fc800078218ff */
[----:B------:R-:W-:Y:S02]  /*0380*/  LEA.HI.X R5, R8, R5, R9, 0x3, P1 ;  /* 0x0000000508057211 */ /* 0x000fe400008f1c09 */
[----:B---3--:R-:W-:-:S04]  /*0390*/  LEA R6, P3, R10, R6, 0x3 ;  /* 0x000000060a067211 */ /* 0x008fc800078618ff */
[----:B------:R-:W-:Y:S01]  /*03a0*/  LEA.HI.X R7, R10, R7, R11, 0x3, P3 ;  /* 0x000000070a077211 */ /* 0x000fe200018f1c0b */
[----:B------:R-:W-:Y:S08]  /*03b0*/  @P0 BRA `(.L_x_588) ;  /* 0x0000000c006c0947 */ /* 0x000ff00003800000 */
[----:B------:R-:W-:Y:S02]  /*03c0*/  IMAD.MOV.U32 R15, RZ, RZ, R0 ;  /* 0x000000ffff0f7224 */ /* 0x000fe400078e0000 */
[----:B------:R-:W-:-:S07]  /*03d0*/  IMAD.MOV.U32 R14, RZ, RZ, RZ ;  /* 0x000000ffff0e7224 */ /* 0x000fce00078e00ff */
.L_x_614:
[----:B------:R-:W0:Y:S01]  /*03e0*/  LDCU.64 UR4, c[0x0][0x398] ;  /* 0x00007300ff0477ac */ /* 0x000e220008000a00 */
[----:B------:R-:W-:-:S04]  /*03f0*/  IADD3 R9, P0, PT, R15, UR16, RZ ;  /* 0x000000100f097c10 */ /* 0x000fc8000ff1e0ff */
        /* <DEDUP_REMOVED lines=23> */
[----:B------:R-:W-:Y:S01]  /*0570*/  BSSY.RECONVERGENT B2, `(.L_x_592) ;  /* 0x0000036000027945 */ /* 0x000fe20003800200 */
[----:B------:R-:W-:Y:S02]  /*0580*/  PLOP3.LUT P0, PT, PT, PT, PT, 0x8, 0x80 ;  /* 0x000000000080781c */ /* 0x000fe40003f0e170 */
[----:B--2---:R-:W-:-:S04]  /*0590*/  ISETP.GE.U32.AND P2, PT, R8, R10, PT ;  /* 0x0000000a0800720c */ /* 0x004fc80003f46070 */
[----:B------:R-:W-:-:S13]  /*05a0*/  ISETP.GE.U32.AND.EX P2, PT, R9, R11, PT, P2 ;  /* 0x0000000b0900720c */ /* 0x000fda0003f46120 */
[----:B------:R-:W-:Y:S05]  /*05b0*/  @!P2 BRA `(.L_x_593) ;  /* 0x0000000000c4a947 */ /* 0x000fea0003800000 */
[----:B------:R-:W2:Y:S02]  /*05c0*/  LDG.E.64 R16, desc[UR12][R4.64+-0x8] ;  /* 0xfffff80c04107981 */ /* 0x000ea4000c1e1b00 */
[----:B--2---:R-:W-:-:S04]  /*05d0*/  ISETP.GT.U32.AND P2, PT, R8, R16, PT ;  /* 0x000000100800720c */ /* 0x004fc80003f44070 */
[----:B------:R-:W-:-:S13]  /*05e0*/  ISETP.GT.U32.AND.EX P2, PT, R9, R17, PT, P2 ;  /* 0x000000110900720c */ /* 0x000fda0003f44120 */
[----:B------:R-:W-:Y:S05]  /*05f0*/  @P2 BRA `(.L_x_593) ;  /* 0x0000000000b42947 */ /* 0x000fea0003800000 */
[----:B------:R-:W-:Y:S02]  /*0600*/  ISETP.NE.U32.AND P2, PT, R8, R10, PT ;  /* 0x0000000a0800720c */ /* 0x000fe40003f45070 */
[----:B------:R-:W-:Y:S02]  /*0610*/  PLOP3.LUT P0, PT, PT, PT, PT, 0x80, 0x8 ;  /* 0x000000000008781c */ /* 0x000fe40003f0f070 */
[----:B------:R-:W-:-:S13]  /*0620*/  ISETP.NE.AND.EX P2, PT, R9, R11, PT, P2 ;  /* 0x0000000b0900720c */ /* 0x000fda0003f45320 */
[----:B------:R-:W-:Y:S05]  /*0630*/  @!P2 BRA `(.L_x_593) ;  /* 0x0000000000a4a947 */ /* 0x000fea0003800000 */
[----:B------:R-:W-:Y:S02]  /*0640*/  ISETP.NE.U32.AND P0, PT, R8, R16, PT ;  /* 0x000000100800720c */ /* 0x000fe40003f05070 */
[----:B------:R-:W-:Y:S02]  /*0650*/  ISETP.EQ.U32.AND P2, PT, R13, RZ, PT ;  /* 0x000000ff0d00720c */ /* 0x000fe40003f42070 */
[----:B------:R-:W-:-:S04]  /*0660*/  ISETP.NE.AND.EX P0, PT, R9, R17, PT, P0 ;  /* 0x000000110900720c */ /* 0x000fc80003f05300 */
[----:B------:R-:W-:Y:S02]  /*0670*/  ISETP.EQ.OR.EX P2, PT, R12, RZ, !P0, P2 ;  /* 0x000000ff0c00720c */ /* 0x000fe40004742720 */
[----:B------:R-:W-:-:S11]  /*0680*/  PLOP3.LUT P0, PT, P0, PT, PT, 0x8, 0x80 ;  /* 0x000000000080781c */ /* 0x000fd6000070e170 */
[----:B------:R-:W-:Y:S05]  /*0690*/  @P2 BRA `(.L_x_593) ;  /* 0x00000000008c2947 */ /* 0x000fea0003800000 */
[----:B------:R-:W-:Y:S02]  /*06a0*/  IMAD.MOV.U32 R19, RZ, RZ, 0x1 ;  /* 0x00000001ff137424 */ /* 0x000fe400078e00ff */
[----:B------:R-:W-:Y:S02]  /*06b0*/  IMAD.MOV.U32 R18, RZ, RZ, RZ ;  /* 0x000000ffff127224 */ /* 0x000fe400078e00ff */
[----:B------:R-:W-:Y:S02]  /*06c0*/  IMAD.MOV.U32 R16, RZ, RZ, R13 ;  /* 0x000000ffff107224 */ /* 0x000fe400078e000d */
[----:B------:R-:W-:-:S07]  /*06d0*/  IMAD.MOV.U32 R17, RZ, RZ, R12 ;  /* 0x000000ffff117224 */ /* 0x000fce00078e000c */
.L_x_598:
        /* <DEDUP_REMOVED lines=15> */
[----:B------:R-:W-:Y:S02]  /*07d0*/  ISETP.NE.U32.AND P2, PT, R10, R8, PT ;  /* 0x000000080a00720c */ /* 0x000fe40003f45070 */
[----:B------:R-:W-:Y:S02]  /*07e0*/  PLOP3.LUT P0, PT, PT, PT, PT, 0x80, 0x8 ;  /* 0x000000000008781c */ /* 0x000fe40003f0f070 */
[----:B------:R-:W-:-:S13]  /*07f0*/  ISETP.NE.AND.EX P2, PT, R11, R9, PT, P2 ;  /* 0x000000090b00720c */ /* 0x000fda0003f45320 */
[----:B------:R-:W-:Y:S05]  /*0800*/  @!P2 BREAK.RELIABLE B3 ;  /* 0x000000000003a942 */ /* 0x000fea0003800100 */
[----:B------:R-:W-:Y:S05]  /*0810*/  @!P2 BRA `(.L_x_593) ;  /* 0x00000000002ca947 */ /* 0x000fea0003800000 */
[----:B------:R-:W-:Y:S05]  /*0820*/  BRA `(.L_x_597) ;  /* 0x0000000000147947 */ /* 0x000fea0003800000 */
.L_x_596:
[----:B------:R-:W-:-:S04]  /*0830*/  IADD3 R16, P0, PT, R20, -0x1, RZ ;  /* 0xffffffff14107810 */ /* 0x000fc80007f1e0ff */
[----:B------:R-:W-:Y:S01]  /*0840*/  IADD3.X R17, PT, PT, R21, -0x1, RZ, P0, !PT ;  /* 0xffffffff15117810 */ /* 0x000fe200007fe4ff */
[----:B------:R-:W-:Y:S08]  /*0850*/  BRA `(.L_x_597) ;  /* 0x0000000000087947 */ /* 0x000ff00003800000 */
.L_x_595:
[----:B------:R-:W-:-:S05]  /*0860*/  IADD3 R19, P0, PT, R20, 0x1, RZ ;  /* 0x0000000114137810 */ /* 0x000fca0007f1e0ff */
[----:B------:R-:W-:-:S08]  /*0870*/  IMAD.X R18, RZ, RZ, R21, P0 ;  /* 0x000000ffff127224 */ /* 0x000fd000000e0615 */
.L_x_597:
[----:B------:R-:W-:Y:S05]  /*0880*/  BSYNC.RELIABLE B3 ;  /* 0x0000000000037941 */ /* 0x000fea0003800100 */
.L_x_594:
[----:B------:R-:W-:-:S04]  /*0890*/  ISETP.GT.U32.AND P0, PT, R19, R16, PT ;  /* 0x000000101300720c */ /* 0x000fc80003f04070 */
[----:B------:R-:W-:-:S13]  /*08a0*/  ISETP.GT.U32.AND.EX P0, PT, R18, R17, PT, P0 ;  /* 0x000000111200720c */ /* 0x000fda0003f04100 */
[----:B------:R-:W-:Y:S05]  /*08b0*/  @!P0 BRA `(.L_x_598) ;  /* 0xfffffffc00888947 */ /* 0x000fea000383ffff */
[----:B------:R-:W-:-:S13]  /*08c0*/  PLOP3.LUT P0, PT, PT, PT, PT, 0x8, 0x80 ;  /* 0x000000000080781c */ /* 0x000fda0003f0e170 */
.L_x_593:
[----:B------:R-:W-:Y:S05]  /*08d0*/  BSYNC.RECONVERGENT B2 ;  /* 0x0000000000027941 */ /* 0x000fea0003800200 */
.L_x_592:
[----:B------:R-:W0:Y:S02]  /*08e0*/  LDC.64 R10, c[0x0][0x3d8] ;  /* 0x0000f600ff0a7b82 */ /* 0x000e240000000a00 */
[----:B0-----:R-:W2:Y:S01]  /*08f0*/  LDG.E.64 R10, desc[UR12][R10.64] ;  /* 0x0000000c0a0a7981 */ /* 0x001ea2000c1e1b00 */
        /* <DEDUP_REMOVED lines=10> */
[----:B------:R-:W-:-:S04]  /*09a0*/  ISETP.NE.AND.EX P2, PT, R9, R11, PT, P2 ;  /* 0x0000000b0900720c */ /* 0x000fc80003f45320 */
[----:B------:R-:W-:-:S04]  /*09b0*/  ISETP.EQ.OR.EX P2, PT, R9, R17, !P2, P3 ;  /* 0x000000110900720c */ /* 0x000fc80005742730 */
[----:B------:R-:W-:-:S13]  /*09c0*/  PLOP3.LUT P2, PT, P2, P0, PT, 0xf8, 0x8f ;  /* 0x00000000008f781c */ /* 0x000fda0001741f70 */
[----:B------:R-:W-:Y:S05]  /*09d0*/  @!P2 BREAK.RELIABLE B2 ;  /* 0x000000000002a942 */ /* 0x000fea0003800100 */
[----:B------:R-:W-:Y:S05]  /*09e0*/  @P2 BRA `(.L_x_601) ;  /* 0x00000000000c2947 */ /* 0x000fea0003800000 */
[----:B------:R-:W-:Y:S05]  /*09f0*/  BRA `(.L_x_591) ;  /* 0x0000000400d07947 */ /* 0x000fea0003800000 */
.L_x_600:
[----:B------:R-:W-:Y:S05]  /*0a00*/  @!P0 BREAK.RELIABLE B2 ;  /* 0x0000000000028942 */ /* 0x000fea0003800100 */
[----:B------:R-:W-:Y:S05]  /*0a10*/  @!P0 BRA `(.L_x_591) ;  /* 0x0000000400c88947 */ /* 0x000fea0003800000 */
.L_x_601:
[----:B------:R-:W-:Y:S05]  /*0a20*/  BSYNC.RELIABLE B2 ;  /* 0x0000000000027941 */ /* 0x000fea0003800100 */
.L_x_599:
[----:B------:R-:W0:Y:S01]  /*0a30*/  S2R R8, SR_LANEID ;  /* 0x0000000000087919 */ /* 0x000e220000000000 */
[----:B------:R-:W-:Y:S02]  /*0a40*/  VOTEU.ANY UR4, UPT, PT ;  /* 0x0000000000047886 */ /* 0x000fe400038e0100 */
[----:B------:R-:W-:Y:S01]  /*0a50*/  UFLO.U32 UR5, UR4 ;  /* 0x00000004000572bd */ /* 0x000fe200080e0000 */
[----:B------:R-:W1:Y:S01]  /*0a60*/  S2R R9, SR_CgaCtaId ;  /* 0x0000000000097919 */ /* 0x000e620000008800 */
[----:B------:R-:W2:Y:S04]  /*0a70*/  POPC R16, UR4 ;  /* 0x0000000400107d09 */ /* 0x000ea80008000000 */
[----:B0-----:R-:W-:Y:S02]  /*0a80*/  ISETP.EQ.U32.AND P0, PT, R8, UR5, PT ;  /* 0x0000000508007c0c */ /* 0x001fe4000bf02070 */
[----:B------:R-:W-:-:S04]  /*0a90*/  MOV R8, 0x400 ;  /* 0x0000040000087802 */ /* 0x000fc80000000f00 */
[----:B-1----:R-:W-:-:S07]  /*0aa0*/  LEA R21, R9, R8, 0x18 ;  /* 0x0000000809157211 */ /* 0x002fce00078ec0ff */
[----:B--2---:R-:W-:Y:S05]  /*0ab0*/  @!P0 BRA `(.L_x_591) ;  /* 0x0000000400a08947 */ /* 0x004fea0003800000 */
[----:B------:R-:W-:Y:S01]  /*0ac0*/  IMAD.WIDE.U32 R16, R16, 0x1, RZ ;  /* 0x0000000110107825 */ /* 0x000fe200078e00ff */
[----:B------:R-:W-:-:S03]  /*0ad0*/  UMOV UR4, URZ ;  /* 0x000000ff00047c82 */ /* 0x000fc60008000000 */
[----:B------:R-:W-:-:S07]  /*0ae0*/  VIADD R19, R17, UR4 ;  /* 0x0000000411137c36 */ /* 0x000fce0008000000 */
.L_x_602:
[----:B------:R-:W0:Y:S02]  /*0af0*/  LDS.64 R8, [R21] ;  /* 0x0000000015087984 */ /* 0x000e240000000a00 */
[----:B0-----:R-:W-:-:S05]  /*0b00*/  IADD3 R10, P0, PT, R8, R16, RZ ;  /* 0x00000010080a7210 */ /* 0x001fca0007f1e0ff */
[----:B------:R-:W-:-:S07]  /*0b10*/  IMAD.X R11, R9, 0x1, R19, P0 ;  /* 0x00000001090b7824 */ /* 0x000fce00000e0613 */
[----:B------:R-:W0:Y:S02]  /*0b20*/  ATOMS.CAST.SPIN.64 P0, [R21], R8, R10 ;  /* 0x000000081500758d */ /* 0x000e24000180040a */
[----:B0-----:R-:W-:Y:S05]  /*0b30*/  @!P0 BRA `(.L_x_602) ;  /* 0xfffffffc00ec8947 */ /* 0x001fea000383ffff */
[----:B------:R-:W-:Y:S05]  /*0b40*/  BRA `(.L_x_591) ;  /* 0x00000004007c7947 */ /* 0x000fea0003800000 */
.L_x_590:
        /* <DEDUP_REMOVED lines=25> */
.L_x_609:
        /* <DEDUP_REMOVED lines=21> */
.L_x_607:
[----:B------:R-:W-:-:S04]  /*0e30*/  IADD3 R16, P0, PT, R20, -0x1, RZ ;  /* 0xffffffff14107810 */ /* 0x000fc80007f1e0ff */
[----:B------:R-:W-:Y:S01]  /*0e40*/  IADD3.X R17, PT, PT, R21, -0x1, RZ, P0, !PT ;  /* 0xffffffff15117810 */ /* 0x000fe200007fe4ff */
[----:B------:R-:W-:Y:S08]  /*0e50*/  BRA `(.L_x_608) ;  /* 0x0000000000087947 */ /* 0x000ff00003800000 */
.L_x_606:
[----:B------:R-:W-:-:S05]  /*0e60*/  IADD3 R19, P0, PT, R20, 0x1, RZ ;  /* 0x0000000114137810 */ /* 0x000fca0007f1e0ff */
[----:B------:R-:W-:-:S08]  /*0e70*/  IMAD.X R18, RZ, RZ, R21, P0 ;  /* 0x000000ffff127224 */ /* 0x000fd000000e0615 */
.L_x_608:
[----:B------:R-:W-:Y:S05]  /*0e80*/  BSYNC.RELIABLE B3 ;  /* 0x0000000000037941 */ /* 0x000fea0003800100 */
.L_x_605:
[----:B------:R-:W-:-:S04]  /*0e90*/  ISETP.GT.U32.AND P0, PT, R19, R16, PT ;  /* 0x000000101300720c */ /* 0x000fc80003f04070 */
[----:B------:R-:W-:-:S13]  /*0ea0*/  ISETP.GT.U32.AND.EX P0, PT, R18, R17, PT, P0 ;  /* 0x000000111200720c */ /* 0x000fda0003f04100 */
[----:B------:R-:W-:Y:S05]  /*0eb0*/  @!P0 BRA `(.L_x_609) ;  /* 0xfffffffc00888947 */ /* 0x000fea000383ffff */
[----:B------:R-:W-:-:S13]  /*0ec0*/  PLOP3.LUT P0, PT, PT, PT, PT, 0x8, 0x80 ;  /* 0x000000000080781c */ /* 0x000fda0003f0e170 */
.L_x_604:
[----:B------:R-:W-:Y:S05]  /*0ed0*/  BSYNC.RECONVERGENT B2 ;  /* 0x0000000000027941 */ /* 0x000fea0003800200 */
.L_x_603:
        /* <DEDUP_REMOVED lines=18> */
.L_x_611:
[----:B------:R-:W-:Y:S05]  /*1000*/  @!P0 BREAK.RELIABLE B2 ;  /* 0x0000000000028942 */ /* 0x000fea0003800100 */
[----:B------:R-:W-:Y:S05]  /*1010*/  @!P0 BRA `(.L_x_591) ;  /* 0x0000000000488947 */ /* 0x000fea0003800000 */
.L_x_612:
[----:B------:R-:W-:Y:S05]  /*1020*/  BSYNC.RELIABLE B2 ;  /* 0x0000000000027941 */ /* 0x000fea0003800100 */
.L_x_610:
        /* <DEDUP_REMOVED lines=12> */
.L_x_613:
[----:B------:R-:W0:Y:S02]  /*10f0*/  LDS.64 R8, [R21] ;  /* 0x0000000015087984 */ /* 0x000e240000000a00 */
[----:B0-----:R-:W-:-:S05]  /*1100*/  IADD3 R10, P0, PT, R8, R16, RZ ;  /* 0x00000010080a7210 */ /* 0x001fca0007f1e0ff */
[----:B------:R-:W-:-:S07]  /*1110*/  IMAD.X R11, R9, 0x1, R19, P0 ;  /* 0x00000001090b7824 */ /* 0x000fce00000e0613 */
[----:B------:R-:W0:Y:S02]  /*1120*/  ATOMS.CAST.SPIN.64 P0, [R21], R8, R10 ;  /* 0x000000081500758d */ /* 0x000e24000180040a */
[----:B0-----:R-:W-:Y:S05]  /*1130*/  @!P0 BRA `(.L_x_613) ;  /* 0xfffffffc00ec8947 */ /* 0x001fea000383ffff */
.L_x_591:
[----:B------:R-:W-:Y:S05]  /*1140*/  BSYNC.RECONVERGENT B1 ;  /* 0x0000000000017941 */ /* 0x000fea0003800200 */
.L_x_589:
[----:B------:R-:W-:Y:S05]  /*1150*/  @!P1 BRA `(.L_x_614) ;  /* 0xfffffff000a09947 */ /* 0x000fea000383ffff */
[----:B------:R-:W-:Y:S05]  /*1160*/  BRA `(.L_x_587) ;  /* 0x0000001c00007947 */ /* 0x000fea0003800000 */
.L_x_588:
[----:B------:R-:W-:-:S04]  /*1170*/  ISETP.NE.U32.AND P0, PT, R13, RZ, PT ;  /* 0x000000ff0d00720c */ /* 0x000fc80003f05070 */
[----:B------:R-:W-:-:S13]  /*1180*/  ISETP.NE.AND.EX P0, PT, R12, RZ, PT, P0 ;  /* 0x000000ff0c00720c */ /* 0x000fda0003f05300 */
[----:B------:R-:W-:Y:S05]  /*1190*/  @!P0 BRA `(.L_x_615) ;  /* 0x0000001000048947 */ /* 0x000fea0003800000 */
[----:B------:R-:W-:Y:S02]  /*11a0*/  IMAD.MOV.U32 R16, RZ, RZ, R0 ;  /* 0x000000ffff107224 */ /* 0x000fe400078e0000 */
[----:B------:R-:W-:-:S07]  /*11b0*/  IMAD.MOV.U32 R17, RZ, RZ, RZ ;  /* 0x000000ffff117224 */ /* 0x000fce00078e00ff */
.L_x_641:
        /* <DEDUP_REMOVED lines=39> */
.L_x_622:
        /* <DEDUP_REMOVED lines=19> */
[----:B------:R-:W-:Y:S02]  /*1560*/  ISETP.NE.U32.AND P2, PT, R10, R8, PT ;  /* 0x000000080a00720c */ /* 0x000fe40003f45070 */
[----:B------:R-:W-:Y:S02]  /*1570*/  PLOP3.LUT P0, PT, PT, PT, PT, 0x80, 0x8 ;  /* 0x000000000008781c */ /* 0x000fe40003f0f070 */
[----:B------:R-:W-:-:S13]  /*1580*/  ISETP.NE.AND.EX P2, PT, R11, R9, PT, P2 ;  /* 0x000000090b00720c */ /* 0x000fda0003f45320 */
[----:B------:R-:W-:Y:S05]  /*1590*/  @!P2 BREAK.RELIABLE B3 ;  /* 0x000000000003a942 */ /* 0x000fea0003800100 */
[----:B------:R-:W-:Y:S05]  /*15a0*/  @!P2 BRA `(.L_x_619) ;  /* 0x000000000014a947 */ /* 0x000fea0003800000 */
.L_x_621:
[----:B------:R-:W-:Y:S05]  /*15b0*/  BSYNC.RELIABLE B3 ;  /* 0x0000000000037941 */ /* 0x000fea0003800100 */
.L_x_620:
[----:B------:R-:W-:-:S04]  /*15c0*/  ISETP.GT.U32.AND P0, PT, R21, R18, PT ;  /* 0x000000121500720c */ /* 0x000fc80003f04070 */
[----:B------:R-:W-:-:S13]  /*15d0*/  ISETP.GT.U32.AND.EX P0, PT, R20, R19, PT, P0 ;  /* 0x000000131400720c */ /* 0x000fda0003f04100 */
[----:B------:R-:W-:Y:S05]  /*15e0*/  @!P0 BRA `(.L_x_622) ;  /* 0xfffffffc00908947 */ /* 0x000fea000383ffff */
[----:B------:R-:W-:-:S13]  /*15f0*/  PLOP3.LUT P0, PT, PT, PT, PT, 0x8, 0x80 ;  /* 0x000000000080781c */ /* 0x000fda0003f0e170 */
.L_x_619:
[----:B------:R-:W-:Y:S05]  /*1600*/  BSYNC.RECONVERGENT B2 ;  /* 0x0000000000027941 */ /* 0x000fea0003800200 */
.L_x_618:
[----:B------:R-:W0:Y:S02]  /*1610*/  LDC.64 R10, c[0x0][0x3d8] ;  /* 0x0000f600ff0a7b82 */ /* 0x000e240000000a00 */
[----:B0-----:R-:W2:Y:S02]  /*1620*/  LDG.E.64 R10, desc[UR12][R10.64] ;  /* 0x0000000c0a0a7981 */ /* 0x001ea4000c1e1b00 */
        /* <DEDUP_REMOVED lines=10> */
[----:B------:R-:W-:-:S13]  /*16d0*/  ISETP.EQ.OR.EX P2, PT, R9, R11, !P2, P3 ;  /* 0x0000000b0900720c */ /* 0x000fda0005742730 */
[----:B------:R-:W-:Y:S05]  /*16e0*/  @P2 BRA `(.L_x_624) ;  /* 0x0000000000802947 */ /* 0x000fea0003800000 */
[----:B------:R-:W-:Y:S02]  /*16f0*/  IMAD.MOV.U32 R21, RZ, RZ, 0x1 ;  /* 0x00000001ff157424 */ /* 0x000fe400078e00ff */
[----:B------:R-:W-:Y:S02]  /*1700*/  IMAD.MOV.U32 R20, RZ, RZ, RZ ;  /* 0x000000ffff147224 */ /* 0x000fe400078e00ff */
[----:B------:R-:W-:Y:S02]  /*1710*/  IMAD.MOV.U32 R18, RZ, RZ, R15 ;  /* 0x000000ffff127224 */ /* 0x000fe400078e000f */
[----:B------:R-:W-:-:S07]  /*1720*/  IMAD.MOV.U32 R19, RZ, RZ, R14 ;  /* 0x000000ffff137224 */ /* 0x000fce00078e000e */
.L_x_627:
        /* <DEDUP_REMOVED lines=23> */
.L_x_626:
[----:B------:R-:W-:Y:S05]  /*18a0*/  BSYNC.RELIABLE B3 ;  /* 0x0000000000037941 */ /* 0x000fea0003800100 */
.L_x_625:
[----:B------:R-:W-:-:S04]  /*18b0*/  ISETP.GT.U32.AND P2, PT, R21, R18, PT ;  /* 0x000000121500720c */ /* 0x000fc80003f44070 */
[----:B------:R-:W-:-:S13]  /*18c0*/  ISETP.GT.U32.AND.EX P2, PT, R20, R19, PT, P2 ;  /* 0x000000131400720c */ /* 0x000fda0003f44120 */
[----:B------:R-:W-:Y:S05]  /*18d0*/  @!P2 BRA `(.L_x_627) ;  /* 0xfffffffc0094a947 */ /* 0x000fea000383ffff */
.L_x_623:
[----:B------:R-:W-:Y:S05]  /*18e0*/  @!P0 BRA `(.L_x_628) ;  /* 0x0000000800248947 */ /* 0x000fea0003800000 */
.L_x_624:
        /* <DEDUP_REMOVED lines=12> */
.L_x_629:
[----:B------:R-:W0:Y:S02]  /*19b0*/  LDS.64 R8, [R23] ;  /* 0x0000000017087984 */ /* 0x000e240000000a00 */
[----:B0-----:R-:W-:-:S05]  /*19c0*/  IADD3 R10, P0, PT, R8, R18, RZ ;  /* 0x00000012080a7210 */ /* 0x001fca0007f1e0ff */
[----:B------:R-:W-:-:S07]  /*19d0*/  IMAD.X R11, R9, 0x1, R21, P0 ;  /* 0x00000001090b7824 */ /* 0x000fce00000e0615 */
[----:B------:R-:W0:Y:S02]  /*19e0*/  ATOMS.CAST.SPIN.64 P0, [R23], R8, R10 ;  /* 0x000000081700758d */ /* 0x000e24000180040a */
[----:B0-----:R-:W-:Y:S05]  /*19f0*/  @!P0 BRA `(.L_x_629) ;  /* 0xfffffffc00ec8947 */ /* 0x001fea000383ffff */
[----:B------:R-:W-:Y:S05]  /*1a00*/  BRA `(.L_x_628) ;  /* 0x0000000400dc7947 */ /* 0x000fea0003800000 */
.L_x_617:
        /* <DEDUP_REMOVED lines=26> */
.L_x_634:
        /* <DEDUP_REMOVED lines=24> */
.L_x_633:
[----:B------:R-:W-:Y:S05]  /*1d30*/  BSYNC.RELIABLE B3 ;  /* 0x0000000000037941 */ /* 0x000fea0003800100 */
.L_x_632:
[----:B------:R-:W-:-:S04]  /*1d40*/  ISETP.GT.U32.AND P0, PT, R21, R18, PT ;  /* 0x000000121500720c */ /* 0x000fc80003f04070 */
[----:B------:R-:W-:-:S13]  /*1d50*/  ISETP.GT.U32.AND.EX P0, PT, R20, R19, PT, P0 ;  /* 0x000000131400720c */ /* 0x000fda0003f04100 */
[----:B------:R-:W-:Y:S05]  /*1d60*/  @!P0 BRA `(.L_x_634) ;  /* 0xfffffffc00908947 */ /* 0x000fea000383ffff */
[----:B------:R-:W-:-:S13]  /*1d70*/  PLOP3.LUT P0, PT, PT, PT, PT, 0x8, 0x80 ;  /* 0x000000000080781c */ /* 0x000fda0003f0e170 */
.L_x_631:
[----:B------:R-:W-:Y:S05]  /*1d80*/  BSYNC.RECONVERGENT B2 ;  /* 0x0000000000027941 */ /* 0x000fea0003800200 */
.L_x_630:
        /* <DEDUP_REMOVED lines=18> */
.L_x_639:
        /* <DEDUP_REMOVED lines=23> */
.L_x_638:
[----:B------:R-:W-:Y:S05]  /*2020*/  BSYNC.RELIABLE B3 ;  /* 0x0000000000037941 */ /* 0x000fea0003800100 */
.L_x_637:
[----:B------:R-:W-:-:S04]  /*2030*/  ISETP.GT.U32.AND P2, PT, R21, R18, PT ;  /* 0x000000121500720c */ /* 0x000fc80003f44070 */
[----:B------:R-:W-:-:S13]  /*2040*/  ISETP.GT.U32.AND.EX P2, PT, R20, R19, PT, P2 ;  /* 0x000000131400720c */ /* 0x000fda0003f44120 */
[----:B------:R-:W-:Y:S05]  /*2050*/  @!P2 BRA `(.L_x_639) ;  /* 0xfffffffc0094a947 */ /* 0x000fea000383ffff */
.L_x_635:
[----:B------:R-:W-:Y:S05]  /*2060*/  @!P0 BRA `(.L_x_628) ;  /* 0x0000000000448947 */ /* 0x000fea0003800000 */
.L_x_636:
        /* <DEDUP_REMOVED lines=12> */
.L_x_640:
[----:B------:R-:W0:Y:S02]  /*2130*/  LDS.64 R8, [R23] ;  /* 0x0000000017087984 */ /* 0x000e240000000a00 */
[----:B0-----:R-:W-:-:S05]  /*2140*/  IADD3 R10, P0, PT, R8, R18, RZ ;  /* 0x00000012080a7210 */ /* 0x001fca0007f1e0ff */
[----:B------:R-:W-:-:S07]  /*2150*/  IMAD.X R11, R9, 0x1, R21, P0 ;  /* 0x00000001090b7824 */ /* 0x000fce00000e0615 */
[----:B------:R-:W0:Y:S02]  /*2160*/  ATOMS.CAST.SPIN.64 P0, [R23], R8, R10 ;  /* 0x000000081700758d */ /* 0x000e24000180040a */
[----:B0-----:R-:W-:Y:S05]  /*2170*/  @!P0 BRA `(.L_x_640) ;  /* 0xfffffffc00ec8947 */ /* 0x001fea000383ffff */
.L_x_628:
[----:B------:R-:W-:Y:S05]  /*2180*/  BSYNC.RECONVERGENT B1 ;  /* 0x0000000000017941 */ /* 0x000fea0003800200 */
.L_x_616:
[----:B------:R-:W-:Y:S05]  /*2190*/  @!P1 BRA `(.L_x_641) ;  /* 0xfffffff000089947 */ /* 0x000fea000383ffff */
[----:B------:R-:W-:Y:S05]  /*21a0*/  BRA `(.L_x_587) ;  /* 0x0000000800f07947 */ /* 0x000fea0003800000 */
.L_x_615:
[----:B------:R-:W-:Y:S02]  /*21b0*/  IMAD.MOV.U32 R13, RZ, RZ, R0 ;  /* 0x000000ffff0d7224 */ /* 0x000fe400078e0000 */
[----:B------:R-:W-:-:S07]  /*21c0*/  IMAD.MOV.U32 R12, RZ, RZ, RZ ;  /* 0x000000ffff0c7224 */ /* 0x000fce00078e00ff */
.L_x_665:
        /* <DEDUP_REMOVED lines=11> */
[----:B------:R-:W-:Y:S04]  /*2280*/  BSSY.RECONVERGENT B1, `(.L_x_642) ;  /* 0x00000ad000017945 */ /* 0x000fe80003800200 */
[----:B------:R-:W-:Y:S01]  /*2290*/  IMAD.X R12, RZ, RZ, R12, P0 ;  /* 0x000000ffff0c7224 */ /* 0x000fe200000e060c */
[----:B------:R-:W-:-:S04]  /*22a0*/  ISETP.GE.U32.AND P0, PT, R13, UR9, PT ;  /* 0x000000090d007c0c */ /* 0x000fc8000bf06070 */
        /* <DEDUP_REMOVED lines=9> */
[----:B------:R-:W0:Y:S08]  /*2340*/  LDC.64 R10, c[0x0][0x3c8] ;  /* 0x0000f200ff0a7b82 */ /* 0x000e300000000a00 */
[----:B------:R-:W1:Y:S01]  /*2350*/  LDC.64 R18, c[0x0][0x3d8] ;  /* 0x0000f600ff127b82 */ /* 0x000e620000000a00 */
[----:B0-----:R-:W2:Y:S04]  /*2360*/  LDG.E.64 R10, desc[UR12][R10.64] ;  /* 0x0000000c0a0a7981 */ /* 0x001ea8000c1e1b00 */
[----:B-1----:R-:W3:Y:S01]  /*2370*/  LDG.E.64 R18, desc[UR12][R18.64] ;  /* 0x0000000c12127981 */ /* 0x002ee2000c1e1b00 */
[----:B------:R-:W-:Y:S01]  /*2380*/  BSSY.RECONVERGENT B2, `(.L_x_645) ;  /* 0x000000e000027945 */ /* 0x000fe20003800200 */
[----:B------:R-:W-:-:S02]  /*2390*/  PLOP3.LUT P3, PT, PT, PT, PT, 0x8, 0x80 ;  /* 0x000000000080781c */ /* 0x000fc40003f6e170 */
[----:B--2---:R-:W-:-:S04]  /*23a0*/  ISETP.GE.U32.AND P2, PT, R8, R10, PT ;  /* 0x0000000a0800720c */ /* 0x004fc80003f46070 */
[----:B------:R-:W-:Y:S02]  /*23b0*/  ISETP.GE.U32.AND.EX P2, PT, R9, R11, PT, P2 ;  /* 0x0000000b0900720c */ /* 0x000fe40003f46120 */
[----:B---3--:R-:W-:-:S04]  /*23c0*/  ISETP.GE.U32.AND P1, PT, R8, R18, PT ;  /* 0x000000120800720c */ /* 0x008fc80003f26070 */
[----:B------:R-:W-:-:S07]  /*23d0*/  ISETP.GE.U32.AND.EX P1, PT, R9, R19, PT, P1 ;  /* 0x000000130900720c */ /* 0x000fce0003f26110 */
[----:B------:R-:W-:Y:S06]  /*23e0*/  @!P2 BRA `(.L_x_646) ;  /* 0x00000000001ca947 */ /* 0x000fec0003800000 */
[----:B------:R-:W2:Y:S02]  /*23f0*/  LDG.E.64 R16, desc[UR12][R4.64+-0x8] ;  /* 0xfffff80c04107981 */ /* 0x000ea4000c1e1b00 */
[----:B--2---:R-:W-:-:S04]  /*2400*/  ISETP.GT.U32.AND P2, PT, R8, R16, PT ;  /* 0x000000100800720c */ /* 0x004fc80003f44070 */
[----:B------:R-:W-:-:S13]  /*2410*/  ISETP.GT.U32.AND.EX P2, PT, R9, R17, PT, P2 ;  /* 0x000000110900720c */ /* 0x000fda0003f44120 */
[C---:B------:R-:W-:Y:S02]  /*2420*/  @!P2 ISETP.NE.U32.AND P4, PT, R8.reuse, R16, PT ;  /* 0x000000100800a20c */ /* 0x040fe40003f85070 */
[----:B------:R-:W-:Y:S02]  /*2430*/  @!P2 ISETP.EQ.U32.AND P5, PT, R8, R10, PT ;  /* 0x0000000a0800a20c */ /* 0x000fe40003fa2070 */
[----:B------:R-:W-:-:S04]  /*2440*/  @!P2 ISETP.NE.AND.EX P4, PT, R9, R17, PT, P4 ;  /* 0x000000110900a20c */ /* 0x000fc80003f85340 */
[----:B------:R-:W-:-:S13]  /*2450*/  @!P2 ISETP.EQ.OR.EX P3, PT, R9, R11, !P4, P5 ;  /* 0x0000000b0900a20c */ /* 0x000fda0006762750 */
.L_x_646:
[----:B------:R-:W-:Y:S05]  /*2460*/  BSYNC.RECONVERGENT B2 ;  /* 0x0000000000027941 */ /* 0x000fea0003800200 */
.L_x_645:
        /* <DEDUP_REMOVED lines=14> */
.L_x_653:
        /* <DEDUP_REMOVED lines=20> */
.L_x_651:
[----:B------:R-:W-:-:S04]  /*2690*/  IADD3 R16, P1, PT, R20, -0x1, RZ ;  /* 0xffffffff14107810 */ /* 0x000fc80007f3e0ff */
[----:B------:R-:W-:Y:S01]  /*26a0*/  IADD3.X R17, PT, PT, R21, -0x1, RZ, P1, !PT ;  /* 0xffffffff15117810 */ /* 0x000fe20000ffe4ff */
[----:B------:R-:W-:Y:S08]  /*26b0*/  BRA `(.L_x_652) ;  /* 0x0000000000087947 */ /* 0x000ff00003800000 */
.L_x_650:
[----:B------:R-:W-:-:S05]  /*26c0*/  IADD3 R19, P1, PT, R20, 0x1, RZ ;  /* 0x0000000114137810 */ /* 0x000fca0007f3e0ff */
[----:B------:R-:W-:-:S08]  /*26d0*/  IMAD.X R18, RZ, RZ, R21, P1 ;  /* 0x000000ffff127224 */ /* 0x000fd000008e0615 */
.L_x_652:
[----:B------:R-:W-:Y:S05]  /*26e0*/  BSYNC.RELIABLE B3 ;  /* 0x0000000000037941 */ /* 0x000fea0003800100 */
.L_x_649:
[----:B------:R-:W-:-:S04]  /*26f0*/  ISETP.GT.U32.AND P1, PT, R19, R16, PT ;  /* 0x000000101300720c */ /* 0x000fc80003f24070 */
[----:B------:R-:W-:-:S13]  /*2700*/  ISETP.GT.U32.AND.EX P1, PT, R18, R17, PT, P1 ;  /* 0x000000111200720c */ /* 0x000fda0003f24110 */
[----:B------:R-:W-:Y:S05]  /*2710*/  @!P1 BRA `(.L_x_653) ;  /* 0xfffffffc008c9947 */ /* 0x000fea000383ffff */
.L_x_647:
[----:B------:R-:W-:Y:S05]  /*2720*/  @!P3 BRA `(.L_x_644) ;  /* 0x000000040088b947 */ /* 0x000fea0003800000 */
.L_x_648:
        /* <DEDUP_REMOVED lines=12> */
.L_x_654:
[----:B------:R-:W0:Y:S02]  /*27f0*/  LDS.64 R8, [R21] ;  /* 0x0000000015087984 */ /* 0x000e240000000a00 */
[----:B0-----:R-:W-:-:S05]  /*2800*/  IADD3 R10, P1, PT, R8, R16, RZ ;  /* 0x00000010080a7210 */ /* 0x001fca0007f3e0ff */
[----:B------:R-:W-:-:S07]  /*2810*/  IMAD.X R11, R9, 0x1, R19, P1 ;  /* 0x00000001090b7824 */ /* 0x000fce00008e0613 */
[----:B------:R-:W0:Y:S02]  /*2820*/  ATOMS.CAST.SPIN.64 P1, [R21], R8, R10 ;  /* 0x000000081500758d */ /* 0x000e24000182040a */
[----:B0-----:R-:W-:Y:S05]  /*2830*/  @!P1 BRA `(.L_x_654) ;  /* 0xfffffffc00ec9947 */ /* 0x001fea000383ffff */
[----:B------:R-:W-:Y:S05]  /*2840*/  BRA `(.L_x_644) ;  /* 0x0000000400407947 */ /* 0x000fea0003800000 */
.L_x_643:
        /* <DEDUP_REMOVED lines=18> */
.L_x_656:
[----:B------:R-:W-:Y:S05]  /*2970*/  BSYNC.RECONVERGENT B2 ;  /* 0x0000000000027941 */ /* 0x000fea0003800200 */
.L_x_655:
        /* <DEDUP_REMOVED lines=14> */
.L_x_663:
        /* <DEDUP_REMOVED lines=20> */
.L_x_661:
[----:B------:R-:W-:-:S04]  /*2ba0*/  IADD3 R16, P1, PT, R20, -0x1, RZ ;  /* 0xffffffff14107810 */ /* 0x000fc80007f3e0ff */
[----:B------:R-:W-:Y:S01]  /*2bb0*/  IADD3.X R17, PT, PT, R21, -0x1, RZ, P1, !PT ;  /* 0xffffffff15117810 */ /* 0x000fe20000ffe4ff */
[----:B------:R-:W-:Y:S08]  /*2bc0*/  BRA `(.L_x_662) ;  /* 0x0000000000087947 */ /* 0x000ff00003800000 */
.L_x_660:
[----:B------:R-:W-:-:S05]  /*2bd0*/  IADD3 R19, P1, PT, R20, 0x1, RZ ;  /* 0x0000000114137810 */ /* 0x000fca0007f3e0ff */
[----:B------:R-:W-:-:S08]  /*2be0*/  IMAD.X R18, RZ, RZ, R21, P1 ;  /* 0x000000ffff127224 */ /* 0x000fd000008e0615 */
.L_x_662:
[----:B------:R-:W-:Y:S05]  /*2bf0*/  BSYNC.RELIABLE B3 ;  /* 0x0000000000037941 */ /* 0x000fea0003800100 */
.L_x_659:
[----:B------:R-:W-:-:S04]  /*2c00*/  ISETP.GT.U32.AND P1, PT, R19, R16, PT ;  /* 0x000000101300720c */ /* 0x000fc80003f24070 */
[----:B------:R-:W-:-:S13]  /*2c10*/  ISETP.GT.U32.AND.EX P1, PT, R18, R17, PT, P1 ;  /* 0x000000111200720c */ /* 0x000fda0003f24110 */
[----:B------:R-:W-:Y:S05]  /*2c20*/  @!P1 BRA `(.L_x_663) ;  /* 0xfffffffc008c9947 */ /* 0x000fea000383ffff */
.L_x_657:
[----:B------:R-:W-:Y:S05]  /*2c30*/  @!P3 BRA `(.L_x_644) ;  /* 0x000000000044b947 */ /* 0x000fea0003800000 */
.L_x_658:
        /* <DEDUP_REMOVED lines=12> */
.L_x_664:
[----:B------:R-:W0:Y:S02]  /*2d00*/  LDS.64 R8, [R21] ;  /* 0x0000000015087984 */ /* 0x000e240000000a00 */
[----:B0-----:R-:W-:-:S05]  /*2d10*/  IADD3 R10, P1, PT, R8, R16, RZ ;  /* 0x00000010080a7210 */ /* 0x001fca0007f3e0ff */
[----:B------:R-:W-:-:S07]  /*2d20*/  IMAD.X R11, R9, 0x1, R19, P1 ;  /* 0x00000001090b7824 */ /* 0x000fce00008e0613 */
[----:B------:R-:W0:Y:S02]  /*2d30*/  ATOMS.CAST.SPIN.64 P1, [R21], R8, R10 ;  /* 0x000000081500758d */ /* 0x000e24000182040a */
[----:B0-----:R-:W-:Y:S05]  /*2d40*/  @!P1 BRA `(.L_x_664) ;  /* 0xfffffffc00ec9947 */ /* 0x001fea000383ffff */
.L_x_644:
[----:B------:R-:W-:Y:S05]  /*2d50*/  BSYNC.RECONVERGENT B1 ;  /* 0x0000000000017941 */ /* 0x000fea0003800200 */
.L_x_642:
[----:B------:R-:W-:Y:S05]  /*2d60*/  @!P0 BRA `(.L_x_665) ;  /* 0xfffffff400188947 */ /* 0x000fea000383ffff */
.L_x_587:
[----:B------:R-:W-:Y:S05]  /*2d70*/  BSYNC.RECONVERGENT B0 ;  /* 0x0000000000007941 */ /* 0x000fea0003800200 */
.L_x_586:
[----:B------:R-:W-:Y:S05]  /*2d80*/  WARPSYNC.ALL ;  /* 0x0000000000007948 */ /* 0x000fea0003800000 */
[----:B------:R-:W-:Y:S01]  /*2d90*/  BAR.SYNC.DEFER_BLOCKING 0x0 ;  /* 0x0000000000007b1d */ /* 0x000fe20000010000 */
[----:B------:R-:W-:-:S13]  /*2da0*/  ISETP.NE.AND P0, PT, R0, RZ, PT ;  /* 0x000000ff0000720c */ /* 0x000fda0003f05270 */
[----:B------:R-:W-:Y:S05]  /*2db0*/  @P0 EXIT ;  /* 0x000000000000094d */ /* 0x000fea0003800000 */
[----:B------:R-:W0:Y:S01]  /*2dc0*/  S2UR UR5, SR_CgaCtaId ;  /* 0x00000000000579c3 */ /* 0x000e220000008800 */
[----:B------:R-:W-:Y:S02]  /*2dd0*/  UMOV UR4, 0x400 ;  /* 0x0000040000047882 */ /* 0x000fe40000000000 */
[----:B0-----:R-:W-:-:S09]  /*2de0*/  ULEA UR4, UR5, UR4, 0x18 ;  /* 0x0000000405047291 */ /* 0x001fd2000f8ec0ff */
[----:B------:R-:W0:Y:S02]  /*2df0*/  LDS.64 R2, [UR4] ;  /* 0x00000004ff027984 */ /* 0x000e240008000a00 */
[----:B------:R-:W1:Y:S02]  /*2e00*/  LDCU.64 UR4, c[0x0][0x3a0] ;  /* 0x00007400ff0477ac */ /* 0x000e640008000a00 */
[----:B-1----:R-:W-:-:S04]  /*2e10*/  ULEA UR4, UP0, UR18, UR4, 0x3 ;  /* 0x0000000412047291 */ /* 0x002fc8000f8018ff */
[----:B------:R-:W-:Y:S02]  /*2e20*/  ULEA.HI.X UR5, UR18, UR5, URZ, 0x3, UP0 ;  /* 0x0000000512057291 */ /* 0x000fe400080f1cff */
[----:B------:R-:W-:-:S04]  /*2e30*/  IMAD.U32 R4, RZ, RZ, UR4 ;  /* 0x00000004ff047e24 */ /* 0x000fc8000f8e00ff */
[----:B------:R-:W-:-:S05]  /*2e40*/  IMAD.U32 R5, RZ, RZ, UR5 ;  /* 0x00000005ff057e24 */ /* 0x000fca000f8e00ff */
[----:B0-----:R-:W-:Y:S01]  /*2e50*/  STG.E.64 desc[UR12][R4.64], R2 ;  /* 0x0000000204007986 */ /* 0x001fe2000c101b0c */
[----:B------:R-:W-:Y:S05]  /*2e60*/  EXIT ;  /* 0x000000000000794d */ /* 0x000fea0003800000 */
.L_x_666:
        /* <DEDUP_REMOVED lines=9> */
.L_x_714:


//--------------------- .text._Z16find_halo_nodes1PyS_PxyS_S_y --------------------------
	.section	.text._Z16find_halo_nodes1PyS_PxyS_S_y,"ax",@progbits
	.align	128
        .global         _Z16find_halo_nodes1PyS_PxyS_S_y
        .type           _Z16find_halo_nodes1PyS_PxyS_S_y,@function
        .size           _Z16find_halo_nodes1PyS_PxyS_S_y,(.L_x_715 - _Z16find_halo_nodes1PyS_PxyS_S_y)
        .other          _Z16find_halo_nodes1PyS_PxyS_S_y,@"STO_CUDA_ENTRY STV_DEFAULT"
_Z16find_halo_nodes1PyS_PxyS_S_y:
.text._Z16find_halo_nodes1PyS_PxyS_S_y:
[----:B------:R-:W-:Y:S08]  /*0000*/  LDC R1, c[0x0][0x37c] ;  /* 0x0000df00ff017b82 */ /* 0x000ff00000000800 */
[----:B------:R-:W0:Y:S08]  /*0010*/  S2UR UR4, SR_CTAID.X ;  /* 0x00000000000479c3 */ /* 0x000e300000002500 */
[----:B------:R-:W0:Y:S02]  /*0020*/  LDC.64 R10, c[0x0][0x398] ;  /* 0x0000e600ff0a7b82 */ /* 0x000e240000000a00 */
[----:B0-----:R-:W-:-:S04]  /*0030*/  ISETP.LE.U32.AND P0, PT, R10, UR4, PT ;  /* 0x000000040a007c0c */ /* 0x001fc8000bf03070 */
[----:B------:R-:W-:-:S13]  /*0040*/  ISETP.GE.U32.AND.EX P0, PT, RZ, R11, PT, P0 ;  /* 0x0000000bff00720c */ /* 0x000fda0003f06100 */
[----:B------:R-:W-:Y:S05]  /*0050*/  @P0 EXIT ;  /* 0x000000000000094d */ /* 0x000fea0003800000 */
[----:B------:R-:W0:Y:S01]  /*0060*/  LDCU.64 UR6, c[0x0][0x3a0] ;  /* 0x00007400ff0677ac */ /* 0x000e220008000a00 */
[----:B------:R-:W1:Y:S01]  /*0070*/  LDC.64 R6, c[0x0][0x380] ;  /* 0x0000e000ff067b82 */ /* 0x000e620000000a00 */
[----:B------:R-:W2:Y:S01]  /*0080*/  LDCU.64 UR8, c[0x0][0x358] ;  /* 0x00006b00ff0877ac */ /* 0x000ea20008000a00 */
[----:B0-----:R-:W-:-:S04]  /*0090*/  ULEA UR5, UP0, UR4, UR6, 0x3 ;  /* 0x0000000604057291 */ /* 0x001fc8000f8018ff */
[----:B------:R-:W-:Y:S02]  /*00a0*/  ULEA.HI.X UR4, UR4, UR7, URZ, 0x3, UP0 ;  /* 0x0000000704047291 */ /* 0x000fe400080f1cff */
[----:B------:R-:W-:-:S04]  /*00b0*/  IMAD.U32 R8, RZ, RZ, UR5 ;  /* 0x00000005ff087e24 */ /* 0x000fc8000f8e00ff */
[----:B------:R-:W-:-:S05]  /*00c0*/  IMAD.U32 R9, RZ, RZ, UR4 ;  /* 0x00000004ff097e24 */ /* 0x000fca000f8e00ff */
[----:B--2---:R-:W1:Y:S01]  /*00d0*/  LDG.E.64 R2, desc[UR8][R8.64] ;  /* 0x0000000808027981 */ /* 0x004e62000c1e1b00 */
[----:B------:R-:W0:Y:S01]  /*00e0*/  S2R R17, SR_TID.X ;  /* 0x0000000000117919 */ /* 0x000e220000002100 */
[----:B-1----:R-:W-:-:S04]  /*00f0*/  LEA R6, P0, R2, R6, 0x3 ;  /* 0x0000000602067211 */ /* 0x002fc800078018ff */
[----:B------:R-:W-:-:S05]  /*0100*/  LEA.HI.X R7, R2, R7, R3, 0x3, P0 ;  /* 0x0000000702077211 */ /* 0x000fca00000f1c03 */
[----:B------:R-:W2:Y:S04]  /*0110*/  LDG.E.64 R4, desc[UR8][R6.64] ;  /* 0x0000000806047981 */ /* 0x000ea8000c1e1b00 */
[----:B------:R-:W2:Y:S02]  /*0120*/  LDG.E.64 R2, desc[UR8][R6.64+0x8] ;  /* 0x0000080806027981 */ /* 0x000ea4000c1e1b00 */
[----:B--2---:R-:W-:-:S04]  /*0130*/  IADD3 R14, P1, PT, -R4, R2, RZ ;  /* 0x00000002040e7210 */ /* 0x004fc80007f3e1ff */
[----:B0-----:R-:W-:Y:S01]  /*0140*/  ISETP.GT.U32.AND P0, PT, R14, R17, PT ;  /* 0x000000110e00720c */ /* 0x001fe20003f04070 */
[----:B------:R-:W-:-:S05]  /*0150*/  IMAD.X R0, R3, 0x1, ~R5, P1 ;  /* 0x0000000103007824 */ /* 0x000fca00008e0e05 */
[----:B------:R-:W-:-:S13]  /*0160*/  ISETP.GT.U32.AND.EX P0, PT, R0, RZ, PT, P0 ;  /* 0x000000ff0000720c */ /* 0x000fda0003f04100 */
[----:B------:R-:W-:Y:S05]  /*0170*/  @!P0 EXIT ;  /* 0x000000000000894d */ /* 0x000fea0003800000 */
[C---:B------:R-:W-:Y:S01]  /*0180*/  IADD3 R7, P1, PT, R10.reuse, -0x2, RZ ;  /* 0xfffffffe0a077810 */ /* 0x040fe20007f3e0ff */
[----:B------:R-:W0:Y:S01]  /*0190*/  LDCU.64 UR10, c[0x0][0x3a0] ;  /* 0x00007400ff0a77ac */ /* 0x000e220008000a00 */
[----:B------:R-:W-:Y:S02]  /*01a0*/  IMAD.MOV.U32 R15, RZ, RZ, RZ ;  /* 0x000000ffff0f7224 */ /* 0x000fe400078e00ff */
[----:B------:R-:W-:Y:S02]  /*01b0*/  ISETP.NE.U32.AND P0, PT, R7, RZ, PT ;  /* 0x000000ff0700720c */ /* 0x000fe40003f05070 */
[----:B------:R-:W-:Y:S02]  /*01c0*/  IADD3.X R6, PT, PT, R11, -0x1, RZ, P1, !PT ;  /* 0xffffffff0b067810 */ /* 0x000fe40000ffe4ff */
[----:B------:R-:W-:Y:S02]  /*01d0*/  LEA R20, P1, R10, UR6, 0x3 ;  /* 0x000000060a147c11 */ /* 0x000fe4000f8218ff */
[----:B------:R-:W-:-:S02]  /*01e0*/  ISETP.NE.AND.EX P0, PT, R6, RZ, PT, P0 ;  /* 0x000000ff0600720c */ /* 0x000fc40003f05300 */
[----:B------:R-:W-:-:S11]  /*01f0*/  LEA.HI.X R21, R10, UR7, R11, 0x3, P1 ;  /* 0x000000070a157c11 */ /* 0x000fd600088f1c0b */
[----:B0-----:R-:W-:Y:S05]  /*0200*/  @!P0 BRA `(.L_x_667) ;  /* 0x0000000400708947 */ /* 0x001fea0003800000 */
.L_x_674:
[----:B0-----:R-:W0:Y:S01]  /*0210*/  LDCU.64 UR4, c[0x0][0x388] ;  /* 0x00007100ff0477ac */ /* 0x001e220008000a00 */
[----:B------:R-:W1:Y:S01]  /*0220*/  LDC.64 R10, c[0x0][0x3a0] ;  /* 0x0000e800ff0a7b82 */ /* 0x000e620000000a00 */
[----:B------:R-:W-:-:S05]  /*0230*/  IADD3 R3, P0, PT, R4, R17, RZ ;  /* 0x0000001104037210 */ /* 0x000fca0007f1e0ff */
[----:B------:R-:W-:Y:S01]  /*0240*/  IMAD.X R8, R5, 0x1, R15, P0 ;  /* 0x0000000105087824 */ /* 0x000fe200000e060f */
[----:B0-----:R-:W-:-:S04]  /*0250*/  LEA R2, P0, R3, UR4, 0x3 ;  /* 0x0000000403027c11 */ /* 0x001fc8000f8018ff */
[----:B------:R-:W-:Y:S01]  /*0260*/  LEA.HI.X R3, R3, UR5, R8, 0x3, P0 ;  /* 0x0000000503037c11 */ /* 0x000fe200080f1c08 */
[----:B-1----:R-:W2:Y:S04]  /*0270*/  LDG.E.64 R10, desc[UR8][R10.64] ;  /* 0x000000080a0a7981 */ /* 0x002ea8000c1e1b00 */
[----:B------:R-:W2:Y:S01]  /*0280*/  LDG.E.64 R8, desc[UR8][R2.64] ;  /* 0x0000000802087981 */ /* 0x000ea2000c1e1b00 */
        /* <DEDUP_REMOVED lines=17> */
.L_x_673:
[----:B------:R-:W-:-:S05]  /*03a0*/  IADD3 R10, P0, PT, R12, R19, RZ ;  /* 0x000000130c0a7210 */ /* 0x000fca0007f1e0ff */
[----:B------:R-:W-:-:S05]  /*03b0*/  IMAD.X R11, R13, 0x1, R16, P0 ;  /* 0x000000010d0b7824 */ /* 0x000fca00000e0610 */
[--C-:B------:R-:W-:Y:S02]  /*03c0*/  SHF.R.U64 R18, R10, 0x1, R11.reuse ;  /* 0x000000010a127819 */ /* 0x100fe4000000120b */
[----:B------:R-:W-:Y:S02]  /*03d0*/  SHF.R.U32.HI R23, RZ, 0x1, R11 ;  /* 0x00000001ff177819 */ /* 0x000fe4000001160b */
[----:B------:R-:W-:-:S04]  /*03e0*/  LEA R10, P0, R18, UR10, 0x3 ;  /* 0x0000000a120a7c11 */ /* 0x000fc8000f8018ff */
        /* <DEDUP_REMOVED lines=17> */
.L_x_672:
[----:B------:R-:W-:Y:S05]  /*0500*/  BSYNC.RELIABLE B1 ;  /* 0x0000000000017941 */ /* 0x000fea0003800100 */
.L_x_671:
[----:B------:R-:W-:-:S04]  /*0510*/  ISETP.GT.U32.AND P0, PT, R19, R12, PT ;  /* 0x0000000c1300720c */ /* 0x000fc80003f04070 */
[----:B------:R-:W-:-:S13]  /*0520*/  ISETP.GT.U32.AND.EX P0, PT, R16, R13, PT, P0 ;  /* 0x0000000d1000720c */ /* 0x000fda0003f04100 */
[----:B------:R-:W-:Y:S05]  /*0530*/  @!P0 BRA `(.L_x_673) ;  /* 0xfffffffc00988947 */ /* 0x000fea000383ffff */
.L_x_669:
[----:B------:R-:W0:Y:S01]  /*0540*/  S2R R10, SR_LANEID ;  /* 0x00000000000a7919 */ /* 0x000e220000000000 */
[----:B------:R-:W-:Y:S01]  /*0550*/  VOTEU.ANY UR5, UPT, PT ;  /* 0x0000000000057886 */ /* 0x000fe200038e0100 */
[----:B------:R-:W1:Y:S01]  /*0560*/  LDC.64 R8, c[0x0][0x3a8] ;  /* 0x0000ea00ff087b82 */ /* 0x000e620000000a00 */
[----:B------:R-:W0:Y:S01]  /*0570*/  FLO.U32 R19, UR5 ;  /* 0x0000000500137d00 */ /* 0x000e2200080e0000 */
[----:B------:R-:W-:Y:S01]  /*0580*/  UPOPC UR6, UR5 ;  /* 0x00000005000672bf */ /* 0x000fe20008000000 */
[----:B------:R-:W-:-:S03]  /*0590*/  UMOV UR4, URZ ;  /* 0x000000ff00047c82 */ /* 0x000fc60008000000 */
[----:B------:R-:W-:-:S04]  /*05a0*/  UIMAD.WIDE.U32 UR6, UR6, 0x1, URZ ;  /* 0x00000001060678a5 */ /* 0x000fc8000f8e00ff */
[----:B------:R-:W-:Y:S02]  /*05b0*/  UIADD3 UR4, UPT, UPT, UR7, UR4, URZ ;  /* 0x0000000407047290 */ /* 0x000fe4000fffe0ff */
[----:B------:R-:W-:-:S04]  /*05c0*/  IMAD.U32 R11, RZ, RZ, UR7 ;  /* 0x00000007ff0b7e24 */ /* 0x000fc8000f8e00ff */
[----:B------:R-:W-:Y:S01]  /*05d0*/  IMAD.U32 R11, RZ, RZ, UR4 ;  /* 0x00000004ff0b7e24 */ /* 0x000fe2000f8e00ff */
[----:B0-----:R-:W-:Y:S01]  /*05e0*/  ISETP.EQ.U32.AND P0, PT, R19, R10, PT ;  /* 0x0000000a1300720c */ /* 0x001fe20003f02070 */
[----:B------:R-:W-:Y:S01]  /*05f0*/  IMAD.U32 R10, RZ, RZ, UR6 ;  /* 0x00000006ff0a7e24 */ /* 0x000fe2000f8e00ff */
[----:B------:R-:W0:Y:S01]  /*0600*/  S2R R16, SR_LTMASK ;  /* 0x0000000000107919 */ /* 0x000e220000003900 */
[----:B------:R-:W2:Y:S10]  /*0610*/  LDCU.64 UR6, c[0x0][0x3b0] ;  /* 0x00007600ff0677ac */ /* 0x000eb40008000a00 */
[----:B-1----:R-:W3:Y:S01]  /*0620*/  @P0 ATOMG.E.ADD.64.STRONG.GPU PT, R8, desc[UR8][R8.64], R10 ;  /* 0x8000000a080809a8 */ /* 0x002ee200081ef508 */
[----:B------:R-:W-:Y:S01]  /*0630*/  UMOV UR4, URZ ;  /* 0x000000ff00047c82 */ /* 0x000fe20008000000 */
[----:B0-----:R-:W-:-:S04]  /*0640*/  LOP3.LUT R16, R16, UR5, RZ, 0xc0, !PT ;  /* 0x0000000510107c12 */ /* 0x001fc8000f8ec0ff */
[----:B------:R-:W0:Y:S01]  /*0650*/  POPC R23, R16 ;  /* 0x0000001000177309 */ /* 0x000e220000000000 */
[----:B---3--:R-:W-:Y:S04]  /*0660*/  SHFL.IDX PT, R12, R8, R19, 0x1f ;  /* 0x00001f13080c7589 */ /* 0x008fe800000e0000 */
[----:B------:R-:W0:Y:S02]  /*0670*/  SHFL.IDX PT, R13, R9, R19, 0x1f ;  /* 0x00001f13090d7589 */ /* 0x000e2400000e0000 */
[----:B0-----:R-:W-:-:S04]  /*0680*/  IMAD.WIDE.U32 R12, R23, 0x1, R12 ;  /* 0x00000001170c7825 */ /* 0x001fc800078e000c */
[----:B------:R-:W-:Y:S01]  /*0690*/  VIADD R23, R13, UR4 ;  /* 0x000000040d177c36 */ /* 0x000fe20008000000 */
[----:B--2---:R-:W-:-:S04]  /*06a0*/  ISETP.GE.U32.AND P0, PT, R12, UR6, PT ;  /* 0x000000060c007c0c */ /* 0x004fc8000bf06070 */
[----:B------:R-:W-:-:S13]  /*06b0*/  ISETP.GE.U32.AND.EX P0, PT, R23, UR7, PT, P0 ;  /* 0x0000000717007c0c */ /* 0x000fda000bf06100 */
[----:B------:R-:W-:Y:S05]  /*06c0*/  @P0 BRA `(.L_x_670) ;  /* 0x0000000000240947 */ /* 0x000fea0003800000 */
[----:B------:R-:W0:Y:S02]  /*06d0*/  LDCU.64 UR4, c[0x0][0x390] ;  /* 0x00007200ff0477ac */ /* 0x000e240008000a00 */
[----:B0-----:R-:W-:-:S04]  /*06e0*/  LEA R8, P0, R12, UR4, 0x3 ;  /* 0x000000040c087c11 */ /* 0x001fc8000f8018ff */
[----:B------:R-:W-:-:S05]  /*06f0*/  LEA.HI.X R9, R12, UR5, R23, 0x3, P0 ;  /* 0x000000050c097c11 */ /* 0x000fca00080f1c17 */
[----:B------:R-:W2:Y:S02]  /*0700*/  LDG.E.64 R10, desc[UR8][R8.64] ;  /* 0x00000008080a7981 */ /* 0x000ea4000c1e1b00 */
[----:B--2---:R-:W-:-:S04]  /*0710*/  ISETP.NE.U32.AND P0, PT, R10, -0x1, PT ;  /* 0xffffffff0a00780c */ /* 0x004fc80003f05070 */
[----:B------:R-:W-:-:S13]  /*0720*/  ISETP.NE.AND.EX P0, PT, R11, -0x1, PT, P0 ;  /* 0xffffffff0b00780c */ /* 0x000fda0003f05300 */
[----:B------:R-:W-:Y:S05]  /*0730*/  @P0 BRA `(.L_x_670) ;  /* 0x0000000000080947 */ /* 0x000fea0003800000 */
[----:B------:R-:W2:Y:S04]  /*0740*/  LDG.E.64 R2, desc[UR8][R2.64] ;  /* 0x0000000802027981 */ /* 0x000ea8000c1e1b00 */
[----:B--2---:R0:W-:Y:S02]  /*0750*/  STG.E.64 desc[UR8][R8.64], R2 ;  /* 0x0000000208007986 */ /* 0x0041e4000c101b08 */
.L_x_670:
[----:B------:R-:W-:Y:S05]  /*0760*/  BSYNC.RECONVERGENT B0 ;  /* 0x0000000000007941 */ /* 0x000fea0003800200 */
.L_x_668:
[----:B------:R-:W-:-:S05]  /*0770*/  IADD3 R17, P0, PT, R17, 0x100, RZ ;  /* 0x0000010011117810 */ /* 0x000fca0007f1e0ff */
[----:B------:R-:W-:Y:S01]  /*0780*/  IMAD.X R15, RZ, RZ, R15, P0 ;  /* 0x000000ffff0f7224 */ /* 0x000fe200000e060f */
[----:B------:R-:W-:-:S04]  /*0790*/  ISETP.GE.U32.AND P0, PT, R17, R14, PT ;  /* 0x0000000e1100720c */ /* 0x000fc80003f06070 */
[----:B------:R-:W-:-:S13]  /*07a0*/  ISETP.GE.U32.AND.EX P0, PT, R15, R0, PT, P0 ;  /* 0x000000000f00720c */ /* 0x000fda0003f06100 */
[----:B------:R-:W-:Y:S05]  /*07b0*/  @!P0 BRA `(.L_x_674) ;  /* 0xfffffff800948947 */ /* 0x000fea000383ffff */
[----:B------:R-:W-:Y:S05]  /*07c0*/  EXIT ;  /* 0x000000000000794d */ /* 0x000fea0003800000 */
.L_x_667:
[----:B------:R-:W-:Y:S01]  /*07d0*/  LOP3.LUT R16, RZ, R4, RZ, 0x33, !PT ;  /* 0x00000004ff107212 */ /* 0x000fe200078e33ff */
[----:B------:R-:W0:Y:S01]  /*07e0*/  LDCU.64 UR10, c[0x0][0x3b0] ;  /* 0x00007600ff0a77ac */ /* 0x000e220008000a00 */
[----:B------:R-:W-:Y:S02]  /*07f0*/  BSSY.RECONVERGENT B0, `(.L_x_675) ;  /* 0x0000051000007945 */ /* 0x000fe40003800200 */
[----:B------:R-:W-:Y:S01]  /*0800*/  IADD3 R16, P1, P2, -R17, R2, R16 ;  /* 0x0000000211107210 */ /* 0x000fe20007a3e110 */
[----:B------:R-:W1:Y:S03]  /*0810*/  LDCU.64 UR12, c[0x0][0x390] ;  /* 0x00007200ff0c77ac */ /* 0x000e660008000a00 */
[----:B------:R-:W-:-:S04]  /*0820*/  LOP3.LUT R2, R16, 0x300, RZ, 0xc0, !PT ;  /* 0x0000030010027812 */ /* 0x000fc800078ec0ff */
[----:B------:R-:W-:Y:S02]  /*0830*/  ISETP.NE.U32.AND P0, PT, R2, 0x300, PT ;  /* 0x000003000200780c */ /* 0x000fe40003f05070 */
[----:B------:R-:W-:Y:S02]  /*0840*/  LOP3.LUT R2, RZ, R5, RZ, 0x33, !PT ;  /* 0x00000005ff027212 */ /* 0x000fe400078e33ff */
[----:B------:R-:W-:Y:S02]  /*0850*/  ISETP.NE.AND.EX P0, PT, RZ, RZ, PT, P0 ;  /* 0x000000ffff00720c */ /* 0x000fe40003f05300 */
[----:B------:R-:W-:-:S11]  /*0860*/  IADD3.X R19, PT, PT, ~R15, R3, R2, P1, P2 ;  /* 0x000000030f137210 */ /* 0x000fd60000fe4502 */
[----:B01----:R-:W-:Y:S05]  /*0870*/  @!P0 BRA `(.L_x_676) ;  /* 0x0000000400208947 */ /* 0x003fea0003800000 */
[----:B------:R-:W-:Y:S01]  /*0880*/  SHF.R.U64 R18, R16, 0x8, R19 ;  /* 0x0000000810127819 */ /* 0x000fe20000001213 */
[----:B------:R-:W0:Y:S01]  /*0890*/  LDCU.64 UR4, c[0x0][0x388] ;  /* 0x00007100ff0477ac */ /* 0x000e220008000a00 */
[----:B------:R-:W1:Y:S01]  /*08a0*/  LDC.64 R2, c[0x0][0x3a0] ;  /* 0x0000e800ff027b82 */ /* 0x000e620000000a00 */
[----:B------:R-:W-:Y:S02]  /*08b0*/  IADD3 R7, P0, PT, R4, R17, RZ ;  /* 0x0000001104077210 */ /* 0x000fe40007f1e0ff */
[----:B------:R-:W-:-:S03]  /*08c0*/  VIADD R18, R18, 0x1 ;  /* 0x0000000112127836 */ /* 0x000fc60000000000 */
[----:B------:R-:W-:Y:S02]  /*08d0*/  IMAD.X R8, R5, 0x1, R15, P0 ;  /* 0x0000000105087824 */ /* 0x000fe400000e060f */
[C---:B------:R-:W-:Y:S01]  /*08e0*/  IMAD.SHL.U32 R6, R18.reuse, 0x100, RZ ;  /* 0x0000010012067824 */ /* 0x040fe200078e00ff */
[----:B------:R-:W-:-:S04]  /*08f0*/  LOP3.LUT R18, R18, 0x3, RZ, 0xc0, !PT ;  /* 0x0000000312127812 */ /* 0x000fc800078ec0ff */
[----:B------:R-:W-:Y:S02]  /*0900*/  LOP3.LUT R6, R6, 0x300, RZ, 0xc0, !PT ;  /* 0x0000030006067812 */ /* 0x000fe400078ec0ff */
[----:B------:R-:W-:Y:S02]  /*0910*/  IADD3 R18, P2, PT, RZ, -R18, RZ ;  /* 0x80000012ff127210 */ /* 0x000fe40007f5e0ff */
[----:B------:R-:W-:Y:S02]  /*0920*/  IADD3 R17, P1, PT, R6, R17, RZ ;  /* 0x0000001106117210 */ /* 0x000fe40007f3e0ff */
[C---:B0-----:R-:W-:Y:S01]  /*0930*/  LEA R6, P0, R7.reuse, UR4, 0x3 ;  /* 0x0000000407067c11 */ /* 0x041fe2000f8018ff */
[----:B------:R-:W-:Y:S02]  /*0940*/  IMAD.X R22, RZ, RZ, -0x1, P2 ;  /* 0xffffffffff167424 */ /* 0x000fe400010e06ff */
[----:B------:R-:W-:Y:S01]  /*0950*/  IMAD.X R15, RZ, RZ, R15, P1 ;  /* 0x000000ffff0f7224 */ /* 0x000fe200008e060f */
[----:B------:R-:W-:-:S09]  /*0960*/  LEA.HI.X R7, R7, UR5, R8, 0x3, P0 ;  /* 0x0000000507077c11 */ /* 0x000fd200080f1c08 */
.L_x_681:
[----:B01----:R-:W2:Y:S04]  /*0970*/  LDG.E.64 R8, desc[UR8][R2.64] ;  /* 0x0000000802087981 */ /* 0x003ea8000c1e1b00 */
[----:B------:R-:W2:Y:S01]  /*0980*/  LDG.E.64 R10, desc[UR8][R6.64] ;  /* 0x00000008060a7981 */ /* 0x000ea2000c1e1b00 */
[----:B------:R-:W-:Y:S01]  /*0990*/  IADD3 R18, P0, PT, R18, 0x1, RZ ;  /* 0x0000000112127810 */ /* 0x000fe20007f1e0ff */
[----:B------:R-:W-:Y:S04]  /*09a0*/  BSSY.RECONVERGENT B1, `(.L_x_677) ;  /* 0x0000032000017945 */ /* 0x000fe80003800200 */
[----:B------:R-:W-:Y:S01]  /*09b0*/  BSSY.RELIABLE B2, `(.L_x_678) ;  /* 0x0000010000027945 */ /* 0x000fe20003800100 */
[----:B------:R-:W-:Y:S01]  /*09c0*/  IMAD.X R22, RZ, RZ, R22, P0 ;  /* 0x000000ffff167224 */ /* 0x000fe200000e0616 */
[----:B------:R-:W-:-:S04]  /*09d0*/  ISETP.NE.U32.AND P0, PT, R18, RZ, PT ;  /* 0x000000ff1200720c */ /* 0x000fc80003f05070 */
[----:B------:R-:W-:Y:S02]  /*09e0*/  ISETP.NE.AND.EX P0, PT, R22, RZ, PT, P0 ;  /* 0x000000ff1600720c */ /* 0x000fe40003f05300 */
[----:B--2---:R-:W-:-:S04]  /*09f0*/  ISETP.GE.U32.AND P1, PT, R10, R8, PT ;  /* 0x000000080a00720c */ /* 0x004fc80003f26070 */
[----:B------:R-:W-:-:S13]  /*0a00*/  ISETP.GE.U32.AND.EX P1, PT, R11, R9, PT, P1 ;  /* 0x000000090b00720c */ /* 0x000fda0003f26110 */
[----:B------:R-:W-:Y:S05]  /*0a10*/  @!P1 BRA `(.L_x_679) ;  /* 0x0000000000249947 */ /* 0x000fea0003800000 */
[----:B------:R-:W2:Y:S01]  /*0a20*/  LDG.E.64 R12, desc[UR8][R20.64+-0x8] ;  /* 0xfffff808140c7981 */ /* 0x000ea2000c1e1b00 */
[C---:B------:R-:W-:Y:S02]  /*0a30*/  ISETP.EQ.U32.AND P1, PT, R10.reuse, R8, PT ;  /* 0x000000080a00720c */ /* 0x040fe40003f22070 */
[CC--:B--2---:R-:W-:Y:S02]  /*0a40*/  ISETP.NE.U32.AND P2, PT, R10.reuse, R12.reuse, PT ;  /* 0x0000000c0a00720c */ /* 0x0c4fe40003f45070 */
[----:B------:R-:W-:Y:S02]  /*0a50*/  ISETP.GT.U32.AND P3, PT, R10, R12, PT ;  /* 0x0000000c0a00720c */ /* 0x000fe40003f64070 */
[CC--:B------:R-:W-:Y:S02]  /*0a60*/  ISETP.NE.AND.EX P2, PT, R11.reuse, R13.reuse, PT, P2 ;  /* 0x0000000d0b00720c */ /* 0x0c0fe40003f45320 */
[C---:B------:R-:W-:Y:S02]  /*0a70*/  ISETP.GT.U32.AND.EX P3, PT, R11.reuse, R13, PT, P3 ;  /* 0x0000000d0b00720c */ /* 0x040fe40003f64130 */
[----:B------:R-:W-:-:S13]  /*0a80*/  ISETP.EQ.OR.EX P1, PT, R11, R9, !P2, P1 ;  /* 0x000000090b00720c */ /* 0x000fda0005722710 */
[----:B------:R-:W-:Y:S05]  /*0a90*/  @P1 BREAK.RELIABLE !P3, B2 ;  /* 0x0000000000021942 */ /* 0x000fea0005800100 */
[----:B------:R-:W-:Y:S05]  /*0aa0*/  @P1 BRA !P3, `(.L_x_680) ;  /* 0x0000000000841947 */ /* 0x000fea0005800000 */
.L_x_679:
[----:B------:R-:W-:Y:S05]  /*0ab0*/  BSYNC.RELIABLE B2 ;  /* 0x0000000000027941 */ /* 0x000fea0003800100 */
.L_x_678:
        /* <DEDUP_REMOVED lines=11> */
[----:B------:R-:W-:-:S12]  /*0b70*/  IMAD.U32 R10, RZ, RZ, UR6 ;  /* 0x00000006ff0a7e24 */ /* 0x000fd8000f8e00ff */
[----:B-1----:R-:W2:Y:S01]  /*0b80*/  @P1 ATOMG.E.ADD.64.STRONG.GPU PT, R8, desc[UR8][R8.64], R10 ;  /* 0x8000000a080819a8 */ /* 0x002ea200081ef508 */
[----:B------:R-:W-:Y:S01]  /*0b90*/  UMOV UR4, URZ ;  /* 0x000000ff00047c82 */ /* 0x000fe20008000000 */
[----:B------:R-:W0:Y:S02]  /*0ba0*/  S2R R24, SR_LTMASK ;  /* 0x0000000000187919 */ /* 0x000e240000003900 */
[----:B0-----:R-:W-:-:S04]  /*0bb0*/  LOP3.LUT R24, R24, UR5, RZ, 0xc0, !PT ;  /* 0x0000000518187c12 */ /* 0x001fc8000f8ec0ff */
[----:B------:R-:W0:Y:S01]  /*0bc0*/  POPC R25, R24 ;  /* 0x0000001800197309 */ /* 0x000e220000000000 */
[----:B--2---:R-:W-:Y:S04]  /*0bd0*/  SHFL.IDX PT, R12, R8, R23, 0x1f ;  /* 0x00001f17080c7589 */ /* 0x004fe800000e0000 */
[----:B------:R-:W0:Y:S02]  /*0be0*/  SHFL.IDX PT, R13, R9, R23, 0x1f ;  /* 0x00001f17090d7589 */ /* 0x000e2400000e0000 */
[----:B0-----:R-:W-:-:S04]  /*0bf0*/  IMAD.WIDE.U32 R12, R25, 0x1, R12 ;  /* 0x00000001190c7825 */ /* 0x001fc800078e000c */
[----:B------:R-:W-:Y:S01]  /*0c00*/  VIADD R25, R13, UR4 ;  /* 0x000000040d197c36 */ /* 0x000fe20008000000 */
[----:B------:R-:W-:-:S04]  /*0c10*/  ISETP.GE.U32.AND P1, PT, R12, UR10, PT ;  /* 0x0000000a0c007c0c */ /* 0x000fc8000bf26070 */
[----:B------:R-:W-:-:S13]  /*0c20*/  ISETP.GE.U32.AND.EX P1, PT, R25, UR11, PT, P1 ;  /* 0x0000000b19007c0c */ /* 0x000fda000bf26110 */
[----:B------:R-:W-:Y:S05]  /*0c30*/  @P1 BRA `(.L_x_680) ;  /* 0x0000000000201947 */ /* 0x000fea0003800000 */
[----:B------:R-:W-:-:S04]  /*0c40*/  LEA R8, P1, R12, UR12, 0x3 ;  /* 0x0000000c0c087c11 */ /* 0x000fc8000f8218ff */
[----:B------:R-:W-:-:S05]  /*0c50*/  LEA.HI.X R9, R12, UR13, R25, 0x3, P1 ;  /* 0x0000000d0c097c11 */ /* 0x000fca00088f1c19 */
[----:B------:R-:W2:Y:S02]  /*0c60*/  LDG.E.64 R10, desc[UR8][R8.64] ;  /* 0x00000008080a7981 */ /* 0x000ea4000c1e1b00 */
[----:B--2---:R-:W-:-:S04]  /*0c70*/  ISETP.NE.U32.AND P1, PT, R10, -0x1, PT ;  /* 0xffffffff0a00780c */ /* 0x004fc80003f25070 */
[----:B------:R-:W-:-:S13]  /*0c80*/  ISETP.NE.AND.EX P1, PT, R11, -0x1, PT, P1 ;  /* 0xffffffff0b00780c */ /* 0x000fda0003f25310 */
[----:B------:R-:W-:Y:S05]  /*0c90*/  @P1 BRA `(.L_x_680) ;  /* 0x0000000000081947 */ /* 0x000fea0003800000 */
[----:B------:R-:W2:Y:S04]  /*0ca0*/  LDG.E.64 R10, desc[UR8][R6.64] ;  /* 0x00000008060a7981 */ /* 0x000ea8000c1e1b00 */
[----:B--2---:R0:W-:Y:S02]  /*0cb0*/  STG.E.64 desc[UR8][R8.64], R10 ;  /* 0x0000000a08007986 */ /* 0x0041e4000c101b08 */
.L_x_680:
[----:B------:R-:W-:Y:S05]  /*0cc0*/  BSYNC.RECONVERGENT B1 ;  /* 0x0000000000017941 */ /* 0x000fea0003800200 */
.L_x_677:
[----:B------:R-:W-:-:S05]  /*0cd0*/  IADD3 R6, P1, PT, R6, 0x800, RZ ;  /* 0x0000080006067810 */ /* 0x000fca0007f3e0ff */
[----:B------:R-:W-:Y:S01]  /*0ce0*/  IMAD.X R7, RZ, RZ, R7, P1 ;  /* 0x000000ffff077224 */ /* 0x000fe200008e0607 */
[----:B------:R-:W-:Y:S07]  /*0cf0*/  @P0 BRA `(.L_x_681) ;  /* 0xfffffffc001c0947 */ /* 0x000fee000383ffff */
.L_x_676:
[----:B------:R-:W-:Y:S05]  /*0d00*/  BSYNC.RECONVERGENT B0 ;  /* 0x0000000000007941 */ /* 0x000fea0003800200 */
.L_x_675:
[----:B------:R-:W-:Y:S05]  /*0d10*/  WARPSYNC.ALL ;  /* 0x0000000000007948 */ /* 0x000fea0003800000 */
[----:B------:R-:W-:-:S04]  /*0d20*/  ISETP.GE.U32.AND P0, PT, R16, 0x300, PT ;  /* 0x000003001000780c */ /* 0x000fc80003f06070 */
[----:B------:R-:W-:-:S13]  /*0d30*/  ISETP.GE.U32.AND.EX P0, PT, R19, RZ, PT, P0 ;  /* 0x000000ff1300720c */ /* 0x000fda0003f06100 */
[----:B------:R-:W-:Y:S05]  /*0d40*/  @!P0 EXIT ;  /* 0x000000000000894d */ /* 0x000fea0003800000 */
[----:B------:R-:W1:Y:S01]  /*0d50*/  LDCU.64 UR4, c[0x0][0x388] ;  /* 0x00007100ff0477ac */ /* 0x000e620008000a00 */
[----:B------:R-:W2:Y:S01]  /*0d60*/  LDC.64 R2, c[0x0][0x3a0] ;  /* 0x0000e800ff027b82 */ /* 0x000ea20000000a00 */
[----:B------:R-:W-:Y:S01]  /*0d70*/  IADD3 R6, P0, PT, R4, R17, RZ ;  /* 0x0000001104067210 */ /* 0x000fe20007f1e0ff */
[----:B------:R-:W3:Y:S04]  /*0d80*/  LDCU.64 UR10, c[0x0][0x3b0] ;  /* 0x00007600ff0a77ac */ /* 0x000ee80008000a00 */
[----:B------:R-:W-:Y:S01]  /*0d90*/  IMAD.X R5, R5, 0x1, R15, P0 ;  /* 0x0000000105057824 */ /* 0x000fe200000e060f */
[----:B------:R-:W4:Y:S01]  /*0da0*/  LDCU.64 UR12, c[0x0][0x390] ;  /* 0x00007200ff0c77ac */ /* 0x000f220008000a00 */
[----:B-1----:R-:W-:-:S04]  /*0db0*/  LEA R4, P1, R6, UR4, 0x3 ;  /* 0x0000000406047c11 */ /* 0x002fc8000f8218ff */
[----:B------:R-:W-:Y:S02]  /*0dc0*/  IADD3 R4, P0, PT, R4, 0x1000, RZ ;  /* 0x0000100004047810 */ /* 0x000fe40007f1e0ff */
[----:B------:R-:W-:-:S05]  /*0dd0*/  LEA.HI.X R5, R6, UR5, R5, 0x3, P1 ;  /* 0x0000000506057c11 */ /* 0x000fca00088f1c05 */
[----:B---34-:R-:W-:-:S07]  /*0de0*/  IMAD.X R5, RZ, RZ, R5, P0 ;  /* 0x000000ffff057224 */ /* 0x018fce00000e0605 */
.L_x_698:
[----:B0-2---:R-:W2:Y:S04]  /*0df0*/  LDG.E.64 R6, desc[UR8][R2.64] ;  /* 0x0000000802067981 */ /* 0x005ea8000c1e1b00 */
[----:B0-----:R-:W2:Y:S01]  /*0e00*/  LDG.E.64 R10, desc[UR8][R4.64+-0x1000] ;  /* 0xfff00008040a7981 */ /* 0x001ea2000c1e1b00 */
[----:B------:R-:W-:Y:S04]  /*0e10*/  BSSY.RECONVERGENT B1, `(.L_x_682) ;  /* 0x000002e000017945 */ /* 0x000fe80003800200 */
[----:B------:R-:W-:Y:S01]  /*0e20*/  BSSY.RELIABLE B0, `(.L_x_683) ;  /* 0x000000d000007945 */ /* 0x000fe20003800100 */
        /* <DEDUP_REMOVED lines=12> */
.L_x_684:
[----:B------:R-:W-:Y:S05]  /*0ef0*/  BSYNC.RELIABLE B0 ;  /* 0x0000000000007941 */ /* 0x000fea0003800100 */
.L_x_683:
        /* <DEDUP_REMOVED lines=29> */
[----:B------:R-:W2:Y:S04]  /*10d0*/  @!P0 LDG.E.64 R8, desc[UR8][R4.64+-0x1000] ;  /* 0xfff0000804088981 */ /* 0x000ea8000c1e1b00 */
[----:B--2---:R0:W-:Y:S02]  /*10e0*/  @!P0 STG.E.64 desc[UR8][R6.64], R8 ;  /* 0x0000000806008986 */ /* 0x0041e4000c101b08 */
.L_x_685:
[----:B------:R-:W-:Y:S05]  /*10f0*/  BSYNC.RECONVERGENT B1 ;  /* 0x0000000000017941 */ /* 0x000fea0003800200 */
.L_x_682:
[----:B------:R-:W2:Y:S04]  /*1100*/  LDG.E.64 R10, desc[UR8][R4.64+-0x800] ;  /* 0xfff80008040a7981 */ /* 0x000ea8000c1e1b00 */
        /* <DEDUP_REMOVED lines=15> */
.L_x_688:
[----:B------:R-:W-:Y:S05]  /*1200*/  BSYNC.RELIABLE B1 ;  /* 0x0000000000017941 */ /* 0x000fea0003800100 */
.L_x_687:
        /* <DEDUP_REMOVED lines=31> */
.L_x_689:
[----:B------:R-:W-:Y:S05]  /*1400*/  BSYNC.RECONVERGENT B2 ;  /* 0x0000000000027941 */ /* 0x000fea0003800200 */
.L_x_686:
        /* <DEDUP_REMOVED lines=16> */
.L_x_692:
[----:B------:R-:W-:Y:S05]  /*1510*/  BSYNC.RELIABLE B2 ;  /* 0x0000000000027941 */ /* 0x000fea0003800100 */
.L_x_691:
        /* <DEDUP_REMOVED lines=31> */
.L_x_693:
[----:B------:R-:W-:Y:S05]  /*1710*/  BSYNC.RECONVERGENT B3 ;  /* 0x0000000000037941 */ /* 0x000fea0003800200 */
.L_x_690:
        /* <DEDUP_REMOVED lines=16> */
.L_x_696:
[----:B------:R-:W-:Y:S05]  /*1820*/  BSYNC.RELIABLE B4 ;  /* 0x0000000000047941 */ /* 0x000fea0003800100 */
.L_x_695:
        /* <DEDUP_REMOVED lines=32> */
.L_x_697:
[----:B------:R-:W-:Y:S05]  /*1a30*/  BSYNC.RECONVERGENT B3 ;  /* 0x0000000000037941 */ /* 0x000fea0003800200 */
.L_x_694:
[----:B------:R-:W-:Y:S02]  /*1a40*/  IADD3 R17, P0, PT, R17, 0x400, RZ ;  /* 0x0000040011117810 */ /* 0x000fe40007f1e0ff */
[----:B------:R-:W-:-:S03]  /*1a50*/  IADD3 R4, P1, PT, R4, 0x2000, RZ ;  /* 0x0000200004047810 */ /* 0x000fc60007f3e0ff */
[----:B------:R-:W-:Y:S01]  /*1a60*/  IMAD.X R15, RZ, RZ, R15, P0 ;  /* 0x000000ffff0f7224 */ /* 0x000fe200000e060f */
[----:B------:R-:W-:Y:S01]  /*1a70*/  ISETP.GE.U32.AND P0, PT, R17, R14, PT ;  /* 0x0000000e1100720c */ /* 0x000fe20003f06070 */
[----:B------:R-:W-:-:S03]  /*1a80*/  IMAD.X R5, RZ, RZ, R5, P1 ;  /* 0x000000ffff057224 */ /* 0x000fc600008e0605 */
[----:B------:R-:W-:-:S13]  /*1a90*/  ISETP.GE.U32.AND.EX P0, PT, R15, R0, PT, P0 ;  /* 0x000000000f00720c */ /* 0x000fda0003f06100 */
[----:B------:R-:W-:Y:S05]  /*1aa0*/  @!P0 BRA `(.L_x_698) ;  /* 0xfffffff000d08947 */ /* 0x000fea000383ffff */
[----:B------:R-:W-:Y:S05]  /*1ab0*/  EXIT ;  /* 0x000000000000794d */ /* 0x000fea0003800000 */
.L_x_699:
        /* <DEDUP_REMOVED lines=12> */
.L_x_715:


//--------------------- .nv.global.init           --------------------------
	.section	.nv.global.init,"aw",@progbits
.nv.global.init:
	.type		$str,@object
	.size		$str,(.L_40 - $str)
$str:
        /*0000*/ 	.byte	0x69, 0x64, 0x3a, 0x20, 0x25, 0x6c, 0x6c, 0x75, 0x2c, 0x20, 0x63, 0x6f, 0x6c, 0x5f, 0x69, 0x64
        /*0010*/ 	.byte	0x78, 0x5f, 0x6e, 0x65, 0x77, 0x3a, 0x20, 0x25, 0x6c, 0x6c, 0x75, 0x2c, 0x20, 0x63, 0x6f, 0x6c
        /*0020*/ 	.byte	0x5f, 0x69, 0x64, 0x78, 0x3a, 0x20, 0x25, 0x6c, 0x6c, 0x75, 0x0a, 0x00
.L_40:


//--------------------- .nv.shared._ZN3cub18CUB_300001_SM_10006detail10radix_sort30DeviceSegmentedRadixSortKernelINS1_5radix10policy_hubIyNS0_8NullTypeEiE10Policy1000ELb1ELNS0_9SortOrderE0EyS6_PySA_iNS1_21identity_decomposer_tEEEvPKT2_PSC_PKT3_PSG_T4_T5_iiiT7_ --------------------------
	.section	.nv.shared._ZN3cub18CUB_300001_SM_10006detail10radix_sort30DeviceSegmentedRadixSortKernelINS1_5radix10policy_hubIyNS0_8NullTypeEiE10Policy1000ELb1ELNS0_9SortOrderE0EyS6_PySA_iNS1_21identity_decomposer_tEEEvPKT2_PSC_PKT3_PSG_T4_T5_iiiT7_,"aw",@nobits
	.sectionflags	@""
	.align	16
.nv.shared._ZN3cub18CUB_300001_SM_10006detail10radix_sort30DeviceSegmentedRadixSortKernelINS1_5radix10policy_hubIyNS0_8NullTypeEiE10Policy1000ELb1ELNS0_9SortOrderE0EyS6_PySA_iNS1_21identity_decomposer_tEEEvPKT2_PSC_PKT3_PSG_T4_T5_iiiT7_:
	.zero		27200


//--------------------- .nv.shared.reserved.0     --------------------------
	.section	.nv.shared.reserved.0,"aw",@nobits
	.weak		__nv_reservedSMEM_offset_0_alias
	.size		__nv_reservedSMEM_offset_0_alias, 0, 64
	.other		__nv_reservedSMEM_offset_0_alias,@"STO_CUDA_RESERVED_SHARED STV_DEFAULT"
__nv_reservedSMEM_offset_0_alias:
	.zero		0
	.zero		64


//--------------------- .nv.global                --------------------------
	.section	.nv.global,"aw",@nobits
.nv.global:
	.type		_ZN34_INTERNAL_fb0a03ef_4_k_cu_efc789ea6thrust24THRUST_300001_SM_1000_NS12placeholders2_5E,@object
	.size		_ZN34_INTERNAL_fb0a03ef_4_k_cu_efc789ea6thrust24THRUST_300001_SM_1000_NS12placeholders2_5E,(_ZN34_INTERNAL_fb0a03ef_4_k_cu_efc789ea4cuda3std3__45__cpo6cbeginE - _ZN34_INTERNAL_fb0a03ef_4_k_cu_efc789ea6thrust24THRUST_300001_SM_1000_NS12placeholders2_5E)
_ZN34_INTERNAL_fb0a03ef_4_k_cu_efc789ea6thrust24THRUST_300001_SM_1000_NS12placeholders2_5E:
	.zero		1
	.type		_ZN34_INTERNAL_fb0a03ef_4_k_cu_efc789ea4cuda3std3__45__cpo6cbeginE,@object
	.size		_ZN34_INTERNAL_fb0a03ef_4_k_cu_efc789ea4cuda3std3__45__cpo6cbeginE,(_ZN34_INTERNAL_fb0a03ef_4_k_cu_efc789ea4cuda3std6ranges3__45__cpo6cbeginE - _ZN34_INTERNAL_fb0a03ef_4_k_cu_efc789ea4cuda3std3__45__cpo6cbeginE)
_ZN34_INTERNAL_fb0a03ef_4_k_cu_efc789ea4cuda3std3__45__cpo6cbeginE:
	.zero		1
	.type		_ZN34_INTERNAL_fb0a03ef_4_k_cu_efc789ea4cuda3std6ranges3__45__cpo6cbeginE,@object
	.size		_ZN34_INTERNAL_fb0a03ef_4_k_cu_efc789ea4cuda3std6ranges3__45__cpo6cbeginE,(_ZN34_INTERNAL_fb0a03ef_4_k_cu_efc789ea4cuda3std3__48in_placeE - _ZN34_INTERNAL_fb0a03ef_4_k_cu_efc789ea4cuda3std6ranges3__45__cpo6cbeginE)
_ZN34_INTERNAL_fb0a03ef_4_k_cu_efc789ea4cuda3std6ranges3__45__cpo6cbeginE:
	.zero		1
	.type		_ZN34_INTERNAL_fb0a03ef_4_k_cu_efc789ea4cuda3std3__48in_placeE,@object
	.size		_ZN34_INTERNAL_fb0a03ef_4_k_cu_efc789ea4cuda3std3__48in_placeE,(_ZN34_INTERNAL_fb0a03ef_4_k_cu_efc789ea4cuda3std6ranges3__45__cpo4sizeE - _ZN34_INTERNAL_fb0a03ef_4_k_cu_efc789ea4cuda3std3__48in_placeE)
_ZN34_INTERNAL_fb0a03ef_4_k_cu_efc789ea4cuda3std3__48in_placeE:
	.zero		1
	.type		_ZN34_INTERNAL_fb0a03ef_4_k_cu_efc789ea4cuda3std6ranges3__45__cpo4sizeE,@object
	.size		_ZN34_INTERNAL_fb0a03ef_4_k_cu_efc789ea4cuda3std6ranges3__45__cpo4sizeE,(_ZN34_INTERNAL_fb0a03ef_4_k_cu_efc789ea6thrust24THRUST_300001_SM_1000_NS12placeholders2_9E - _ZN34_INTERNAL_fb0a03ef_4_k_cu_efc789ea4cuda3std6ranges3__45__cpo4sizeE)
_ZN34_INTERNAL_fb0a03ef_4_k_cu_efc789ea4cuda3std6ranges3__45__cpo4sizeE:
	.zero		1
	.type		_ZN34_INTERNAL_fb0a03ef_4_k_cu_efc789ea6thrust24THRUST_300001_SM_1000_NS12placeholders2_9E,@object
	.size		_ZN34_INTERNAL_fb0a03ef_4_k_cu_efc789ea6thrust24THRUST_300001_SM_1000_NS12placeholders2_9E,(_ZN34_INTERNAL_fb0a03ef_4_k_cu_efc789ea4cuda3std3__45__cpo7crbeginE - _ZN34_INTERNAL_fb0a03ef_4_k_cu_efc789ea6thrust24THRUST_300001_SM_1000_NS12placeholders2_9E)
_ZN34_INTERNAL_fb0a03ef_4_k_cu_efc789ea6thrust24THRUST_300001_SM_1000_NS12placeholders2_9E:
	.zero		1
	.type		_ZN34_INTERNAL_fb0a03ef_4_k_cu_efc789ea4cuda3std3__45__cpo7crbeginE,@object
	.size		_ZN34_INTERNAL_fb0a03ef_4_k_cu_efc789ea4cuda3std3__45__cpo7crbeginE,(_ZN34_INTERNAL_fb0a03ef_4_k_cu_efc789ea4cuda3std6ranges3__45__cpo4nextE - _ZN34_INTERNAL_fb0a03ef_4_k_cu_efc789ea4cuda3std3__45__cpo7crbeginE)
_ZN34_INTERNAL_fb0a03ef_4_k_cu_efc789ea4cuda3std3__45__cpo7crbeginE:
	.zero		1
	.type		_ZN34_INTERNAL_fb0a03ef_4_k_cu_efc789ea4cuda3std6ranges3__45__cpo4nextE,@object
	.size		_ZN34_INTERNAL_fb0a03ef_4_k_cu_efc789ea4cuda3std6ranges3__45__cpo4nextE,(_ZN34_INTERNAL_fb0a03ef_4_k_cu_efc789ea4cuda3std6ranges3__45__cpo4swapE - _ZN34_INTERNAL_fb0a03ef_4_k_cu_efc789ea4cuda3std6ranges3__45__cpo4nextE)
_ZN34_INTERNAL_fb0a03ef_4_k_cu_efc789ea4cuda3std6ranges3__45__cpo4nextE:
	.zero		1
	.type		_ZN34_INTERNAL_fb0a03ef_4_k_cu_efc789ea4cuda3std6ranges3__45__cpo4swapE,@object
	.size		_ZN34_INTERNAL_fb0a03ef_4_k_cu_efc789ea4cuda3std6ranges3__45__cpo4swapE,(_ZN34_INTERNAL_fb0a03ef_4_k_cu_efc789ea6thrust24THRUST_300001_SM_1000_NS12placeholders2_1E - _ZN34_INTERNAL_fb0a03ef_4_k_cu_efc789ea4cuda3std6ranges3__45__cpo4swapE)
_ZN34_INTERNAL_fb0a03ef_4_k_cu_efc789ea4cuda3std6ranges3__45__cpo4swapE:
	.zero		1
	.type		_ZN34_INTERNAL_fb0a03ef_4_k_cu_efc789ea6thrust24THRUST_300001_SM_1000_NS12placeholders2_1E,@object
	.size		_ZN34_INTERNAL_fb0a03ef_4_k_cu_efc789ea6thrust24THRUST_300001_SM_1000_NS12placeholders2_1E,(_ZN34_INTERNAL_fb0a03ef_4_k_cu_efc789ea6thrust24THRUST_300001_SM_1000_NS12placeholders2_3E - _ZN34_INTERNAL_fb0a03ef_4_k_cu_efc789ea6thrust24THRUST_300001_SM_1000_NS12placeholders2_1E)
_ZN34_INTERNAL_fb0a03ef_4_k_cu_efc789ea6thrust24THRUST_300001_SM_1000_NS12placeholders2_1E:
	.zero		1
	.type		_ZN34_INTERNAL_fb0a03ef_4_k_cu_efc789ea6thrust24THRUST_300001_SM_1000_NS12placeholders2_3E,@object
	.size		_ZN34_INTERNAL_fb0a03ef_4_k_cu_efc789ea6thrust24THRUST_300001_SM_1000_NS12placeholders2_3E,(_ZN34_INTERNAL_fb0a03ef_4_k_cu_efc789ea4cuda3std3__45__cpo5beginE - _ZN34_INTERNAL_fb0a03ef_4_k_cu_efc789ea6thrust24THRUST_300001_SM_1000_NS12placeholders2_3E)
_ZN34_INTERNAL_fb0a03ef_4_k_cu_efc789ea6thrust24THRUST_300001_SM_1000_NS12placeholders2_3E:
	.zero		1
	.type		_ZN34_INTERNAL_fb0a03ef_4_k_cu_efc789ea4cuda3std3__45__cpo5beginE,@object
	.size		_ZN34_INTERNAL_fb0a03ef_4_k_cu_efc789ea4cuda3std3__45__cpo5beginE,(_ZN34_INTERNAL_fb0a03ef_4_k_cu_efc789ea4cuda3std6ranges3__45__cpo5beginE - _ZN34_INTERNAL_fb0a03ef_4_k_cu_efc789ea4cuda3std3__45__cpo5beginE)
_ZN34_INTERNAL_fb0a03ef_4_k_cu_efc789ea4cuda3std3__45__cpo5beginE:
	.zero		1
	.type		_ZN34_INTERNAL_fb0a03ef_4_k_cu_efc789ea4cuda3std6ranges3__45__cpo5beginE,@object
	.size		_ZN34_INTERNAL_fb0a03ef_4_k_cu_efc789ea4cuda3std6ranges3__45__cpo5beginE,(_ZN34_INTERNAL_fb0a03ef_4_k_cu_efc789ea4cuda3std3__436_GLOBAL__N__fb0a03ef_4_k_cu_efc789ea6ignoreE - _ZN34_INTERNAL_fb0a03ef_4_k_cu_efc789ea4cuda3std6ranges3__45__cpo5beginE)
_ZN34_INTERNAL_fb0a03ef_4_k_cu_efc789ea4cuda3std6ranges3__45__cpo5beginE:
	.zero		1
	.type		_ZN34_INTERNAL_fb0a03ef_4_k_cu_efc789ea4cuda3std3__436_GLOBAL__N__fb0a03ef_4_k_cu_efc789ea6ignoreE,@object
	.size		_ZN34_INTERNAL_fb0a03ef_4_k_cu_efc789ea4cuda3std3__436_GLOBAL__N__fb0a03ef_4_k_cu_efc789ea6ignoreE,(_ZN34_INTERNAL_fb0a03ef_4_k_cu_efc789ea4cuda3std6ranges3__45__cpo4dataE - _ZN34_INTERNAL_fb0a03ef_4_k_cu_efc789ea4cuda3std3__436_GLOBAL__N__fb0a03ef_4_k_cu_efc789ea6ignoreE)
_ZN34_INTERNAL_fb0a03ef_4_k_cu_efc789ea4cuda3std3__436_GLOBAL__N__fb0a03ef_4_k_cu_efc789ea6ignoreE:
	.zero		1
	.type		_ZN34_INTERNAL_fb0a03ef_4_k_cu_efc789ea4cuda3std6ranges3__45__cpo4dataE,@object
	.size		_ZN34_INTERNAL_fb0a03ef_4_k_cu_efc789ea4cuda3std6ranges3__45__cpo4dataE,(_ZN34_INTERNAL_fb0a03ef_4_k_cu_efc789ea6thrust24THRUST_300001_SM_1000_NS12placeholders2_7E - _ZN34_INTERNAL_fb0a03ef_4_k_cu_efc789ea4cuda3std6ranges3__45__cpo4dataE)
_ZN34_INTERNAL_fb0a03ef_4_k_cu_efc789ea4cuda3std6ranges3__45__cpo4dataE:
	.zero		1
	.type		_ZN34_INTERNAL_fb0a03ef_4_k_cu_efc789ea6thrust24THRUST_300001_SM_1000_NS12placeholders2_7E,@object
	.size		_ZN34_INTERNAL_fb0a03ef_4_k_cu_efc789ea6thrust24THRUST_300001_SM_1000_NS12placeholders2_7E,(_ZN34_INTERNAL_fb0a03ef_4_k_cu_efc789ea4cuda3std3__45__cpo6rbeginE - _ZN34_INTERNAL_fb0a03ef_4_k_cu_efc789ea6thrust24THRUST_300001_SM_1000_NS12placeholders2_7E)
_ZN34_INTERNAL_fb0a03ef_4_k_cu_efc789ea6thrust24THRUST_300001_SM_1000_NS12placeholders2_7E:
	.zero		1
	.type		_ZN34_INTERNAL_fb0a03ef_4_k_cu_efc789ea4cuda3std3__45__cpo6rbeginE,@object
	.size		_ZN34_INTERNAL_fb0a03ef_4_k_cu_efc789ea4cuda3std3__45__cpo6rbeginE,(_ZN34_INTERNAL_fb0a03ef_4_k_cu_efc789ea4cuda3std6ranges3__45__cpo7advanceE - _ZN34_INTERNAL_fb0a03ef_4_k_cu_efc789ea4cuda3std3__45__cpo6rbeginE)
_ZN34_INTERNAL_fb0a03ef_4_k_cu_efc789ea4cuda3std3__45__cpo6rbeginE:
	.zero		1
	.type		_ZN34_INTERNAL_fb0a03ef_4_k_cu_efc789ea4cuda3std6ranges3__45__cpo7advanceE,@object
	.size		_ZN34_INTERNAL_fb0a03ef_4_k_cu_efc789ea4cuda3std6ranges3__45__cpo7advanceE,(_ZN34_INTERNAL_fb0a03ef_4_k_cu_efc789ea4cuda3std3__47nulloptE - _ZN34_INTERNAL_fb0a03ef_4_k_cu_efc789ea4cuda3std6ranges3__45__cpo7advanceE)
_ZN34_INTERNAL_fb0a03ef_4_k_cu_efc789ea4cuda3std6ranges3__45__cpo7advanceE:
	.zero		1
	.type		_ZN34_INTERNAL_fb0a03ef_4_k_cu_efc789ea4cuda3std3__47nulloptE,@object
	.size		_ZN34_INTERNAL_fb0a03ef_4_k_cu_efc789ea4cuda3std3__47nulloptE,(_ZN34_INTERNAL_fb0a03ef_4_k_cu_efc789ea4cuda3std6ranges3__45__cpo8distanceE - _ZN34_INTERNAL_fb0a03ef_4_k_cu_efc789ea4cuda3std3__47nulloptE)
_ZN34_INTERNAL_fb0a03ef_4_k_cu_efc789ea4cuda3std3__47nulloptE:
	.zero		1
	.type		_ZN34_INTERNAL_fb0a03ef_4_k_cu_efc789ea4cuda3std6ranges3__45__cpo8distanceE,@object
	.size		_ZN34_INTERNAL_fb0a03ef_4_k_cu_efc789ea4cuda3std6ranges3__45__cpo8distanceE,(_ZN34_INTERNAL_fb0a03ef_4_k_cu_efc789ea6thrust24THRUST_300001_SM_1000_NS12placeholders2_6E - _ZN34_INTERNAL_fb0a03ef_4_k_cu_efc789ea4cuda3std6ranges3__45__cpo8distanceE)
_ZN34_INTERNAL_fb0a03ef_4_k_cu_efc789ea4cuda3std6ranges3__45__cpo8distanceE:
	.zero		1
	.type		_ZN34_INTERNAL_fb0a03ef_4_k_cu_efc789ea6thrust24THRUST_300001_SM_1000_NS12placeholders2_6E,@object
	.size		_ZN34_INTERNAL_fb0a03ef_4_k_cu_efc789ea6thrust24THRUST_300001_SM_1000_NS12placeholders2_6E,(_ZN34_INTERNAL_fb0a03ef_4_k_cu_efc789ea4cuda3std3__45__cpo4cendE - _ZN34_INTERNAL_fb0a03ef_4_k_cu_efc789ea6thrust24THRUST_300001_SM_1000_NS12placeholders2_6E)
_ZN34_INTERNAL_fb0a03ef_4_k_cu_efc789ea6thrust24THRUST_300001_SM_1000_NS12placeholders2_6E:
	.zero		1
	.type		_ZN34_INTERNAL_fb0a03ef_4_k_cu_efc789ea4cuda3std3__45__cpo4cendE,@object
	.size		_ZN34_INTERNAL_fb0a03ef_4_k_cu_efc789ea4cuda3std3__45__cpo4cendE,(_ZN34_INTERNAL_fb0a03ef_4_k_cu_efc789ea4cuda3std6ranges3__45__cpo4cendE - _ZN34_INTERNAL_fb0a03ef_4_k_cu_efc789ea4cuda3std3__45__cpo4cendE)
_ZN34_INTERNAL_fb0a03ef_4_k_cu_efc789ea4cuda3std3__45__cpo4cendE:
	.zero		1
	.type		_ZN34_INTERNAL_fb0a03ef_4_k_cu_efc789ea4cuda3std6ranges3__45__cpo4cendE,@object
	.size		_ZN34_INTERNAL_fb0a03ef_4_k_cu_efc789ea4cuda3std6ranges3__45__cpo4cendE,(_ZN34_INTERNAL_fb0a03ef_4_k_cu_efc789ea4cuda3std3__420unreachable_sentinelE - _ZN34_INTERNAL_fb0a03ef_4_k_cu_efc789ea4cuda3std6ranges3__45__cpo4cendE)
_ZN34_INTERNAL_fb0a03ef_4_k_cu_efc789ea4cuda3std6ranges3__45__cpo4cendE:
	.zero		1
	.type		_ZN34_INTERNAL_fb0a03ef_4_k_cu_efc789ea4cuda3std3__420unreachable_sentinelE,@object
	.size		_ZN34_INTERNAL_fb0a03ef_4_k_cu_efc789ea4cuda3std3__420unreachable_sentinelE,(_ZN34_INTERNAL_fb0a03ef_4_k_cu_efc789ea4cuda3std6ranges3__45__cpo5ssizeE - _ZN34_INTERNAL_fb0a03ef_4_k_cu_efc789ea4cuda3std3__420unreachable_sentinelE)
_ZN34_INTERNAL_fb0a03ef_4_k_cu_efc789ea4cuda3std3__420unreachable_sentinelE:
	.zero		1
	.type		_ZN34_INTERNAL_fb0a03ef_4_k_cu_efc789ea4cuda3std6ranges3__45__cpo5ssizeE,@object
	.size		_ZN34_INTERNAL_fb0a03ef_4_k_cu_efc789ea4cuda3std6ranges3__45__cpo5ssizeE,(_ZN34_INTERNAL_fb0a03ef_4_k_cu_efc789ea6thrust24THRUST_300001_SM_1000_NS12placeholders3_10E - _ZN34_INTERNAL_fb0a03ef_4_k_cu_efc789ea4cuda3std6ranges3__45__cpo5ssizeE)
_ZN34_INTERNAL_fb0a03ef_4_k_cu_efc789ea4cuda3std6ranges3__45__cpo5ssizeE:
	.zero		1
	.type		_ZN34_INTERNAL_fb0a03ef_4_k_cu_efc789ea6thrust24THRUST_300001_SM_1000_NS12placeholders3_10E,@object
	.size		_ZN34_INTERNAL_fb0a03ef_4_k_cu_efc789ea6thrust24THRUST_300001_SM_1000_NS12placeholders3_10E,(_ZN34_INTERNAL_fb0a03ef_4_k_cu_efc789ea4cuda3std3__45__cpo5crendE - _ZN34_INTERNAL_fb0a03ef_4_k_cu_efc789ea6thrust24THRUST_300001_SM_1000_NS12placeholders3_10E)
_ZN34_INTERNAL_fb0a03ef_4_k_cu_efc789ea6thrust24THRUST_300001_SM_1000_NS12placeholders3_10E:
	.zero		1
	.type		_ZN34_INTERNAL_fb0a03ef_4_k_cu_efc789ea4cuda3std3__45__cpo5crendE,@object
	.size		_ZN34_INTERNAL_fb0a03ef_4_k_cu_efc789ea4cuda3std3__45__cpo5crendE,(_ZN34_INTERNAL_fb0a03ef_4_k_cu_efc789ea4cuda3std6ranges3__45__cpo4prevE - _ZN34_INTERNAL_fb0a03ef_4_k_cu_efc789ea4cuda3std3__45__cpo5crendE)
_ZN34_INTERNAL_fb0a03ef_4_k_cu_efc789ea4cuda3std3__45__cpo5crendE:
	.zero		1
	.type		_ZN34_INTERNAL_fb0a03ef_4_k_cu_efc789ea4cuda3std6ranges3__45__cpo4prevE,@object
	.size		_ZN34_INTERNAL_fb0a03ef_4_k_cu_efc789ea4cuda3std6ranges3__45__cpo4prevE,(_ZN34_INTERNAL_fb0a03ef_4_k_cu_efc789ea4cuda3std6ranges3__45__cpo9iter_moveE - _ZN34_INTERNAL_fb0a03ef_4_k_cu_efc789ea4cuda3std6ranges3__45__cpo4prevE)
_ZN34_INTERNAL_fb0a03ef_4_k_cu_efc789ea4cuda3std6ranges3__45__cpo4prevE:
	.zero		1
	.type		_ZN34_INTERNAL_fb0a03ef_4_k_cu_efc789ea4cuda3std6ranges3__45__cpo9iter_moveE,@object
	.size		_ZN34_INTERNAL_fb0a03ef_4_k_cu_efc789ea4cuda3std6ranges3__45__cpo9iter_moveE,(_ZN34_INTERNAL_fb0a03ef_4_k_cu_efc789ea6thrust24THRUST_300001_SM_1000_NS12placeholders2_2E - _ZN34_INTERNAL_fb0a03ef_4_k_cu_efc789ea4cuda3std6ranges3__45__cpo9iter_moveE)
_ZN34_INTERNAL_fb0a03ef_4_k_cu_efc789ea4cuda3std6ranges3__45__cpo9iter_moveE:
	.zero		1
	.type		_ZN34_INTERNAL_fb0a03ef_4_k_cu_efc789ea6thrust24THRUST_300001_SM_1000_NS12placeholders2_2E,@object
	.size		_ZN34_INTERNAL_fb0a03ef_4_k_cu_efc789ea6thrust24THRUST_300001_SM_1000_NS12placeholders2_2E,(_ZN34_INTERNAL_fb0a03ef_4_k_cu_efc789ea6thrust24THRUST_300001_SM_1000_NS12placeholders2_4E - _ZN34_INTERNAL_fb0a03ef_4_k_cu_efc789ea6thrust24THRUST_300001_SM_1000_NS12placeholders2_2E)
_ZN34_INTERNAL_fb0a03ef_4_k_cu_efc789ea6thrust24THRUST_300001_SM_1000_NS12placeholders2_2E:
	.zero		1
	.type		_ZN34_INTERNAL_fb0a03ef_4_k_cu_efc789ea6thrust24THRUST_300001_SM_1000_NS12placeholders2_4E,@object
	.size		_ZN34_INTERNAL_fb0a03ef_4_k_cu_efc789ea6thrust24THRUST_300001_SM_1000_NS12placeholders2_4E,(_ZN34_INTERNAL_fb0a03ef_4_k_cu_efc789ea4cuda3std3__45__cpo3endE - _ZN34_INTERNAL_fb0a03ef_4_k_cu_efc789ea6thrust24THRUST_300001_SM_1000_NS12placeholders2_4E)
_ZN34_INTERNAL_fb0a03ef_4_k_cu_efc789ea6thrust24THRUST_300001_SM_1000_NS12placeholders2_4E:
	.zero		1
	.type		_ZN34_INTERNAL_fb0a03ef_4_k_cu_efc789ea4cuda3std3__45__cpo3endE,@object
	.size		_ZN34_INTERNAL_fb0a03ef_4_k_cu_efc789ea4cuda3std3__45__cpo3endE,(_ZN34_INTERNAL_fb0a03ef_4_k_cu_efc789ea4cuda3std6ranges3__45__cpo3endE - _ZN34_INTERNAL_fb0a03ef_4_k_cu_efc789ea4cuda3std3__45__cpo3endE)
_ZN34_INTERNAL_fb0a03ef_4_k_cu_efc789ea4cuda3std3__45__cpo3endE:
	.zero		1
	.type		_ZN34_INTERNAL_fb0a03ef_4_k_cu_efc789ea4cuda3std6ranges3__45__cpo3endE,@object
	.size		_ZN34_INTERNAL_fb0a03ef_4_k_cu_efc789ea4cuda3std6ranges3__45__cpo3endE,(_ZN34_INTERNAL_fb0a03ef_4_k_cu_efc789ea4cuda3std3__419piecewise_constructE - _ZN34_INTERNAL_fb0a03ef_4_k_cu_efc789ea4cuda3std6ranges3__45__cpo3endE)
_ZN34_INTERNAL_fb0a03ef_4_k_cu_efc789ea4cuda3std6ranges3__45__cpo3endE:
	.zero		1
	.type		_ZN34_INTERNAL_fb0a03ef_4_k_cu_efc789ea4cuda3std3__419piecewise_constructE,@object
	.size		_ZN34_INTERNAL_fb0a03ef_4_k_cu_efc789ea4cuda3std3__419piecewise_constructE,(_ZN34_INTERNAL_fb0a03ef_4_k_cu_efc789ea4cuda3std6ranges3__45__cpo5cdataE - _ZN34_INTERNAL_fb0a03ef_4_k_cu_efc789ea4cuda3std3__419piecewise_constructE)
_ZN34_INTERNAL_fb0a03ef_4_k_cu_efc789ea4cuda3std3__419piecewise_constructE:
	.zero		1
	.type		_ZN34_INTERNAL_fb0a03ef_4_k_cu_efc789ea4cuda3std6ranges3__45__cpo5cdataE,@object
	.size		_ZN34_INTERNAL_fb0a03ef_4_k_cu_efc789ea4cuda3std6ranges3__45__cpo5cdataE,(_ZN34_INTERNAL_fb0a03ef_4_k_cu_efc789ea6thrust24THRUST_300001_SM_1000_NS12placeholders2_8E - _ZN34_INTERNAL_fb0a03ef_4_k_cu_efc789ea4cuda3std6ranges3__45__cpo5cdataE)
_ZN34_INTERNAL_fb0a03ef_4_k_cu_efc789ea4cuda3std6ranges3__45__cpo5cdataE:
	.zero		1
	.type		_ZN34_INTERNAL_fb0a03ef_4_k_cu_efc789ea6thrust24THRUST_300001_SM_1000_NS12placeholders2_8E,@object
	.size		_ZN34_INTERNAL_fb0a03ef_4_k_cu_efc789ea6thrust24THRUST_300001_SM_1000_NS12placeholders2_8E,(_ZN34_INTERNAL_fb0a03ef_4_k_cu_efc789ea4cuda3std3__45__cpo4rendE - _ZN34_INTERNAL_fb0a03ef_4_k_cu_efc789ea6thrust24THRUST_300001_SM_1000_NS12placeholders2_8E)
_ZN34_INTERNAL_fb0a03ef_4_k_cu_efc789ea6thrust24THRUST_300001_SM_1000_NS12placeholders2_8E:
	.zero		1
	.type		_ZN34_INTERNAL_fb0a03ef_4_k_cu_efc789ea4cuda3std3__45__cpo4rendE,@object
	.size		_ZN34_INTERNAL_fb0a03ef_4_k_cu_efc789ea4cuda3std3__45__cpo4rendE,(_ZN34_INTERNAL_fb0a03ef_4_k_cu_efc789ea4cuda3std6ranges3__45__cpo9iter_swapE - _ZN34_INTERNAL_fb0a03ef_4_k_cu_efc789ea4cuda3std3__45__cpo4rendE)
_ZN34_INTERNAL_fb0a03ef_4_k_cu_efc789ea4cuda3std3__45__cpo4rendE:
	.zero		1
	.type		_ZN34_INTERNAL_fb0a03ef_4_k_cu_efc789ea4cuda3std6ranges3__45__cpo9iter_swapE,@object
	.size		_ZN34_INTERNAL_fb0a03ef_4_k_cu_efc789ea4cuda3std6ranges3__45__cpo9iter_swapE,(_ZN34_INTERNAL_fb0a03ef_4_k_cu_efc789ea4cuda3std3__48unexpectE - _ZN34_INTERNAL_fb0a03ef_4_k_cu_efc789ea4cuda3std6ranges3__45__cpo9iter_swapE)
_ZN34_INTERNAL_fb0a03ef_4_k_cu_efc789ea4cuda3std6ranges3__45__cpo9iter_swapE:
	.zero		1
	.type		_ZN34_INTERNAL_fb0a03ef_4_k_cu_efc789ea4cuda3std3__48unexpectE,@object
	.size		_ZN34_INTERNAL_fb0a03ef_4_k_cu_efc789ea4cuda3std3__48unexpectE,(_ZN34_INTERNAL_fb0a03ef_4_k_cu_efc789ea6thrust24THRUST_300001_SM_1000_NS6system6detail10sequential3seqE - _ZN34_INTERNAL_fb0a03ef_4_k_cu_efc789ea4cuda3std3__48unexpectE)
_ZN34_INTERNAL_fb0a03ef_4_k_cu_efc789ea4cuda3std3__48unexpectE:
	.zero		1
	.type		_ZN34_INTERNAL_fb0a03ef_4_k_cu_efc789ea6thrust24THRUST_300001_SM_1000_NS6system6detail10sequential3seqE,@object
	.size		_ZN34_INTERNAL_fb0a03ef_4_k_cu_efc789ea6thrust24THRUST_300001_SM_1000_NS6system6detail10sequential3seqE,(.L_29 - _ZN34_INTERNAL_fb0a03ef_4_k_cu_efc789ea6thrust24THRUST_300001_SM_1000_NS6system6detail10sequential3seqE)
_ZN34_INTERNAL_fb0a03ef_4_k_cu_efc789ea6thrust24THRUST_300001_SM_1000_NS6system6detail10sequential3seqE:
	.zero		1
.L_29:


//--------------------- .nv.shared._ZN3cub18CUB_300001_SM_10006detail10radix_sort30DeviceSegmentedRadixSortKernelINS1_5radix10policy_hubIyNS0_8NullTypeEiE10Policy1000ELb0ELNS0_9SortOrderE0EyS6_PySA_iNS1_21identity_decomposer_tEEEvPKT2_PSC_PKT3_PSG_T4_T5_iiiT7_ --------------------------
	.section	.nv.shared._ZN3cub18CUB_300001_SM_10006detail10radix_sort30DeviceSegmentedRadixSortKernelINS1_5radix10policy_hubIyNS0_8NullTypeEiE10Policy1000ELb0ELNS0_9SortOrderE0EyS6_PySA_iNS1_21identity_decomposer_tEEEvPKT2_PSC_PKT3_PSG_T4_T5_iiiT7_,"aw",@nobits
	.sectionflags	@""
	.align	16
.nv.shared._ZN3cub18CUB_300001_SM_10006detail10radix_sort30DeviceSegmentedRadixSortKernelINS1_5radix10policy_hubIyNS0_8NullTypeEiE10Policy1000ELb0ELNS0_9SortOrderE0EyS6_PySA_iNS1_21identity_decomposer_tEEEvPKT2_PSC_PKT3_PSG_T4_T5_iiiT7_:
	.zero		30464


//--------------------- .nv.shared._ZN3cub18CUB_300001_SM_10006detail4scan16DeviceScanKernelINS2_10policy_hubIyyyyN4cuda3std3__44plusIvEEE10Policy1000EPySC_NS0_13ScanTileStateIyLb1EEES9_NS0_8NullTypeEyyLb0ESF_EEvT0_T1_T2_iT3_T4_T5_ --------------------------
	.section	.nv.shared._ZN3cub18CUB_300001_SM_10006detail4scan16DeviceScanKernelINS2_10policy_hubIyyyyN4cuda3std3__44plusIvEEE10Policy1000EPySC_NS0_13ScanTileStateIyLb1EEES9_NS0_8NullTypeEyyLb0ESF_EEvT0_T1_T2_iT3_T4_T5_,"aw",@nobits
	.sectionflags	@""
	.align	16
.nv.shared._ZN3cub18CUB_300001_SM_10006detail4scan16DeviceScanKernelINS2_10policy_hubIyyyyN4cuda3std3__44plusIvEEE10Policy1000EPySC_NS0_13ScanTileStateIyLb1EEES9_NS0_8NullTypeEyyLb0ESF_EEvT0_T1_T2_iT3_T4_T5_:
	.zero		29200


//--------------------- .nv.shared._ZN3cub18CUB_300001_SM_10006detail6select23DeviceSelectSweepKernelINS2_10policy_hubIyNS0_8NullTypeEiLb0ELNS0_10SelectImplE0EE10Policy1000EPyPS5_S9_S9_NS0_13ScanTileStateIiLb1EEES5_N4cuda3std3__48equal_toIvEEiNS2_19streaming_context_tIlLb1EEELS6_0EEEvT0_T1_T2_T3_T4_T5_T6_T7_iT8_NS1_7vsmem_tE --------------------------
	.section	.nv.shared._ZN3cub18CUB_300001_SM_10006detail6select23DeviceSelectSweepKernelINS2_10policy_hubIyNS0_8NullTypeEiLb0ELNS0_10SelectImplE0EE10Policy1000EPyPS5_S9_S9_NS0_13ScanTileStateIiLb1EEES5_N4cuda3std3__48equal_toIvEEiNS2_19streaming_context_tIlLb1EEELS6_0EEEvT0_T1_T2_T3_T4_T5_T6_T7_iT8_NS1_7vsmem_tE,"aw",@nobits
	.sectionflags	@""
	.align	16
.nv.shared._ZN3cub18CUB_300001_SM_10006detail6select23DeviceSelectSweepKernelINS2_10policy_hubIyNS0_8NullTypeEiLb0ELNS0_10SelectImplE0EE10Policy1000EPyPS5_S9_S9_NS0_13ScanTileStateIiLb1EEES5_N4cuda3std3__48equal_toIvEEiNS2_19streaming_context_tIlLb1EEELS6_0EEEvT0_T1_T2_T3_T4_T5_T6_T7_iT8_NS1_7vsmem_tE:
	.zero		34816


//--------------------- .nv.shared._ZN3cub18CUB_300001_SM_10006detail10merge_sort26DeviceMergeSortMergeKernelINS2_10policy_hubIPyE9Policy600ES5_PNS0_8NullTypeES5_S9_y9CustomOpTyS8_EEvbT2_T3_T4_PT6_PT7_T5_PSD_SD_NS1_7vsmem_tE --------------------------
	.section	.nv.shared._ZN3cub18CUB_300001_SM_10006detail10merge_sort26DeviceMergeSortMergeKernelINS2_10policy_hubIPyE9Policy600ES5_PNS0_8NullTypeES5_S9_y9CustomOpTyS8_EEvbT2_T3_T4_PT6_PT7_T5_PSD_SD_NS1_7vsmem_tE,"aw",@nobits
	.sectionflags	@""
	.align	16
.nv.shared._ZN3cub18CUB_300001_SM_10006detail10merge_sort26DeviceMergeSortMergeKernelINS2_10policy_hubIPyE9Policy600ES5_PNS0_8NullTypeES5_S9_y9CustomOpTyS8_EEvbT2_T3_T4_PT6_PT7_T5_PSD_SD_NS1_7vsmem_tE:
	.zero		17936


//--------------------- .nv.shared._ZN3cub18CUB_300001_SM_10006detail10merge_sort30DeviceMergeSortBlockSortKernelINS2_10policy_hubIPyE9Policy600ES5_PNS0_8NullTypeES5_S9_y9CustomOpTyS8_EEvbT0_T1_T2_T3_T4_PT6_PT7_T5_NS1_7vsmem_tE --------------------------
	.section	.nv.shared._ZN3cub18CUB_300001_SM_10006detail10merge_sort30DeviceMergeSortBlockSortKernelINS2_10policy_hubIPyE9Policy600ES5_PNS0_8NullTypeES5_S9_y9CustomOpTyS8_EEvbT0_T1_T2_T3_T4_PT6_PT7_T5_NS1_7vsmem_tE,"aw",@nobits
	.sectionflags	@""
	.align	16
.nv.shared._ZN3cub18CUB_300001_SM_10006detail10merge_sort30DeviceMergeSortBlockSortKernelINS2_10policy_hubIPyE9Policy600ES5_PNS0_8NullTypeES5_S9_y9CustomOpTyS8_EEvbT0_T1_T2_T3_T4_PT6_PT7_T5_NS1_7vsmem_tE:
	.zero		17936


//--------------------- .nv.shared._Z7ConvertPyS_S_S_S_S_S_yyyyS_S_yS_yS_ --------------------------
	.section	.nv.shared._Z7ConvertPyS_S_S_S_S_S_yyyyS_S_yS_yS_,"aw",@nobits
	.sectionflags	@""
	.align	8
.nv.shared._Z7ConvertPyS_S_S_S_S_S_yyyyS_S_yS_yS_:
	.zero		1032


//--------------------- .nv.shared._Z9Find_sizePyS_S_S_S_yyyyS_yS_y --------------------------
	.section	.nv.shared._Z9Find_sizePyS_S_S_S_yyyyS_yS_y,"aw",@nobits
	.sectionflags	@""
	.align	8
.nv.shared._Z9Find_sizePyS_S_S_S_yyyyS_yS_y:
	.zero		1032


//--------------------- .nv.constant0._ZN3cub18CUB_300001_SM_10006detail10radix_sort30DeviceSegmentedRadixSortKernelINS1_5radix10policy_hubIyNS0_8NullTypeEiE10Policy1000ELb1ELNS0_9SortOrderE0EyS6_PySA_iNS1_21identity_decomposer_tEEEvPKT2_PSC_PKT3_PSG_T4_T5_iiiT7_ --------------------------
	.section	.nv.constant0._ZN3cub18CUB_300001_SM_10006detail10radix_sort30DeviceSegmentedRadixSortKernelINS1_5radix10policy_hubIyNS0_8NullTypeEiE10Policy1000ELb1ELNS0_9SortOrderE0EyS6_PySA_iNS1_21identity_decomposer_tEEEvPKT2_PSC_PKT3_PSG_T4_T5_iiiT7_,"a",@progbits
	.sectionflags	@""
	.align	4
.nv.constant0._ZN3cub18CUB_300001_SM_10006detail10radix_sort30DeviceSegmentedRadixSortKernelINS1_5radix10policy_hubIyNS0_8NullTypeEiE10Policy1000ELb1ELNS0_9SortOrderE0EyS6_PySA_iNS1_21identity_decomposer_tEEEvPKT2_PSC_PKT3_PSG_T4_T5_iiiT7_:
	.zero		957


//--------------------- .nv.constant0._ZN3cub18CUB_300001_SM_10006detail10radix_sort30DeviceSegmentedRadixSortKernelINS1_5radix10policy_hubIyNS0_8NullTypeEiE10Policy1000ELb0ELNS0_9SortOrderE0EyS6_PySA_iNS1_21identity_decomposer_tEEEvPKT2_PSC_PKT3_PSG_T4_T5_iiiT7_ --------------------------
	.section	.nv.constant0._ZN3cub18CUB_300001_SM_10006detail10radix_sort30DeviceSegmentedRadixSortKernelINS1_5radix10policy_hubIyNS0_8NullTypeEiE10Policy1000ELb0ELNS0_9SortOrderE0EyS6_PySA_iNS1_21identity_decomposer_tEEEvPKT2_PSC_PKT3_PSG_T4_T5_iiiT7_,"a",@progbits
	.sectionflags	@""
	.align	4
.nv.constant0._ZN3cub18CUB_300001_SM_10006detail10radix_sort30DeviceSegmentedRadixSortKernelINS1_5radix10policy_hubIyNS0_8NullTypeEiE10Policy1000ELb0ELNS0_9SortOrderE0EyS6_PySA_iNS1_21identity_decomposer_tEEEvPKT2_PSC_PKT3_PSG_T4_T5_iiiT7_:
	.zero		957


//--------------------- .nv.constant0._ZN3cub18CUB_300001_SM_10006detail4scan16DeviceScanKernelINS2_10policy_hubIyyyyN4cuda3std3__44plusIvEEE10Policy1000EPySC_NS0_13ScanTileStateIyLb1EEES9_NS0_8NullTypeEyyLb0ESF_EEvT0_T1_T2_iT3_T4_T5_ --------------------------
	.section	.nv.constant0._ZN3cub18CUB_300001_SM_10006detail4scan16DeviceScanKernelINS2_10policy_hubIyyyyN4cuda3std3__44plusIvEEE10Policy1000EPySC_NS0_13ScanTileStateIyLb1EEES9_NS0_8NullTypeEyyLb0ESF_EEvT0_T1_T2_iT3_T4_T5_,"a",@progbits
	.sectionflags	@""
	.align	4
.nv.constant0._ZN3cub18CUB_300001_SM_10006detail4scan16DeviceScanKernelINS2_10policy_hubIyyyyN4cuda3std3__44plusIvEEE10Policy1000EPySC_NS0_13ScanTileStateIyLb1EEES9_NS0_8NullTypeEyyLb0ESF_EEvT0_T1_T2_iT3_T4_T5_:
	.zero		936


//--------------------- .nv.constant0._ZN3cub18CUB_300001_SM_10006detail4scan20DeviceScanInitKernelINS0_13ScanTileStateIyLb1EEEEEvT_i --------------------------
	.section	.nv.constant0._ZN3cub18CUB_300001_SM_10006detail4scan20DeviceScanInitKernelINS0_13ScanTileStateIyLb1EEEEEvT_i,"a",@progbits
	.sectionflags	@""
	.align	4
.nv.constant0._ZN3cub18CUB_300001_SM_10006detail4scan20DeviceScanInitKernelINS0_13ScanTileStateIyLb1EEEEEvT_i:
	.zero		908


//--------------------- .nv.constant0._ZN3cub18CUB_300001_SM_10006detail4scan23DeviceCompactInitKernelINS0_13ScanTileStateIiLb1EEEPyEEvT_iT0_ --------------------------
	.section	.nv.constant0._ZN3cub18CUB_300001_SM_10006detail4scan23DeviceCompactInitKernelINS0_13ScanTileStateIiLb1EEEPyEEvT_iT0_,"a",@progbits
	.sectionflags	@""
	.align	4
.nv.constant0._ZN3cub18CUB_300001_SM_10006detail4scan23DeviceCompactInitKernelINS0_13ScanTileStateIiLb1EEEPyEEvT_iT0_:
	.zero		920


//--------------------- .nv.constant0._ZN3cub18CUB_300001_SM_10006detail6select23DeviceSelectSweepKernelINS2_10policy_hubIyNS0_8NullTypeEiLb0ELNS0_10SelectImplE0EE10Policy1000EPyPS5_S9_S9_NS0_13ScanTileStateIiLb1EEES5_N4cuda3std3__48equal_toIvEEiNS2_19streaming_context_tIlLb1EEELS6_0EEEvT0_T1_T2_T3_T4_T5_T6_T7_iT8_NS1_7vsmem_tE --------------------------
	.section	.nv.constant0._ZN3cub18CUB_300001_SM_10006detail6select23DeviceSelectSweepKernelINS2_10policy_hubIyNS0_8NullTypeEiLb0ELNS0_10SelectImplE0EE10Policy1000EPyPS5_S9_S9_NS0_13ScanTileStateIiLb1EEES5_N4cuda3std3__48equal_toIvEEiNS2_19streaming_context_tIlLb1EEELS6_0EEEvT0_T1_T2_T3_T4_T5_T6_T7_iT8_NS1_7vsmem_tE,"a",@progbits
	.sectionflags	@""
	.align	4
.nv.constant0._ZN3cub18CUB_300001_SM_10006detail6select23DeviceSelectSweepKernelINS2_10policy_hubIyNS0_8NullTypeEiLb0ELNS0_10SelectImplE0EE10Policy1000EPyPS5_S9_S9_NS0_13ScanTileStateIiLb1EEES5_N4cuda3std3__48equal_toIvEEiNS2_19streaming_context_tIlLb1EEELS6_0EEEvT0_T1_T2_T3_T4_T5_T6_T7_iT8_NS1_7vsmem_tE:
	.zero		1000


//--------------------- .nv.constant0._ZN3cub18CUB_300001_SM_10006detail10merge_sort26DeviceMergeSortMergeKernelINS2_10policy_hubIPyE9Policy600ES5_PNS0_8NullTypeES5_S9_y9CustomOpTyS8_EEvbT2_T3_T4_PT6_PT7_T5_PSD_SD_NS1_7vsmem_tE --------------------------
	.section	.nv.constant0._ZN3cub18CUB_300001_SM_10006detail10merge_sort26DeviceMergeSortMergeKernelINS2_10policy_hubIPyE9Policy600ES5_PNS0_8NullTypeES5_S9_y9CustomOpTyS8_EEvbT2_T3_T4_PT6_PT7_T5_PSD_SD_NS1_7vsmem_tE,"a",@progbits
	.sectionflags	@""
	.align	4
.nv.constant0._ZN3cub18CUB_300001_SM_10006detail10merge_sort26DeviceMergeSortMergeKernelINS2_10policy_hubIPyE9Policy600ES5_PNS0_8NullTypeES5_S9_y9CustomOpTyS8_EEvbT2_T3_T4_PT6_PT7_T5_PSD_SD_NS1_7vsmem_tE:
	.zero		976


//--------------------- .nv.constant0._ZN3cub18CUB_300001_SM_10006detail10merge_sort30DeviceMergeSortPartitionKernelIPyy9CustomOpTyEEvbT_PT2_T0_S9_PS9_T1_S9_i --------------------------
	.section	.nv.constant0._ZN3cub18CUB_300001_SM_10006detail10merge_sort30DeviceMergeSortPartitionKernelIPyy9CustomOpTyEEvbT_PT2_T0_S9_PS9_T1_S9_i,"a",@progbits
	.sectionflags	@""
	.align	4
.nv.constant0._ZN3cub18CUB_300001_SM_10006detail10merge_sort30DeviceMergeSortPartitionKernelIPyy9CustomOpTyEEvbT_PT2_T0_S9_PS9_T1_S9_i:
	.zero		964


//--------------------- .nv.constant0._ZN3cub18CUB_300001_SM_10006detail10merge_sort30DeviceMergeSortBlockSortKernelINS2_10policy_hubIPyE9Policy600ES5_PNS0_8NullTypeES5_S9_y9CustomOpTyS8_EEvbT0_T1_T2_T3_T4_PT6_PT7_T5_NS1_7vsmem_tE --------------------------
	.section	.nv.constant0._ZN3cub18CUB_300001_SM_10006detail10merge_sort30DeviceMergeSortBlockSortKernelINS2_10policy_hubIPyE9Policy600ES5_PNS0_8NullTypeES5_S9_y9CustomOpTyS8_EEvbT0_T1_T2_T3_T4_PT6_PT7_T5_NS1_7vsmem_tE,"a",@progbits
	.sectionflags	@""
	.align	4
.nv.constant0._ZN3cub18CUB_300001_SM_10006detail10merge_sort30DeviceMergeSortBlockSortKernelINS2_10policy_hubIPyE9Policy600ES5_PNS0_8NullTypeES5_S9_y9CustomOpTyS8_EEvbT0_T1_T2_T3_T4_PT6_PT7_T5_NS1_7vsmem_tE:
	.zero		976


//--------------------- .nv.constant0._ZN3cub18CUB_300001_SM_10006detail11EmptyKernelIvEEvv --------------------------
	.section	.nv.constant0._ZN3cub18CUB_300001_SM_10006detail11EmptyKernelIvEEvv,"a",@progbits
	.sectionflags	@""
	.align	4
.nv.constant0._ZN3cub18CUB_300001_SM_10006detail11EmptyKernelIvEEvv:
	.zero		896


//--------------------- .nv.constant0._Z15sorting_col_idxPyS_S_y --------------------------
	.section	.nv.constant0._Z15sorting_col_idxPyS_S_y,"a",@progbits
	.sectionflags	@""
	.align	4
.nv.constant0._Z15sorting_col_idxPyS_S_y:
	.zero		928


//--------------------- .nv.constant0._Z14clean_subgraphPyS_S_S_S_S_S_y --------------------------
	.section	.nv.constant0._Z14clean_subgraphPyS_S_S_S_S_S_y,"a",@progbits
	.sectionflags	@""
	.align	4
.nv.constant0._Z14clean_subgraphPyS_S_S_S_S_S_y:
	.zero		960


//--------------------- .nv.constant0._Z15clean_Find_sizePyS_S_S_y --------------------------
	.section	.nv.constant0._Z15clean_Find_sizePyS_S_S_y,"a",@progbits
	.sectionflags	@""
	.align	4
.nv.constant0._Z15clean_Find_sizePyS_S_S_y:
	.zero		936


//--------------------- .nv.constant0._Z7ConvertPyS_S_S_S_S_S_yyyyS_S_yS_yS_ --------------------------
	.section	.nv.constant0._Z7ConvertPyS_S_S_S_S_S_yyyyS_S_yS_yS_,"a",@progbits
	.sectionflags	@""
	.align	4
.nv.constant0._Z7ConvertPyS_S_S_S_S_S_yyyyS_S_yS_yS_:
	.zero		1032


//--------------------- .nv.constant0._Z9Find_sizePyS_S_S_S_yyyyS_yS_y --------------------------
	.section	.nv.constant0._Z9Find_sizePyS_S_S_S_yyyyS_yS_y,"a",@progbits
	.sectionflags	@""
	.align	4
.nv.constant0._Z9Find_sizePyS_S_S_S_yyyyS_yS_y:
	.zero		1000


//--------------------- .nv.constant0._Z16find_halo_nodes1PyS_PxyS_S_y --------------------------
	.section	.nv.constant0._Z16find_halo_nodes1PyS_PxyS_S_y,"a",@progbits
	.sectionflags	@""
	.align	4
.nv.constant0._Z16find_halo_nodes1PyS_PxyS_S_y:
	.zero		952


//--------------------- SYMBOLS --------------------------

	.type		.nv.reservedSmem.offset0,@object
	.size		.nv.reservedSmem.offset0,0x4
	.type		.nv.reservedSmem.cap,@object
	.size		.nv.reservedSmem.cap,0x4
	.type		vprintf,@function
